def matmul_kernel(
    a_ptr,
    b_ptr,
    c_ptr,
    M,
    N,
    K,
    stride_am,
    stride_ak,
    stride_bk,
    stride_bn,
    stride_cm,
    stride_cn,
    BLOCK_M: tl.constexpr,
    BLOCK_N: tl.constexpr,
    BLOCK_K: tl.constexpr,
    GROUP_M: tl.constexpr,
):
    pid = tl.program_id(axis=0)
    num_pid_m = tl.cdiv(M, BLOCK_M)
    num_pid_n = tl.cdiv(N, BLOCK_N)
    num_pid_in_group = GROUP_M * num_pid_n
    group_id = pid // num_pid_in_group
    first_pid_m = group_id * GROUP_M
    group_size_m = min(num_pid_m - first_pid_m, GROUP_M)
    pid_m = first_pid_m + ((pid % num_pid_in_group) % group_size_m)
    pid_n = (pid % num_pid_in_group) // group_size_m

    offs_am = (pid_m * BLOCK_M + tl.arange(0, BLOCK_M)) % M
    offs_bn = (pid_n * BLOCK_N + tl.arange(0, BLOCK_N)) % N
    offs_k = tl.arange(0, BLOCK_K)
    a_ptrs = a_ptr + offs_am[:, None] * stride_am + offs_k[None, :] * stride_ak
    b_ptrs = b_ptr + offs_k[:, None] * stride_bk + offs_bn[None, :] * stride_bn

    acc = tl.zeros((BLOCK_M, BLOCK_N), dtype=tl.float32)
    for kk in range(0, tl.cdiv(K, BLOCK_K)):
        a = tl.load(a_ptrs, mask=offs_k[None, :] < K - kk * BLOCK_K, other=0.0)
        b = tl.load(b_ptrs, mask=offs_k[:, None] < K - kk * BLOCK_K, other=0.0)
        acc = tl.dot(a, b, acc)
        a_ptrs += BLOCK_K * stride_ak
        b_ptrs += BLOCK_K * stride_bk

    c = acc.to(c_ptr.dtype.element_ty)
    offs_cm = pid_m * BLOCK_M + tl.arange(0, BLOCK_M)
    offs_cn = pid_n * BLOCK_N + tl.arange(0, BLOCK_N)
    c_ptrs = c_ptr + offs_cm[:, None] * stride_cm + offs_cn[None, :] * stride_cn
    mask = (offs_cm[:, None] < M) & (offs_cn[None, :] < N)
    tl.store(c_ptrs, c, mask=mask)

# config = {"BLOCK_K": 128, "BLOCK_M": 256, "BLOCK_N": 64, "GROUP_M": 4, "arch": "sm_90", "dtype": "fp32", "num_ctas": 1, "num_stages": 3, "num_warps": 4}
# arch = sm_90


// ===== COMPILED SASS (sm_90a) =====

	.target	sm_90a

	.elftype	@"ET_EXEC"


//--------------------- .note.nv.tkinfo           --------------------------
	.section	.note.nv.tkinfo,"",@"SHT_NOTE"
	.sectionflags	@"SHF_NOTE_NV_TKINFO"
	.tkinfo
        /*0018*/ 	.word	0x00000002
        /*0030*/ 	.string	""
        /*0030*/ 	.string	"ptxas"
        /*0030*/ 	.string	"Cuda compilation tools, release 13.0, V13.0.88"
        /*0030*/ 	.string	"Build cuda_13.0.r13.0/compiler.36424714_0"
        /*0030*/ 	.string	"-v  -suppress-debug-info  -lineinfo  -arch sm_90a "



//--------------------- .note.nv.cuinfo           --------------------------
	.section	.note.nv.cuinfo,"",@"SHT_NOTE"
	.sectionflags	@"SHF_NOTE_NV_CUINFO"
        /*0018*/ 	.short	0x0002
        /*001a*/ 	.short	0x005a
        /*001c*/ 	.short	0x0082
	.zero		2


//--------------------- .nv.info                  --------------------------
	.section	.nv.info,"",@"SHT_CUDA_INFO"
	.align	4


	//----- nvinfo : EIATTR_REGCOUNT
	.align		4
        /*0000*/ 	.byte	0x04, 0x2f
        /*0002*/ 	.short	(.L_1 - .L_0)
	.align		4
.L_0:
        /*0004*/ 	.word	index@(matmul_kernel)
        /*0008*/ 	.word	0x000000ff


	//----- nvinfo : EIATTR_FRAME_SIZE
	.align		4
.L_1:
        /*000c*/ 	.byte	0x04, 0x11
        /*000e*/ 	.short	(.L_3 - .L_2)
	.align		4
.L_2:
        /*0010*/ 	.word	index@(matmul_kernel)
        /*0014*/ 	.word	0x00000cd0


	//----- nvinfo : EIATTR_MIN_STACK_SIZE
	.align		4
.L_3:
        /*0018*/ 	.byte	0x04, 0x12
        /*001a*/ 	.short	(.L_5 - .L_4)
	.align		4
.L_4:
        /*001c*/ 	.word	index@(matmul_kernel)
        /*0020*/ 	.word	0x00000cd0
.L_5:


//--------------------- .nv.compat                --------------------------
	.section	.nv.compat,"",@"SHT_CUDA_COMPAT_INFO"
	.align	4
        /*0000*/ 	.byte	0x02, 0x09, 0x01, 0x00, 0x02, 0x02, 0x04, 0x00, 0x02, 0x05, 0x05, 0x00, 0x03, 0x07, 0x01, 0x01
        /*0010*/ 	.byte	0x02, 0x03, 0x00, 0x00, 0x02, 0x06, 0x01, 0x00, 0x04, 0x0b, 0x08, 0x00, 0x00, 0x00, 0x00, 0x00
        /*0020*/ 	.byte	0x00, 0x00, 0x00, 0x00


//--------------------- .nv.info.matmul_kernel    --------------------------
	.section	.nv.info.matmul_kernel,"",@"SHT_CUDA_INFO"
	.sectionflags	@""
	.align	4


	//----- nvinfo : EIATTR_CUDA_API_VERSION
	.align		4
        /*0000*/ 	.byte	0x04, 0x37
        /*0002*/ 	.short	(.L_7 - .L_6)
.L_6:
        /*0004*/ 	.word	0x00000082


	//----- nvinfo : EIATTR_KPARAM_INFO
	.align		4
.L_7:
        /*0008*/ 	.byte	0x04, 0x17
        /*000a*/ 	.short	(.L_9 - .L_8)
.L_8:
        /*000c*/ 	.word	0x00000000
        /*0010*/ 	.short	0x000d
        /*0012*/ 	.short	0x0048
        /*0014*/ 	.byte	0x00, 0xf4, 0x21, 0x00


	//----- nvinfo : EIATTR_KPARAM_INFO
	.align		4
.L_9:
        /*0018*/ 	.byte	0x04, 0x17
        /*001a*/ 	.short	(.L_11 - .L_10)
.L_10:
        /*001c*/ 	.word	0x00000000
        /*0020*/ 	.short	0x000c
        /*0022*/ 	.short	0x0040
        /*0024*/ 	.byte	0x00, 0xf4, 0x21, 0x00


	//----- nvinfo : EIATTR_KPARAM_INFO
	.align		4
.L_11:
        /*0028*/ 	.byte	0x04, 0x17
        /*002a*/ 	.short	(.L_13 - .L_12)
.L_12:
        /*002c*/ 	.word	0x00000000
        /*0030*/ 	.short	0x000b
        /*0032*/ 	.short	0x0038
        /*0034*/ 	.byte	0x00, 0xf0, 0x11, 0x00


	//----- nvinfo : EIATTR_KPARAM_INFO
	.align		4
.L_13:
        /*0038*/ 	.byte	0x04, 0x17
        /*003a*/ 	.short	(.L_15 - .L_14)
.L_14:
        /*003c*/ 	.word	0x00000000
        /*0040*/ 	.short	0x000a
        /*0042*/ 	.short	0x0034
        /*0044*/ 	.byte	0x00, 0xf0, 0x11, 0x00


	//----- nvinfo : EIATTR_KPARAM_INFO
	.align		4
.L_15:
        /*0048*/ 	.byte	0x04, 0x17
        /*004a*/ 	.short	(.L_17 - .L_16)
.L_16:
        /*004c*/ 	.word	0x00000000
        /*0050*/ 	.short	0x0009
        /*0052*/ 	.short	0x0030
        /*0054*/ 	.byte	0x00, 0xf0, 0x11, 0x00


	//----- nvinfo : EIATTR_KPARAM_INFO
	.align		4
.L_17:
        /*0058*/ 	.byte	0x04, 0x17
        /*005a*/ 	.short	(.L_19 - .L_18)
.L_18:
        /*005c*/ 	.word	0x00000000
        /*0060*/ 	.short	0x0008
        /*0062*/ 	.short	0x002c
        /*0064*/ 	.byte	0x00, 0xf0, 0x11, 0x00


	//----- nvinfo : EIATTR_KPARAM_INFO
	.align		4
.L_19:
        /*0068*/ 	.byte	0x04, 0x17
        /*006a*/ 	.short	(.L_21 - .L_20)
.L_20:
        /*006c*/ 	.word	0x00000000
        /*0070*/ 	.short	0x0007
        /*0072*/ 	.short	0x0028
        /*0074*/ 	.byte	0x00, 0xf0, 0x11, 0x00


	//----- nvinfo : EIATTR_KPARAM_INFO
	.align		4
.L_21:
        /*0078*/ 	.byte	0x04, 0x17
        /*007a*/ 	.short	(.L_23 - .L_22)
.L_22:
        /*007c*/ 	.word	0x00000000
        /*0080*/ 	.short	0x0006
        /*0082*/ 	.short	0x0024
        /*0084*/ 	.byte	0x00, 0xf0, 0x11, 0x00


	//----- nvinfo : EIATTR_KPARAM_INFO
	.align		4
.L_23:
        /*0088*/ 	.byte	0x04, 0x17
        /*008a*/ 	.short	(.L_25 - .L_24)
.L_24:
        /*008c*/ 	.word	0x00000000
        /*0090*/ 	.short	0x0005
        /*0092*/ 	.short	0x0020
        /*0094*/ 	.byte	0x00, 0xf0, 0x11, 0x00


	//----- nvinfo : EIATTR_KPARAM_INFO
	.align		4
.L_25:
        /*0098*/ 	.byte	0x04, 0x17
        /*009a*/ 	.short	(.L_27 - .L_26)
.L_26:
        /*009c*/ 	.word	0x00000000
        /*00a0*/ 	.short	0x0004
        /*00a2*/ 	.short	0x001c
        /*00a4*/ 	.byte	0x00, 0xf0, 0x11, 0x00


	//----- nvinfo : EIATTR_KPARAM_INFO
	.align		4
.L_27:
        /*00a8*/ 	.byte	0x04, 0x17
        /*00aa*/ 	.short	(.L_29 - .L_28)
.L_28:
        /*00ac*/ 	.word	0x00000000
        /*00b0*/ 	.short	0x0003
        /*00b2*/ 	.short	0x0018
        /*00b4*/ 	.byte	0x00, 0xf0, 0x11, 0x00


	//----- nvinfo : EIATTR_KPARAM_INFO
	.align		4
.L_29:
        /*00b8*/ 	.byte	0x04, 0x17
        /*00ba*/ 	.short	(.L_31 - .L_30)
.L_30:
        /*00bc*/ 	.word	0x00000000
        /*00c0*/ 	.short	0x0002
        /*00c2*/ 	.short	0x0010
        /*00c4*/ 	.byte	0x00, 0xf4, 0x21, 0x00


	//----- nvinfo : EIATTR_KPARAM_INFO
	.align		4
.L_31:
        /*00c8*/ 	.byte	0x04, 0x17
        /*00ca*/ 	.short	(.L_33 - .L_32)
.L_32:
        /*00cc*/ 	.word	0x00000000
        /*00d0*/ 	.short	0x0001
        /*00d2*/ 	.short	0x0008
        /*00d4*/ 	.byte	0x00, 0xf4, 0x21, 0x00


	//----- nvinfo : EIATTR_KPARAM_INFO
	.align		4
.L_33:
        /*00d8*/ 	.byte	0x04, 0x17
        /*00da*/ 	.short	(.L_35 - .L_34)
.L_34:
        /*00dc*/ 	.word	0x00000000
        /*00e0*/ 	.short	0x0000
        /*00e2*/ 	.short	0x0000
        /*00e4*/ 	.byte	0x00, 0xf4, 0x21, 0x00


	//----- nvinfo : EIATTR_SPARSE_MMA_MASK
	.align		4
.L_35:
        /*00e8*/ 	.byte	0x03, 0x50
        /*00ea*/ 	.short	0x0000


	//----- nvinfo : EIATTR_MAXREG_COUNT
	.align		4
        /*00ec*/ 	.byte	0x03, 0x1b
        /*00ee*/ 	.short	0x00ff


	//----- nvinfo : EIATTR_NUM_BARRIERS
	.align		4
        /*00f0*/ 	.byte	0x02, 0x4c
        /*00f2*/ 	.byte	0x01
	.zero		1


	//----- nvinfo : EIATTR_ANNOTATIONS
	.align		4
        /*00f4*/ 	.byte	0x04, 0x55
        /*00f6*/ 	.short	(.L_37 - .L_36)


	//   ....[0]....
.L_36:
        /*00f8*/ 	.word	0x00000001
        /*00fc*/ 	.byte	0xd0, 0x09, 0x00, 0x00, 0x01, 0x00, 0x00, 0x00, 0x30, 0x0a, 0x00, 0x00, 0x01, 0x00, 0x00, 0x00
        /* <DEDUP_REMOVED lines=1323> */
        /*53bc*/ 	.byte	0x40, 0x27, 0x02, 0x00, 0x01, 0x00, 0x00, 0x00, 0x60, 0x27, 0x02, 0x00


	//----- nvinfo : EIATTR_MERCURY_ISA_VERSION
	.align		4
.L_37:
        /*53c8*/ 	.byte	0x03, 0x5f
        /*53ca*/ 	.short	0x0101


	//----- nvinfo : EIATTR_EXIT_INSTR_OFFSETS
	.align		4
        /*53cc*/ 	.byte	0x04, 0x1c
        /*53ce*/ 	.short	(.L_39 - .L_38)


	//   ....[0]....
.L_38:
        /*53d0*/ 	.word	0x00025d20


	//   ....[1]....
        /*53d4*/ 	.word	0x00025d40


	//----- nvinfo : EIATTR_REQNTID
	.align		4
.L_39:
        /*53d8*/ 	.byte	0x04, 0x10
        /*53da*/ 	.short	(.L_41 - .L_40)
.L_40:
        /*53dc*/ 	.word	0x00000080
        /*53e0*/ 	.word	0x00000001
        /*53e4*/ 	.word	0x00000001


	//----- nvinfo : EIATTR_CBANK_PARAM_SIZE
	.align		4
.L_41:
        /*53e8*/ 	.byte	0x03, 0x19
        /*53ea*/ 	.short	0x0050


	//----- nvinfo : EIATTR_PARAM_CBANK
	.align		4
        /*53ec*/ 	.byte	0x04, 0x0a
        /*53ee*/ 	.short	(.L_43 - .L_42)
	.align		4
.L_42:
        /*53f0*/ 	.word	index@(.nv.constant0.matmul_kernel)
        /*53f4*/ 	.short	0x0210
        /*53f6*/ 	.short	0x0050


	//----- nvinfo : EIATTR_SW_WAR
	.align		4
.L_43:
        /*53f8*/ 	.byte	0x04, 0x36
        /*53fa*/ 	.short	(.L_45 - .L_44)
.L_44:
        /*53fc*/ 	.word	0x00000008
.L_45:


//--------------------- .nv.callgraph             --------------------------
	.section	.nv.callgraph,"",@"SHT_CUDA_CALLGRAPH"
	.align	4
	.sectionentsize	8
	.align		4
        /*0000*/ 	.word	0x00000000
	.align		4
        /*0004*/ 	.word	0xffffffff
	.align		4
        /*0008*/ 	.word	0x00000000
	.align		4
        /*000c*/ 	.word	0xfffffffe
	.align		4
        /*0010*/ 	.word	0x00000000
	.align		4
        /*0014*/ 	.word	0xfffffffd
	.align		4
        /*0018*/ 	.word	0x00000000
	.align		4
        /*001c*/ 	.word	0xfffffffc


//--------------------- .text.matmul_kernel       --------------------------
	.section	.text.matmul_kernel,"ax",@progbits
	.align	128
        .global         matmul_kernel
        .type           matmul_kernel,@function
        .size           matmul_kernel,(.L_x_3 - matmul_kernel)
        .other          matmul_kernel,@"STO_CUDA_ENTRY STV_DEFAULT"
matmul_kernel:
.text.matmul_kernel:
[----:B------:R-:W1:Y:S08]  /*0000*/  LDC R1, c[0x0][0x28] ;  /* 0x00000a00ff017b82 */ /* 0x000e700000000800 */
[----:B------:R-:W2:Y:S01]  /*0010*/  LDC.64 R188, c[0x0][0x228] ;  /* 0x00008a00ffbc7b82 */ /* 0x000ea20000000a00 */
[----:B------:R-:W3:Y:S01]  /*0020*/  S2R R5, SR_CTAID.X ;  /* 0x0000000000057919 */ /* 0x000ee20000002500 */
[----:B------:R-:W-:Y:S01]  /*0030*/  ULDC.64 UR4, c[0x0][0x218] ;  /* 0x0000860000047ab9 */ /* 0x000fe20000000a00 */
[----:B------:R-:W-:Y:S01]  /*0040*/  ULDC UR9, c[0x0][0x240] ;  /* 0x0000900000097ab9 */ /* 0x000fe20000000800 */
        /* <DEDUP_REMOVED lines=20> */
[----:B--2---:R-:W-:Y:S01]  /*0190*/  VIADD R0, R189, 0x3f ;  /* 0x0000003fbd007836 */ /* 0x004fe20000000000 */
[----:B------:R-:W-:Y:S01]  /*01a0*/  ULDC UR15, c[0x0][0x240] ;  /* 0x00009000000f7ab9 */ /* 0x000fe20000000800 */
[----:B------:R-:W-:Y:S01]  /*01b0*/  ULDC UR16, c[0x0][0x240] ;  /* 0x0000900000107ab9 */ /* 0x000fe20000000800 */
[----:B------:R-:W-:Y:S01]  /*01c0*/  ULDC UR18, c[0x0][0x240] ;  /* 0x0000900000127ab9 */ /* 0x000fe20000000800 */
[----:B------:R-:W2:Y:S01]  /*01d0*/  LDC R120, c[0x0][0x230] ;  /* 0x00008c00ff787b82 */ /* 0x000ea20000000800 */
[----:B------:R-:W-:Y:S01]  /*01e0*/  SHF.R.S32.HI R3, RZ, 0x1f, R0 ;  /* 0x0000001fff037819 */ /* 0x000fe20000011400 */
[----:B------:R-:W-:Y:S01]  /*01f0*/  ULDC UR24, c[0x0][0x240] ;  /* 0x0000900000187ab9 */ /* 0x000fe20000000800 */
[----:B------:R-:W-:Y:S01]  /*0200*/  ULDC UR34, c[0x0][0x240] ;  /* 0x0000900000227ab9 */ /* 0x000fe20000000800 */
[----:B------:R-:W-:Y:S01]  /*0210*/  ULDC UR29, c[0x0][0x240] ;  /* 0x00009000001d7ab9 */ /* 0x000fe20000000800 */
[----:B------:R-:W-:Y:S01]  /*0220*/  LEA.HI R3, R3, R0, RZ, 0x6 ;  /* 0x0000000003037211 */ /* 0x000fe200078f30ff */
[----:B------:R-:W-:Y:S01]  /*0230*/  ULDC UR35, c[0x0][0x240] ;  /* 0x0000900000237ab9 */ /* 0x000fe20000000800 */
[----:B---3--:R-:W-:Y:S01]  /*0240*/  IABS R8, R5 ;  /* 0x0000000500087213 */ /* 0x008fe20000000000 */
[----:B------:R-:W-:Y:S01]  /*0250*/  ULDC UR31, c[0x0][0x240] ;  /* 0x00009000001f7ab9 */ /* 0x000fe20000000800 */
[----:B------:R-:W-:Y:S01]  /*0260*/  SHF.R.S32.HI R3, RZ, 0x6, R3 ;  /* 0x00000006ff037819 */ /* 0x000fe20000011403 */
[----:B------:R-:W-:Y:S01]  /*0270*/  ULDC UR32, c[0x0][0x240] ;  /* 0x0000900000207ab9 */ /* 0x000fe20000000800 */
[----:B------:R-:W-:Y:S01]  /*0280*/  ULDC UR33, c[0x0][0x240] ;  /* 0x0000900000217ab9 */ /* 0x000fe20000000800 */
[----:B------:R-:W-:Y:S01]  /*0290*/  ULDC UR42, c[0x0][0x240] ;  /* 0x00009000002a7ab9 */ /* 0x000fe20000000800 */
[----:B------:R-:W-:Y:S01]  /*02a0*/  ULDC UR36, c[0x0][0x240] ;  /* 0x0000900000247ab9 */ /* 0x000fe20000000800 */
[----:B------:R-:W-:Y:S01]  /*02b0*/  IMAD.SHL.U32 R4, R3, 0x4, RZ ;  /* 0x0000000403047824 */ /* 0x000fe200078e00ff */
[----:B------:R-:W-:Y:S01]  /*02c0*/  ULDC UR37, c[0x0][0x240] ;  /* 0x0000900000257ab9 */ /* 0x000fe20000000800 */
[----:B------:R-:W-:Y:S01]  /*02d0*/  ULDC UR38, c[0x0][0x240] ;  /* 0x0000900000267ab9 */ /* 0x000fe20000000800 */
[----:B------:R-:W-:Y:S01]  /*02e0*/  ULDC UR39, c[0x0][0x240] ;  /* 0x0000900000277ab9 */ /* 0x000fe20000000800 */
[----:B------:R-:W-:Y:S01]  /*02f0*/  ULDC UR40, c[0x0][0x240] ;  /* 0x0000900000287ab9 */ /* 0x000fe20000000800 */
[-C--:B------:R-:W-:Y:S01]  /*0300*/  IABS R7, R4.reuse ;  /* 0x0000000400077213 */ /* 0x080fe20000000000 */
[----:B------:R-:W3:Y:S01]  /*0310*/  LDC R121, c[0x0][0x230] ;  /* 0x00008c00ff797b82 */ /* 0x000ee20000000800 */
[----:B------:R-:W-:Y:S01]  /*0320*/  IABS R10, R4 ;  /* 0x00000004000a7213 */ /* 0x000fe20000000000 */
[----:B------:R-:W-:Y:S01]  /*0330*/  ULDC UR49, c[0x0][0x240] ;  /* 0x0000900000317ab9 */ /* 0x000fe20000000800 */
[----:B------:R-:W4:Y:S01]  /*0340*/  I2F.RP R0, R7 ;  /* 0x0000000700007306 */ /* 0x000f220000209400 */
        /* <DEDUP_REMOVED lines=11> */
[----:B------:R-:W-:Y:S01]  /*0400*/  ULDC UR53, c[0x0][0x240] ;  /* 0x0000900000357ab9 */ /* 0x000fe20000000800 */
[----:B-1----:R-:W-:Y:S01]  /*0410*/  VIADD R1, R1, 0xfffff330 ;  /* 0xfffff33001017836 */ /* 0x002fe20000000000 */
[----:B------:R-:W1:Y:S01]  /*0420*/  LDC R182, c[0x0][0x230] ;  /* 0x00008c00ffb67b82 */ /* 0x000e620000000800 */
[----:B----4-:R-:W2:Y:S01]  /*0430*/  MUFU.RCP R0, R0 ;  /* 0x0000000000007308 */ /* 0x010ea20000001000 */
[----:B---3--:R-:W-:-:S06]  /*0440*/  IADD3 R121, R121, -0x1, RZ ;  /* 0xffffffff79797810 */ /* 0x008fcc0007ffe0ff */
[----:B------:R-:W3:Y:S08]  /*0450*/  LDC R183, c[0x0][0x230] ;  /* 0x00008c00ffb77b82 */ /* 0x000ef00000000800 */
[----:B------:R-:W4:Y:S01]  /*0460*/  LDC R252, c[0x0][0x230] ;  /* 0x00008c00fffc7b82 */ /* 0x000f220000000800 */
[----:B--2---:R-:W-:Y:S02]  /*0470*/  IADD3 R2, R0, 0xffffffe, RZ ;  /* 0x0ffffffe00027810 */ /* 0x004fe40007ffe0ff */
[----:B------:R-:W-:-:S02]  /*0480*/  IADD3 R0, RZ, -R10, RZ ;  /* 0x8000000aff007210 */ /* 0x000fc40007ffe0ff */
[----:B------:R2:W1:Y:S03]  /*0490*/  F2I.FTZ.U32.TRUNC.NTZ R3, R2 ;  /* 0x0000000200037305 */ /* 0x000466000021f000 */
[----:B------:R-:W4:Y:S01]  /*04a0*/  LDC R251, c[0x0][0x230] ;  /* 0x00008c00fffb7b82 */ /* 0x000f220000000800 */
[----:B--2---:R-:W-:Y:S02]  /*04b0*/  IMAD.MOV.U32 R2, RZ, RZ, RZ ;  /* 0x000000ffff027224 */ /* 0x004fe400078e00ff */
[----:B-1----:R-:W-:-:S04]  /*04c0*/  IMAD.MOV R6, RZ, RZ, -R3 ;  /* 0x000000ffff067224 */ /* 0x002fc800078e0a03 */
[----:B------:R-:W-:Y:S02]  /*04d0*/  IMAD R9, R6, R7, RZ ;  /* 0x0000000706097224 */ /* 0x000fe400078e02ff */
[----:B------:R-:W-:Y:S01]  /*04e0*/  IMAD.MOV.U32 R6, RZ, RZ, R8 ;  /* 0x000000ffff067224 */ /* 0x000fe200078e0008 */
[----:B------:R-:W-:Y:S01]  /*04f0*/  IABS R8, R189 ;  /* 0x000000bd00087213 */ /* 0x000fe20000000000 */
[----:B------:R-:W-:Y:S01]  /*0500*/  IMAD.HI.U32 R3, R3, R9, R2 ;  /* 0x0000000903037227 */ /* 0x000fe200078e0002 */
[----:B------:R-:W-:-:S05]  /*0510*/  IABS R9, R188 ;  /* 0x000000bc00097213 */ /* 0x000fca0000000000 */
[----:B------:R-:W-:-:S04]  /*0520*/  IMAD.HI.U32 R3, R3, R6, RZ ;  /* 0x0000000603037227 */ /* 0x000fc800078e00ff */
[----:B------:R-:W-:-:S05]  /*0530*/  IMAD R0, R3, R0, R6 ;  /* 0x0000000003007224 */ /* 0x000fca00078e0206 */
[----:B------:R-:W-:-:S13]  /*0540*/  ISETP.GT.U32.AND P1, PT, R7, R0, PT ;  /* 0x000000000700720c */ /* 0x000fda0003f24070 */
[----:B------:R-:W-:Y:S02]  /*0550*/  @!P1 IMAD.IADD R0, R0, 0x1, -R7 ;  /* 0x0000000100009824 */ /* 0x000fe400078e0a07 */
[----:B------:R-:W-:Y:S01]  /*0560*/  @!P1 VIADD R3, R3, 0x1 ;  /* 0x0000000103039836 */ /* 0x000fe20000000000 */
[----:B------:R-:W-:Y:S02]  /*0570*/  ISETP.NE.AND P1, PT, R4, RZ, PT ;  /* 0x000000ff0400720c */ /* 0x000fe40003f25270 */
[----:B------:R-:W-:Y:S02]  /*0580*/  ISETP.GE.U32.AND P0, PT, R0, R7, PT ;  /* 0x000000070000720c */ /* 0x000fe40003f06070 */
[----:B------:R-:W-:-:S04]  /*0590*/  LOP3.LUT R0, R5, R4, RZ, 0x3c, !PT ;  /* 0x0000000405007212 */ /* 0x000fc800078e3cff */
[----:B------:R-:W-:Y:S01]  /*05a0*/  ISETP.GE.AND P2, PT, R0, RZ, PT ;  /* 0x000000ff0000720c */ /* 0x000fe20003f46270 */
[----:B------:R-:W-:-:S06]  /*05b0*/  VIADD R0, R188, 0xff ;  /* 0x000000ffbc007836 */ /* 0x000fcc0000000000 */
[----:B------:R-:W-:-:S05]  /*05c0*/  @P0 VIADD R3, R3, 0x1 ;  /* 0x0000000103030836 */ /* 0x000fca0000000000 */
[----:B------:R-:W-:Y:S02]  /*05d0*/  MOV R2, R3 ;  /* 0x0000000300027202 */ /* 0x000fe40000000f00 */
[----:B------:R-:W-:-:S03]  /*05e0*/  SHF.R.S32.HI R3, RZ, 0x1f, R0 ;  /* 0x0000001fff037819 */ /* 0x000fc60000011400 */
[----:B------:R-:W-:Y:S01]  /*05f0*/  @!P2 IMAD.MOV R2, RZ, RZ, -R2 ;  /* 0x000000ffff02a224 */ /* 0x000fe200078e0a02 */
[----:B------:R-:W-:Y:S02]  /*0600*/  @!P1 LOP3.LUT R2, RZ, R4, RZ, 0x33, !PT ;  /* 0x00000004ff029212 */ /* 0x000fe400078e33ff */
[----:B------:R-:W-:-:S03]  /*0610*/  LEA.HI R3, R3, R0, RZ, 0x8 ;  /* 0x0000000003037211 */ /* 0x000fc600078f40ff */
[----:B------:R-:W-:Y:S02]  /*0620*/  IMAD.SHL.U32 R16, R2, 0x4, RZ ;  /* 0x0000000402107824 */ /* 0x000fe400078e00ff */
[----:B------:R-:W-:-:S03]  /*0630*/  IMAD.MOV R2, RZ, RZ, -R2 ;  /* 0x000000ffff027224 */ /* 0x000fc600078e0a02 */
[----:B------:R-:W-:Y:S01]  /*0640*/  LEA.HI.SX32 R3, R3, -R16, 0x18 ;  /* 0x8000001003037211 */ /* 0x000fe200078fc2ff */
[----:B------:R-:W-:Y:S02]  /*0650*/  IMAD R18, R4, R2, R5 ;  /* 0x0000000204127224 */ /* 0x000fe400078e0205 */
[----:B------:R-:W-:Y:S01]  /*0660*/  IMAD.MOV.U32 R2, RZ, RZ, RZ ;  /* 0x000000ffff027224 */ /* 0x000fe200078e00ff */
[----:B------:R-:W-:Y:S02]  /*0670*/  VIMNMX R17, R3, 0x4, PT ;  /* 0x0000000403117848 */ /* 0x000fe40003fe0100 */
[----:B------:R-:W-:Y:S02]  /*0680*/  IABS R4, R18 ;  /* 0x0000001200047213 */ /* 0x000fe40000000000 */
[----:B------:R-:W-:-:S04]  /*0690*/  IABS R7, R17 ;  /* 0x0000001100077213 */ /* 0x000fc80000000000 */
[----:B------:R-:W1:Y:S08]  /*06a0*/  I2F.RP R0, R7 ;  /* 0x0000000700007306 */ /* 0x000e700000209400 */
[----:B-1----:R-:W1:Y:S02]  /*06b0*/  MUFU.RCP R0, R0 ;  /* 0x0000000000007308 */ /* 0x002e640000001000 */
[----:B-1----:R-:W-:-:S06]  /*06c0*/  IADD3 R3, R0, 0xffffffe, RZ ;  /* 0x0ffffffe00037810 */ /* 0x002fcc0007ffe0ff */
[----:B------:R-:W1:Y:S02]  /*06d0*/  F2I.FTZ.U32.TRUNC.NTZ R3, R3 ;  /* 0x0000000300037305 */ /* 0x000e64000021f000 */
[----:B-1----:R-:W-:-:S04]  /*06e0*/  IMAD.MOV R6, RZ, RZ, -R3 ;  /* 0x000000ffff067224 */ /* 0x002fc800078e0a03 */
[----:B------:R-:W-:Y:S01]  /*06f0*/  IMAD R5, R6, R7, RZ ;  /* 0x0000000706057224 */ /* 0x000fe200078e02ff */
[----:B------:R-:W-:-:S03]  /*0700*/  IABS R6, R17 ;  /* 0x0000001100067213 */ /* 0x000fc60000000000 */
[----:B------:R-:W-:Y:S01]  /*0710*/  IMAD.HI.U32 R2, R3, R5, R2 ;  /* 0x0000000503027227 */ /* 0x000fe200078e0002 */
[----:B------:R-:W-:Y:S01]  /*0720*/  MOV R3, R4 ;  /* 0x0000000400037202 */ /* 0x000fe20000000f00 */
[----:B------:R-:W1:Y:S01]  /*0730*/  I2F.RP R5, R9 ;  /* 0x0000000900057306 */ /* 0x000e620000209400 */
[----:B------:R-:W2:Y:S01]  /*0740*/  S2R R4, SR_TID.X ;  /* 0x0000000000047919 */ /* 0x000ea20000002100 */
[----:B------:R-:W-:Y:S02]  /*0750*/  IMAD.MOV R0, RZ, RZ, -R6 ;  /* 0x000000ffff007224 */ /* 0x000fe400078e0a06 */
[----:B------:R-:W-:-:S04]  /*0760*/  IMAD.HI.U32 R2, R2, R3, RZ ;  /* 0x0000000302027227 */ /* 0x000fc800078e00ff */
[----:B------:R-:W3:Y:S01]  /*0770*/  I2F.RP R6, R8 ;  /* 0x0000000800067306 */ /* 0x000ee20000209400 */
[----:B------:R-:W-:-:S05]  /*0780*/  IMAD R0, R2, R0, R3 ;  /* 0x0000000002007224 */ /* 0x000fca00078e0203 */
[----:B------:R-:W-:Y:S02]  /*0790*/  ISETP.GT.U32.AND P1, PT, R7, R0, PT ;  /* 0x000000000700720c */ /* 0x000fe40003f24070 */
[----:B-1----:R-:W-:Y:S08]  /*07a0*/  MUFU.RCP R5, R5 ;  /* 0x0000000500057308 */ /* 0x002ff00000001000 */
[----:B---3--:R-:W1:Y:S03]  /*07b0*/  MUFU.RCP R6, R6 ;  /* 0x0000000600067308 */ /* 0x008e660000001000 */
[----:B------:R-:W-:Y:S01]  /*07c0*/  @!P1 IMAD.IADD R0, R0, 0x1, -R7 ;  /* 0x0000000100009824 */ /* 0x000fe200078e0a07 */
[----:B------:R-:W-:-:S02]  /*07d0*/  @!P1 IADD3 R2, R2, 0x1, RZ ;  /* 0x0000000102029810 */ /* 0x000fc40007ffe0ff */
[----:B------:R-:W-:Y:S02]  /*07e0*/  ISETP.NE.AND P1, PT, R17, RZ, PT ;  /* 0x000000ff1100720c */ /* 0x000fe40003f25270 */
[----:B------:R-:W-:Y:S01]  /*07f0*/  ISETP.GE.U32.AND P0, PT, R0, R7, PT ;  /* 0x000000070000720c */ /* 0x000fe20003f06070 */
[----:B--2---:R-:W-:Y:S01]  /*0800*/  IMAD.SHL.U32 R10, R4, 0x4, RZ ;  /* 0x00000004040a7824 */ /* 0x004fe200078e00ff */
[----:B------:R-:W-:Y:S02]  /*0810*/  LOP3.LUT R0, R18, R17, RZ, 0x3c, !PT ;  /* 0x0000001112007212 */ /* 0x000fe400078e3cff */
[----:B------:R-:W-:Y:S02]  /*0820*/  LOP3.LUT R242, R4, 0x7f, RZ, 0xc0, !PT ;  /* 0x0000007f04f27812 */ /* 0x000fe400078ec0ff */
[----:B------:R-:W-:Y:S02]  /*0830*/  ISETP.GE.AND P2, PT, R0, RZ, PT ;  /* 0x000000ff0000720c */ /* 0x000fe40003f46270 */
[----:B------:R-:W-:Y:S01]  /*0840*/  LOP3.LUT R10, R10, 0x7c, RZ, 0xc0, !PT ;  /* 0x0000007c0a0a7812 */ /* 0x000fe200078ec0ff */
[----:B-1----:R-:W-:-:S02]  /*0850*/  VIADD R3, R6, 0xffffffe ;  /* 0x0ffffffe06037836 */ /* 0x002fc40000000000 */
[----:B------:R-:W-:Y:S02]  /*0860*/  VIADD R6, R5, 0xffffffe ;  /* 0x0ffffffe05067836 */ /* 0x000fe40000000000 */
[----:B------:R-:W-:Y:S02]  /*0870*/  @P0 VIADD R2, R2, 0x1 ;  /* 0x0000000102020836 */ /* 0x000fe40000000000 */
[----:B------:R-:W1:Y:S02]  /*0880*/  F2I.FTZ.U32.TRUNC.NTZ R3, R3 ;  /* 0x0000000300037305 */ /* 0x000e64000021f000 */
[----:B------:R-:W-:-:S04]  /*0890*/  IMAD.MOV.U32 R11, RZ, RZ, R2 ;  /* 0x000000ffff0b7224 */ /* 0x000fc800078e0002 */
[----:B------:R-:W-:Y:S01]  /*08a0*/  @!P2 IMAD.MOV R11, RZ, RZ, -R11 ;  /* 0x000000ffff0ba224 */ /* 0x000fe200078e0a0b */
[----:B------:R-:W-:Y:S01]  /*08b0*/  @!P1 LOP3.LUT R11, RZ, R17, RZ, 0x33, !PT ;  /* 0x00000011ff0b9212 */ /* 0x000fe200078e33ff */
[----:B------:R-:W2:Y:S04]  /*08c0*/  F2I.FTZ.U32.TRUNC.NTZ R7, R6 ;  /* 0x0000000600077305 */ /* 0x000ea8000021f000 */
[----:B------:R-:W-:Y:S01]  /*08d0*/  IMAD.SHL.U32 R0, R11, 0x40, RZ ;  /* 0x000000400b007824 */ /* 0x000fe200078e00ff */
[----:B-1----:R-:W-:-:S03]  /*08e0*/  IADD3 R2, RZ, -R3, RZ ;  /* 0x80000003ff027210 */ /* 0x002fc60007ffe0ff */
[C---:B------:R-:W-:Y:S01]  /*08f0*/  VIADD R19, R0.reuse, 0x1 ;  /* 0x0000000100137836 */ /* 0x040fe20000000000 */
[C---:B------:R-:W-:Y:S01]  /*0900*/  IADD3 R21, R0.reuse, 0x3f, RZ ;  /* 0x0000003f00157810 */ /* 0x040fe20007ffe0ff */
[C---:B------:R-:W-:Y:S01]  /*0910*/  VIADD R25, R0.reuse, 0xa ;  /* 0x0000000a00197836 */ /* 0x040fe20000000000 */
[----:B------:R-:W-:Y:S01]  /*0920*/  IADD3 R20, R0, 0x2, RZ ;  /* 0x0000000200147810 */ /* 0x000fe20007ffe0ff */
[----:B------:R-:W-:Y:S01]  /*0930*/  IMAD.MOV.U32 R5, RZ, RZ, R2 ;  /* 0x000000ffff057224 */ /* 0x000fe200078e0002 */
[----:B------:R-:W-:Y:S01]  /*0940*/  IABS R15, R21 ;  /* 0x00000015000f7213 */ /* 0x000fe20000000000 */
[----:B------:R-:W-:Y:S01]  /*0950*/  IMAD.MOV.U32 R2, RZ, RZ, RZ ;  /* 0x000000ffff027224 */ /* 0x000fe200078e00ff */
[----:B------:R-:W-:Y:S01]  /*0960*/  IABS R12, R19 ;  /* 0x00000013000c7213 */ /* 0x000fe20000000000 */
[----:B------:R-:W-:Y:S01]  /*0970*/  IMAD R5, R5, R8, RZ ;  /* 0x0000000805057224 */ /* 0x000fe200078e02ff */
[----:B------:R-:W-:Y:S01]  /*0980*/  IABS R14, R20 ;  /* 0x00000014000e7213 */ /* 0x000fe20000000000 */
[----:B--2---:R-:W-:Y:S01]  /*0990*/  IMAD.MOV R13, RZ, RZ, -R7 ;  /* 0x000000ffff0d7224 */ /* 0x004fe200078e0a07 */
[----:B------:R-:W-:Y:S01]  /*09a0*/  ISETP.GE.AND P6, PT, R21, RZ, PT ;  /* 0x000000ff1500720c */ /* 0x000fe20003fc6270 */
[----:B------:R-:W-:Y:S01]  /*09b0*/  IMAD.HI.U32 R5, R3, R5, R2 ;  /* 0x0000000503057227 */ /* 0x000fe200078e0002 */
[----:B------:R-:W-:Y:S01]  /*09c0*/  LOP3.LUT R3, R4, 0x60, RZ, 0xc0, !PT ;  /* 0x0000006004037812 */ /* 0x000fe200078ec0ff */
[----:B------:R1:W-:Y:S01]  /*09d0*/  STL [R1+0xca8], R0 ;  /* 0x000ca80001007387 */ /* 0x0003e20000100800 */
[----:B------:R-:W-:Y:S01]  /*09e0*/  ISETP.GE.AND P2, PT, R19, RZ, PT ;  /* 0x000000ff1300720c */ /* 0x000fe20003f46270 */
[C---:B------:R-:W-:Y:S01]  /*09f0*/  VIADD R19, R0.reuse, 0x5 ;  /* 0x0000000500137836 */ /* 0x040fe20000000000 */
[C---:B------:R-:W-:Y:S01]  /*0a00*/  IADD3 R26, R0.reuse, 0xb, RZ ;  /* 0x0000000b001a7810 */ /* 0x040fe20007ffe0ff */
[----:B------:R-:W-:Y:S01]  /*0a10*/  IMAD.HI.U32 R2, R5, R15, RZ ;  /* 0x0000000f05027227 */ /* 0x000fe200078e00ff */
[----:B------:R-:W-:Y:S01]  /*0a20*/  IADD3 R27, R0, 0xc, RZ ;  /* 0x0000000c001b7810 */ /* 0x000fe20007ffe0ff */
[----:B------:R-:W-:Y:S01]  /*0a30*/  STL.64 [R1+0xc50], R188 ;  /* 0x000c50bc01007387 */ /* 0x000fe20000100a00 */
[----:B------:R-:W-:Y:S01]  /*0a40*/  IABS R22, R26 ;  /* 0x0000001a00167213 */ /* 0x000fe20000000000 */
[----:B------:R-:W-:Y:S01]  /*0a50*/  IMAD.MOV R6, RZ, RZ, -R2 ;  /* 0x000000ffff067224 */ /* 0x000fe200078e0a02 */
[----:B------:R-:W-:Y:S01]  /*0a60*/  IABS R23, R27 ;  /* 0x0000001b00177213 */ /* 0x000fe20000000000 */
[----:B------:R-:W-:Y:S01]  /*0a70*/  IMAD R2, R3, 0x100, R10 ;  /* 0x0000010003027824 */ /* 0x000fe200078e020a */
[----:B------:R-:W-:Y:S01]  /*0a80*/  MOV R10, R13 ;  /* 0x0000000d000a7202 */ /* 0x000fe20000000f00 */
[----:B------:R-:W-:Y:S01]  /*0a90*/  IMAD R15, R8, R6, R15 ;  /* 0x00000006080f7224 */ /* 0x000fe200078e020f */
[C---:B------:R-:W-:Y:S01]  /*0aa0*/  IADD3 R29, R0.reuse, 0xf, RZ ;  /* 0x0000000f001d7810 */ /* 0x040fe20007ffe0ff */
[----:B------:R-:W-:Y:S01]  /*0ab0*/  IMAD.HI.U32 R3, R5, R12, RZ ;  /* 0x0000000c05037227 */ /* 0x000fe200078e00ff */
[----:B------:R-:W-:-:S02]  /*0ac0*/  IADD3 R50, R0, 0x24, RZ ;  /* 0x0000002400327810 */ /* 0x000fc40007ffe0ff */
[----:B------:R-:W-:Y:S01]  /*0ad0*/  ISETP.GT.U32.AND P0, PT, R8, R15, PT ;  /* 0x0000000f0800720c */ /* 0x000fe20003f04070 */
[----:B------:R-:W-:Y:S01]  /*0ae0*/  IMAD.MOV R6, RZ, RZ, -R11 ;  /* 0x000000ffff067224 */ /* 0x000fe200078e0a0b */
[C---:B------:R-:W-:Y:S01]  /*0af0*/  IADD3 R55, R0.reuse, 0x2c, RZ ;  /* 0x0000002c00377810 */ /* 0x040fe20007ffe0ff */
[----:B------:R-:W-:Y:S01]  /*0b00*/  IMAD.MOV R13, RZ, RZ, -R3 ;  /* 0x000000ffff0d7224 */ /* 0x000fe200078e0a03 */
[----:B------:R-:W-:Y:S01]  /*0b10*/  IADD3 R70, R0, 0x3a, RZ ;  /* 0x0000003a00467810 */ /* 0x000fe20007ffe0ff */
[----:B------:R-:W-:Y:S01]  /*0b20*/  IMAD R11, R10, R9, RZ ;  /* 0x000000090a0b7224 */ /* 0x000fe200078e02ff */
[----:B------:R-:W-:Y:S01]  /*0b30*/  IABS R61, R55 ;  /* 0x00000037003d7213 */ /* 0x000fe20000000000 */
[----:B------:R-:W-:Y:S01]  /*0b40*/  IMAD R3, R17, R6, R18 ;  /* 0x0000000611037224 */ /* 0x000fe200078e0212 */
[----:B------:R-:W-:Y:S01]  /*0b50*/  IADD3 R18, R0, 0x4, RZ ;  /* 0x0000000400127810 */ /* 0x000fe20007ffe0ff */
[----:B------:R-:W-:Y:S01]  /*0b60*/  IMAD.HI.U32 R10, R5, R14, RZ ;  /* 0x0000000e050a7227 */ /* 0x000fe200078e00ff */
[----:B------:R-:W-:-:S03]  /*0b70*/  IABS R89, R70 ;  /* 0x0000004600597213 */ /* 0x000fc60000000000 */
[----:B------:R-:W-:Y:S02]  /*0b80*/  IMAD.MOV.U32 R6, RZ, RZ, RZ ;  /* 0x000000ffff067224 */ /* 0x000fe400078e00ff */
[----:B------:R-:W-:Y:S01]  /*0b90*/  @!P0 IMAD.IADD R15, R15, 0x1, -R8 ;  /* 0x000000010f0f8824 */ /* 0x000fe200078e0a08 */
[----:B------:R-:W-:Y:S01]  /*0ba0*/  ISETP.GE.AND P0, PT, R20, RZ, PT ;  /* 0x000000ff1400720c */ /* 0x000fe20003f06270 */
[----:B------:R-:W-:Y:S01]  /*0bb0*/  IMAD.HI.U32 R6, R7, R11, R6 ;  /* 0x0000000b07067227 */ /* 0x000fe200078e0006 */
[----:B------:R-:W-:Y:S02]  /*0bc0*/  IADD3 R7, -R10, RZ, RZ ;  /* 0x000000ff0a077210 */ /* 0x000fe40007ffe1ff */
[C---:B------:R-:W-:Y:S01]  /*0bd0*/  ISETP.GT.U32.AND P5, PT, R8.reuse, R15, PT ;  /* 0x0000000f0800720c */ /* 0x040fe20003fa4070 */
[C---:B------:R-:W-:Y:S02]  /*0be0*/  IMAD R11, R8.reuse, R13, R12 ;  /* 0x0000000d080b7224 */ /* 0x040fe400078e020c */
[----:B------:R-:W-:Y:S01]  /*0bf0*/  IMAD R12, R8, R7, R14 ;  /* 0x00000007080c7224 */ /* 0x000fe200078e020e */
[----:B------:R-:W-:Y:S01]  /*0c00*/  IABS R14, R18 ;  /* 0x00000012000e7213 */ /* 0x000fe20000000000 */
[----:B------:R-:W-:Y:S01]  /*0c10*/  VIADD R17, R0, 0x3 ;  /* 0x0000000300117836 */ /* 0x000fe20000000000 */
[----:B------:R-:W-:Y:S01]  /*0c20*/  ISETP.GT.U32.AND P1, PT, R8, R11, PT ;  /* 0x0000000b0800720c */ /* 0x000fe20003f24070 */
[----:B------:R-:W-:Y:S01]  /*0c30*/  IMAD.IADD R3, R16, 0x1, R3 ;  /* 0x0000000110037824 */ /* 0x000fe200078e0203 */
[----:B------:R-:W-:Y:S01]  /*0c40*/  ISETP.GT.U32.AND P3, PT, R8, R12, PT ;  /* 0x0000000c0800720c */ /* 0x000fe20003f64070 */
[C---:B------:R-:W-:Y:S01]  /*0c50*/  VIADD R20, R0.reuse, 0x8 ;  /* 0x0000000800147836 */ /* 0x040fe20000000000 */
[----:B------:R-:W-:Y:S01]  /*0c60*/  IABS R13, R17 ;  /* 0x00000011000d7213 */ /* 0x000fe20000000000 */
[----:B------:R-:W-:Y:S01]  /*0c70*/  VIADD R21, R0, 0x9 ;  /* 0x0000000900157836 */ /* 0x000fe20000000000 */
[----:B------:R-:W-:Y:S01]  /*0c80*/  IABS R16, R19 ;  /* 0x0000001300107213 */ /* 0x000fe20000000000 */
[----:B------:R-:W-:Y:S01]  /*0c90*/  @!P5 IMAD.IADD R15, R15, 0x1, -R8 ;  /* 0x000000010f0fd824 */ /* 0x000fe200078e0a08 */
[----:B------:R-:W-:Y:S01]  /*0ca0*/  ISETP.GE.AND P5, PT, R17, RZ, PT ;  /* 0x000000ff1100720c */ /* 0x000fe20003fa6270 */
[----:B------:R-:W-:Y:S01]  /*0cb0*/  IMAD.HI.U32 R7, R5, R13, RZ ;  /* 0x0000000d05077227 */ /* 0x000fe200078e00ff */
[----:B------:R-:W-:-:S03]  /*0cc0*/  LEA R3, R3, R242, 0x8 ;  /* 0x000000f203037211 */ /* 0x000fc600078e40ff */
[----:B------:R-:W-:Y:S02]  /*0cd0*/  IMAD.MOV R10, RZ, RZ, -R7 ;  /* 0x000000ffff0a7224 */ /* 0x000fe400078e0a07 */
[----:B------:R-:W-:Y:S01]  /*0ce0*/  @!P3 IADD3 R12, R12, -R8, RZ ;  /* 0x800000080c0cb210 */ /* 0x000fe20007ffe0ff */
[----:B------:R-:W-:Y:S01]  /*0cf0*/  IMAD.HI.U32 R7, R5, R14, RZ ;  /* 0x0000000e05077227 */ /* 0x000fe200078e00ff */
[----:B------:R-:W-:Y:S02]  /*0d00*/  STL.64 [R1+0xcc0], R2 ;  /* 0x000cc00201007387 */ /* 0x000fe40000100a00 */
[C---:B------:R-:W-:Y:S01]  /*0d10*/  ISETP.GT.U32.AND P3, PT, R8.reuse, R12, PT ;  /* 0x0000000c0800720c */ /* 0x040fe20003f64070 */
[----:B------:R-:W-:Y:S02]  /*0d20*/  @!P1 IMAD.IADD R11, R11, 0x1, -R8 ;  /* 0x000000010b0b9824 */ /* 0x000fe400078e0a08 */
[C---:B------:R-:W-:Y:S02]  /*0d30*/  IMAD R13, R8.reuse, R10, R13 ;  /* 0x0000000a080d7224 */ /* 0x040fe400078e020d */
[----:B------:R-:W-:Y:S01]  /*0d40*/  IMAD.MOV.U32 R10, RZ, RZ, R15 ;  /* 0x000000ffff0a7224 */ /* 0x000fe200078e000f */
[C---:B------:R-:W-:Y:S01]  /*0d50*/  ISETP.GT.U32.AND P4, PT, R8.reuse, R11, PT ;  /* 0x0000000b0800720c */ /* 0x040fe20003f84070 */
[----:B------:R-:W-:Y:S01]  /*0d60*/  IMAD.MOV R15, RZ, RZ, -R7 ;  /* 0x000000ffff0f7224 */ /* 0x000fe200078e0a07 */
[----:B------:R-:W-:Y:S01]  /*0d70*/  ISETP.GT.U32.AND P1, PT, R8, R13, PT ;  /* 0x0000000d0800720c */ /* 0x000fe20003f24070 */
[----:B------:R-:W-:Y:S01]  /*0d80*/  IMAD.HI.U32 R7, R5, R16, RZ ;  /* 0x0000001005077227 */ /* 0x000fe200078e00ff */
[----:B------:R-:W-:-:S02]  /*0d90*/  @!P6 IADD3 R10, -R10, RZ, RZ ;  /* 0x000000ff0a0ae210 */ /* 0x000fc40007ffe1ff */
[----:B------:R-:W-:Y:S01]  /*0da0*/  ISETP.GE.AND P6, PT, R18, RZ, PT ;  /* 0x000000ff1200720c */ /* 0x000fe20003fc6270 */
[----:B------:R-:W-:Y:S01]  /*0db0*/  IMAD R14, R8, R15, R14 ;  /* 0x0000000f080e7224 */ /* 0x000fe200078e020e */
[----:B------:R-:W-:Y:S01]  /*0dc0*/  @!P3 IADD3 R12, R12, -R8, RZ ;  /* 0x800000080c0cb210 */ /* 0x000fe20007ffe0ff */
[----:B------:R-:W-:Y:S02]  /*0dd0*/  VIADD R18, R0, 0x6 ;  /* 0x0000000600127836 */ /* 0x000fe40000000000 */
[----:B------:R-:W-:Y:S01]  /*0de0*/  IMAD.MOV R7, RZ, RZ, -R7 ;  /* 0x000000ffff077224 */ /* 0x000fe200078e0a07 */
[C---:B------:R-:W-:Y:S01]  /*0df0*/  ISETP.GT.U32.AND P3, PT, R8.reuse, R14, PT ;  /* 0x0000000e0800720c */ /* 0x040fe20003f64070 */
[----:B------:R-:W-:Y:S01]  /*0e00*/  @!P4 IMAD.IADD R11, R11, 0x1, -R8 ;  /* 0x000000010b0bc824 */ /* 0x000fe200078e0a08 */
[----:B------:R-:W-:Y:S01]  /*0e10*/  IABS R17, R18 ;  /* 0x0000001200117213 */ /* 0x000fe20000000000 */
[----:B------:R-:W-:Y:S01]  /*0e20*/  IMAD R15, R8, R7, R16 ;  /* 0x00000007080f7224 */ /* 0x000fe200078e0210 */
[----:B------:R-:W-:Y:S01]  /*0e30*/  ISETP.GE.AND P4, PT, R19, RZ, PT ;  /* 0x000000ff1300720c */ /* 0x000fe20003f86270 */
[----:B------:R-:W-:Y:S01]  /*0e40*/  @!P1 IMAD.IADD R13, R13, 0x1, -R8 ;  /* 0x000000010d0d9824 */ /* 0x000fe200078e0a08 */
[----:B------:R-:W-:Y:S01]  /*0e50*/  IABS R19, R20 ;  /* 0x0000001400137213 */ /* 0x000fe20000000000 */
[----:B------:R-:W-:-:S02]  /*0e60*/  IMAD.MOV.U32 R16, RZ, RZ, R17 ;  /* 0x000000ffff107224 */ /* 0x000fc400078e0011 */
[----:B------:R-:W-:Y:S01]  /*0e70*/  @!P2 IMAD.MOV R11, RZ, RZ, -R11 ;  /* 0x000000ffff0ba224 */ /* 0x000fe200078e0a0b */
[----:B------:R-:W-:Y:S01]  /*0e80*/  ISETP.GT.U32.AND P1, PT, R8, R13, PT ;  /* 0x0000000d0800720c */ /* 0x000fe20003f24070 */
[----:B------:R-:W-:Y:S01]  /*0e90*/  IMAD.HI.U32 R7, R5, R16, RZ ;  /* 0x0000001005077227 */ /* 0x000fe200078e00ff */
[----:B------:R-:W-:Y:S02]  /*0ea0*/  ISETP.GE.AND P2, PT, R18, RZ, PT ;  /* 0x000000ff1200720c */ /* 0x000fe40003f46270 */
[----:B------:R-:W-:Y:S01]  /*0eb0*/  IADD3 R18, R0, 0x7, RZ ;  /* 0x0000000700127810 */ /* 0x000fe20007ffe0ff */
[----:B------:R-:W-:Y:S01]  /*0ec0*/  @!P3 IMAD.IADD R14, R14, 0x1, -R8 ;  /* 0x000000010e0eb824 */ /* 0x000fe200078e0a08 */
[----:B------:R-:W-:Y:S01]  /*0ed0*/  IADD3 R7, -R7, RZ, RZ ;  /* 0x000000ff07077210 */ /* 0x000fe20007ffe1ff */
[----:B------:R-:W-:Y:S01]  /*0ee0*/  @!P0 IMAD.MOV R12, RZ, RZ, -R12 ;  /* 0x000000ffff0c8224 */ /* 0x000fe200078e0a0c */
[----:B------:R-:W-:Y:S01]  /*0ef0*/  IABS R17, R18 ;  /* 0x0000001200117213 */ /* 0x000fe20000000000 */
[----:B------:R-:W-:Y:S01]  /*0f00*/  VIADD R28, R0, 0xd ;  /* 0x0000000d001c7836 */ /* 0x000fe20000000000 */
[C---:B------:R-:W-:Y:S01]  /*0f10*/  ISETP.GT.U32.AND P0, PT, R8.reuse, R15, PT ;  /* 0x0000000f0800720c */ /* 0x040fe20003f04070 */
[C---:B------:R-:W-:Y:S01]  /*0f20*/  IMAD R16, R8.reuse, R7, R16 ;  /* 0x0000000708107224 */ /* 0x040fe200078e0210 */
[----:B------:R-:W-:Y:S01]  /*0f30*/  ISETP.GT.U32.AND P3, PT, R8, R14, PT ;  /* 0x0000000e0800720c */ /* 0x000fe20003f64070 */
[----:B------:R-:W-:Y:S01]  /*0f40*/  IMAD.HI.U32 R7, R5, R17, RZ ;  /* 0x0000001105077227 */ /* 0x000fe200078e00ff */
[----:B------:R-:W-:-:S03]  /*0f50*/  IABS R24, R28 ;  /* 0x0000001c00187213 */ /* 0x000fc60000000000 */
[--C-:B------:R-:W-:Y:S01]  /*0f60*/  @!P1 IMAD.IADD R13, R13, 0x1, -R8.reuse ;  /* 0x000000010d0d9824 */ /* 0x100fe200078e0a08 */
[----:B------:R-:W-:Y:S01]  /*0f70*/  ISETP.GE.AND P1, PT, R18, RZ, PT ;  /* 0x000000ff1200720c */ /* 0x000fe20003f26270 */
[----:B------:R-:W-:Y:S01]  /*0f80*/  VIADD R33, R0, 0x10 ;  /* 0x0000001000217836 */ /* 0x000fe20000000000 */
[----:B------:R-:W-:Y:S01]  /*0f90*/  IADD3 R18, -R7, RZ, RZ ;  /* 0x000000ff07127210 */ /* 0x000fe20007ffe1ff */
[----:B------:R-:W-:Y:S01]  /*0fa0*/  @!P5 IMAD.MOV R13, RZ, RZ, -R13 ;  /* 0x000000ffff0dd224 */ /* 0x000fe200078e0a0d */
[----:B------:R-:W-:Y:S01]  /*0fb0*/  ISETP.GT.U32.AND P5, PT, R8, R16, PT ;  /* 0x000000100800720c */ /* 0x000fe20003fa4070 */
[--C-:B------:R-:W-:Y:S02]  /*0fc0*/  @!P0 IMAD.IADD R15, R15, 0x1, -R8.reuse ;  /* 0x000000010f0f8824 */ /* 0x100fe400078e0a08 */
[----:B------:R-:W-:Y:S01]  /*0fd0*/  @!P3 IMAD.IADD R14, R14, 0x1, -R8 ;  /* 0x000000010e0eb824 */ /* 0x000fe200078e0a08 */
[----:B------:R-:W-:Y:S01]  /*0fe0*/  ISETP.GE.AND P3, PT, R20, RZ, PT ;  /* 0x000000ff1400720c */ /* 0x000fe20003f66270 */
[C---:B------:R-:W-:Y:S01]  /*0ff0*/  IMAD R17, R8.reuse, R18, R17 ;  /* 0x0000001208117224 */ /* 0x040fe200078e0211 */
[C---:B------:R-:W-:Y:S01]  /*1000*/  ISETP.GT.U32.AND P0, PT, R8.reuse, R15, PT ;  /* 0x0000000f0800720c */ /* 0x040fe20003f04070 */
[----:B------:R-:W-:Y:S01]  /*1010*/  @!P6 IMAD.MOV R14, RZ, RZ, -R14 ;  /* 0x000000ffff0ee224 */ /* 0x000fe200078e0a0e */
[----:B------:R-:W-:Y:S01]  /*1020*/  IABS R20, R21 ;  /* 0x0000001500147213 */ /* 0x000fe20000000000 */
[----:B------:R-:W-:Y:S01]  /*1030*/  IMAD.HI.U32 R7, R5, R19, RZ ;  /* 0x0000001305077227 */ /* 0x000fe200078e00ff */
[----:B------:R-:W-:-:S03]  /*1040*/  ISETP.GT.U32.AND P6, PT, R8, R17, PT ;  /* 0x000000110800720c */ /* 0x000fc60003fc4070 */
[--C-:B------:R-:W-:Y:S01]  /*1050*/  @!P5 IMAD.IADD R16, R16, 0x1, -R8.reuse ;  /* 0x000000011010d824 */ /* 0x100fe200078e0a08 */
[----:B------:R-:W-:Y:S01]  /*1060*/  IADD3 R7, -R7, RZ, RZ ;  /* 0x000000ff07077210 */ /* 0x000fe20007ffe1ff */
[C---:B------:R-:W-:Y:S02]  /*1070*/  VIADD R34, R0.reuse, 0x11 ;  /* 0x0000001100227836 */ /* 0x040fe40000000000 */
[----:B------:R-:W-:Y:S01]  /*1080*/  VIADD R35, R0, 0x12 ;  /* 0x0000001200237836 */ /* 0x000fe20000000000 */
[C---:B------:R-:W-:Y:S01]  /*1090*/  ISETP.GT.U32.AND P5, PT, R8.reuse, R16, PT ;  /* 0x000000100800720c */ /* 0x040fe20003fa4070 */
[--C-:B------:R-:W-:Y:S01]  /*10a0*/  @!P0 IMAD.IADD R15, R15, 0x1, -R8.reuse ;  /* 0x000000010f0f8824 */ /* 0x100fe200078e0a08 */
[----:B------:R-:W-:Y:S01]  /*10b0*/  ISETP.GE.AND P0, PT, R21, RZ, PT ;  /* 0x000000ff1500720c */ /* 0x000fe20003f06270 */
[----:B------:R-:W-:Y:S01]  /*10c0*/  IMAD R18, R8, R7, R19 ;  /* 0x0000000708127224 */ /* 0x000fe200078e0213 */
[----:B------:R-:W-:Y:S01]  /*10d0*/  IABS R21, R25 ;  /* 0x0000001900157213 */ /* 0x000fe20000000000 */
[----:B------:R-:W-:Y:S01]  /*10e0*/  @!P6 IMAD.IADD R17, R17, 0x1, -R8 ;  /* 0x000000011111e824 */ /* 0x000fe200078e0a08 */
[----:B------:R-:W-:Y:S01]  /*10f0*/  IABS R30, R35 ;  /* 0x00000023001e7213 */ /* 0x000fe20000000000 */
[----:B------:R-:W-:-:S03]  /*1100*/  IMAD.HI.U32 R7, R5, R20, RZ ;  /* 0x0000001405077227 */ /* 0x000fc600078e00ff */
[----:B------:R-:W-:Y:S01]  /*1110*/  ISETP.GT.U32.AND P6, PT, R8, R17, PT ;  /* 0x000000110800720c */ /* 0x000fe20003fc4070 */
[----:B------:R-:W-:Y:S02]  /*1120*/  IMAD.MOV R19, RZ, RZ, -R7 ;  /* 0x000000ffff137224 */ /* 0x000fe400078e0a07 */
[----:B------:R-:W-:-:S04]  /*1130*/  IMAD.HI.U32 R7, R5, R21, RZ ;  /* 0x0000001505077227 */ /* 0x000fc800078e00ff */
[----:B------:R-:W-:Y:S01]  /*1140*/  @!P4 IMAD.MOV R15, RZ, RZ, -R15 ;  /* 0x000000ffff0fc224 */ /* 0x000fe200078e0a0f */
[C---:B------:R-:W-:Y:S01]  /*1150*/  ISETP.GT.U32.AND P4, PT, R8.reuse, R18, PT ;  /* 0x000000120800720c */ /* 0x040fe20003f84070 */
[----:B------:R-:W-:Y:S02]  /*1160*/  IMAD.MOV R7, RZ, RZ, -R7 ;  /* 0x000000ffff077224 */ /* 0x000fe400078e0a07 */
[C---:B------:R-:W-:Y:S02]  /*1170*/  IMAD R19, R8.reuse, R19, R20 ;  /* 0x0000001308137224 */ /* 0x040fe400078e0214 */
[----:B------:R-:W-:Y:S02]  /*1180*/  IMAD R20, R8, R7, R21 ;  /* 0x0000000708147224 */ /* 0x000fe400078e0215 */
[--C-:B------:R-:W-:Y:S01]  /*1190*/  @!P5 IMAD.IADD R16, R16, 0x1, -R8.reuse ;  /* 0x000000011010d824 */ /* 0x100fe200078e0a08 */
[C---:B------:R-:W-:Y:S01]  /*11a0*/  ISETP.GT.U32.AND P5, PT, R8.reuse, R19, PT ;  /* 0x000000130800720c */ /* 0x040fe20003fa4070 */
[----:B------:R-:W-:Y:S01]  /*11b0*/  @!P6 IMAD.IADD R17, R17, 0x1, -R8 ;  /* 0x000000011111e824 */ /* 0x000fe200078e0a08 */
[----:B------:R-:W-:Y:S01]  /*11c0*/  ISETP.GT.U32.AND P6, PT, R8, R20, PT ;  /* 0x000000140800720c */ /* 0x000fe20003fc4070 */
[----:B------:R-:W-:Y:S01]  /*11d0*/  IMAD.HI.U32 R7, R5, R22, RZ ;  /* 0x0000001605077227 */ /* 0x000fe200078e00ff */
[----:B------:R-:W-:-:S02]  /*11e0*/  @!P2 IADD3 R16, -R16, RZ, RZ ;  /* 0x000000ff1010a210 */ /* 0x000fc40007ffe1ff */
[----:B------:R-:W-:Y:S01]  /*11f0*/  @!P4 IADD3 R18, R18, -R8, RZ ;  /* 0x800000081212c210 */ /* 0x000fe20007ffe0ff */
[----:B------:R-:W-:Y:S01]  /*1200*/  IMAD.MOV R7, RZ, RZ, -R7 ;  /* 0x000000ffff077224 */ /* 0x000fe200078e0a07 */
[----:B------:R-:W-:Y:S01]  /*1210*/  ISETP.GE.AND P2, PT, R25, RZ, PT ;  /* 0x000000ff1900720c */ /* 0x000fe20003f46270 */
[----:B------:R-:W-:Y:S01]  /*1220*/  @!P1 IMAD.MOV R17, RZ, RZ, -R17 ;  /* 0x000000ffff119224 */ /* 0x000fe200078e0a11 */
[C---:B------:R-:W-:Y:S01]  /*1230*/  ISETP.GT.U32.AND P4, PT, R8.reuse, R18, PT ;  /* 0x000000120800720c */ /* 0x040fe20003f84070 */
[----:B------:R-:W-:Y:S01]  /*1240*/  IMAD R21, R8, R7, R22 ;  /* 0x0000000708157224 */ /* 0x000fe200078e0216 */
[----:B------:R-:W-:Y:S01]  /*1250*/  ISETP.GE.AND P1, PT, R26, RZ, PT ;  /* 0x000000ff1a00720c */ /* 0x000fe20003f26270 */
[----:B------:R-:W-:Y:S01]  /*1260*/  @!P5 IMAD.IADD R19, R19, 0x1, -R8 ;  /* 0x000000011313d824 */ /* 0x000fe200078e0a08 */
[----:B------:R-:W-:Y:S01]  /*1270*/  IABS R26, R29 ;  /* 0x0000001d001a7213 */ /* 0x000fe20000000000 */
[----:B------:R-:W-:-:S03]  /*1280*/  IMAD.HI.U32 R7, R5, R23, RZ ;  /* 0x0000001705077227 */ /* 0x000fc600078e00ff */
[----:B------:R-:W-:Y:S01]  /*1290*/  ISETP.GT.U32.AND P5, PT, R8, R19, PT ;  /* 0x000000130800720c */ /* 0x000fe20003fa4070 */
[----:B------:R-:W-:Y:S01]  /*12a0*/  @!P6 IMAD.IADD R20, R20, 0x1, -R8 ;  /* 0x000000011414e824 */ /* 0x000fe200078e0a08 */
[----:B------:R-:W-:Y:S01]  /*12b0*/  IADD3 R7, -R7, RZ, RZ ;  /* 0x000000ff07077210 */ /* 0x000fe20007ffe1ff */
[----:B------:R-:W-:-:S03]  /*12c0*/  IMAD.HI.U32 R22, R5, R24, RZ ;  /* 0x0000001805167227 */ /* 0x000fc600078e00ff */
[----:B------:R-:W-:Y:S01]  /*12d0*/  ISETP.GT.U32.AND P6, PT, R8, R20, PT ;  /* 0x000000140800720c */ /* 0x000fe20003fc4070 */
[----:B------:R-:W-:Y:S02]  /*12e0*/  IMAD.MOV R25, RZ, RZ, -R22 ;  /* 0x000000ffff197224 */ /* 0x000fe400078e0a16 */
[----:B------:R-:W-:Y:S01]  /*12f0*/  @!P4 IMAD.IADD R18, R18, 0x1, -R8 ;  /* 0x000000011212c824 */ /* 0x000fe200078e0a08 */
[C---:B------:R-:W-:Y:S01]  /*1300*/  ISETP.GT.U32.AND P4, PT, R8.reuse, R21, PT ;  /* 0x000000150800720c */ /* 0x040fe20003f84070 */
[C---:B------:R-:W-:Y:S02]  /*1310*/  IMAD R22, R8.reuse, R7, R23 ;  /* 0x0000000708167224 */ /* 0x040fe400078e0217 */
[----:B------:R-:W-:Y:S01]  /*1320*/  IMAD R23, R8, R25, R24 ;  /* 0x0000001908177224 */ /* 0x000fe200078e0218 */
[----:B------:R-:W-:Y:S01]  /*1330*/  @!P3 IADD3 R18, -R18, RZ, RZ ;  /* 0x000000ff1212b210 */ /* 0x000fe20007ffe1ff */
[--C-:B------:R-:W-:Y:S01]  /*1340*/  @!P5 IMAD.IADD R19, R19, 0x1, -R8.reuse ;  /* 0x000000011313d824 */ /* 0x100fe200078e0a08 */
[----:B------:R-:W-:Y:S01]  /*1350*/  ISETP.GE.AND P5, PT, R27, RZ, PT ;  /* 0x000000ff1b00720c */ /* 0x000fe20003fa6270 */
[----:B------:R-:W-:Y:S01]  /*1360*/  VIADD R27, R0, 0xe ;  /* 0x0000000e001b7836 */ /* 0x000fe20000000000 */
[----:B------:R-:W-:Y:S01]  /*1370*/  ISETP.GT.U32.AND P3, PT, R8, R23, PT ;  /* 0x000000170800720c */ /* 0x000fe20003f64070 */
[----:B------:R-:W-:Y:S01]  /*1380*/  @!P6 IMAD.IADD R20, R20, 0x1, -R8 ;  /* 0x000000011414e824 */ /* 0x000fe200078e0a08 */
[----:B------:R-:W-:Y:S01]  /*1390*/  ISETP.GT.U32.AND P6, PT, R8, R22, PT ;  /* 0x000000160800720c */ /* 0x000fe20003fc4070 */
[----:B------:R-:W-:Y:S01]  /*13a0*/  IMAD.HI.U32 R24, R5, R26, RZ ;  /* 0x0000001a05187227 */ /* 0x000fe200078e00ff */
[----:B------:R-:W-:-:S03]  /*13b0*/  IABS R7, R27 ;  /* 0x0000001b00077213 */ /* 0x000fc60000000000 */
[----:B------:R-:W-:Y:S02]  /*13c0*/  @!P4 IMAD.IADD R21, R21, 0x1, -R8 ;  /* 0x000000011515c824 */ /* 0x000fe400078e0a08 */
[----:B------:R-:W-:Y:S02]  /*13d0*/  IMAD.MOV.U32 R25, RZ, RZ, R7 ;  /* 0x000000ffff197224 */ /* 0x000fe400078e0007 */
[----:B------:R-:W-:Y:S01]  /*13e0*/  @!P2 IMAD.MOV R20, RZ, RZ, -R20 ;  /* 0x000000ffff14a224 */ /* 0x000fe200078e0a14 */
[----:B------:R-:W-:Y:S01]  /*13f0*/  ISETP.GE.AND P2, PT, R27, RZ, PT ;  /* 0x000000ff1b00720c */ /* 0x000fe20003f46270 */
[----:B------:R-:W-:Y:S01]  /*1400*/  @!P3 IMAD.IADD R23, R23, 0x1, -R8 ;  /* 0x000000011717b824 */ /* 0x000fe200078e0a08 */
[----:B------:R-:W-:Y:S01]  /*1410*/  ISETP.GT.U32.AND P4, PT, R8, R21, PT ;  /* 0x000000150800720c */ /* 0x000fe20003f84070 */
[----:B------:R-:W-:Y:S01]  /*1420*/  IMAD.HI.U32 R7, R5, R25, RZ ;  /* 0x0000001905077227 */ /* 0x000fe200078e00ff */
[----:B------:R-:W-:Y:S02]  /*1430*/  @!P6 IADD3 R22, R22, -R8, RZ ;  /* 0x800000081616e210 */ /* 0x000fe40007ffe0ff */
[C---:B------:R-:W-:Y:S01]  /*1440*/  ISETP.GT.U32.AND P3, PT, R8.reuse, R23, PT ;  /* 0x000000170800720c */ /* 0x040fe20003f64070 */
[----:B------:R-:W-:Y:S01]  /*1450*/  IMAD.MOV R7, RZ, RZ, -R7 ;  /* 0x000000ffff077224 */ /* 0x000fe200078e0a07 */
[----:B------:R-:W-:Y:S01]  /*1460*/  ISETP.GT.U32.AND P6, PT, R8, R22, PT ;  /* 0x000000160800720c */ /* 0x000fe20003fc4070 */
[----:B------:R-:W-:Y:S01]  /*1470*/  @!P0 IMAD.MOV R19, RZ, RZ, -R19 ;  /* 0x000000ffff138224 */ /* 0x000fe200078e0a13 */
[----:B------:R-:W-:Y:S01]  /*1480*/  IADD3 R27, -R24, RZ, RZ ;  /* 0x000000ff181b7210 */ /* 0x000fe20007ffe1ff */
[----:B------:R-:W-:Y:S01]  /*1490*/  IMAD R24, R8, R7, R25 ;  /* 0x0000000708187224 */ /* 0x000fe200078e0219 */
[----:B------:R-:W-:Y:S01]  /*14a0*/  ISETP.GE.AND P0, PT, R28, RZ, PT ;  /* 0x000000ff1c00720c */ /* 0x000fe20003f06270 */
[----:B------:R-:W-:Y:S01]  /*14b0*/  VIADD R36, R0, 0x13 ;  /* 0x0000001300247836 */ /* 0x000fe20000000000 */
[----:B------:R-:W-:Y:S01]  /*14c0*/  IABS R28, R33 ;  /* 0x00000021001c7213 */ /* 0x000fe20000000000 */
[----:B------:R-:W-:-:S02]  /*14d0*/  IMAD R25, R8, R27, R26 ;  /* 0x0000001b08197224 */ /* 0x000fc400078e021a */
[--C-:B------:R-:W-:Y:S01]  /*14e0*/  @!P4 IMAD.IADD R21, R21, 0x1, -R8.reuse ;  /* 0x000000011515c824 */ /* 0x100fe200078e0a08 */
[----:B------:R-:W-:Y:S01]  /*14f0*/  ISETP.GE.AND P4, PT, R29, RZ, PT ;  /* 0x000000ff1d00720c */ /* 0x000fe20003f86270 */
[----:B------:R-:W-:Y:S01]  /*1500*/  @!P3 IMAD.IADD R23, R23, 0x1, -R8 ;  /* 0x000000011717b824 */ /* 0x000fe200078e0a08 */
[----:B------:R-:W-:Y:S01]  /*1510*/  ISETP.GT.U32.AND P3, PT, R8, R25, PT ;  /* 0x000000190800720c */ /* 0x000fe20003f64070 */
[C---:B------:R-:W-:Y:S01]  /*1520*/  IMAD.HI.U32 R7, R5.reuse, R28, RZ ;  /* 0x0000001c05077227 */ /* 0x040fe200078e00ff */
[----:B------:R-:W-:Y:S02]  /*1530*/  @!P6 IADD3 R22, R22, -R8, RZ ;  /* 0x800000081616e210 */ /* 0x000fe40007ffe0ff */
[----:B------:R-:W-:Y:S01]  /*1540*/  ISETP.GT.U32.AND P6, PT, R8, R24, PT ;  /* 0x000000180800720c */ /* 0x000fe20003fc4070 */
[----:B------:R-:W-:Y:S01]  /*1550*/  IMAD.MOV R7, RZ, RZ, -R7 ;  /* 0x000000ffff077224 */ /* 0x000fe200078e0a07 */
[----:B------:R-:W-:Y:S01]  /*1560*/  IABS R29, R34 ;  /* 0x00000022001d7213 */ /* 0x000fe20000000000 */
[----:B------:R-:W-:Y:S01]  /*1570*/  IMAD.HI.U32 R27, R5, R30, RZ ;  /* 0x0000001e051b7227 */ /* 0x000fe200078e00ff */
[----:B------:R-:W-:-:S02]  /*1580*/  IABS R32, R36 ;  /* 0x0000002400207213 */ /* 0x000fc40000000000 */
[----:B------:R-:W-:Y:S01]  /*1590*/  @!P5 IADD3 R22, -R22, RZ, RZ ;  /* 0x000000ff1616d210 */ /* 0x000fe20007ffe1ff */
[----:B------:R-:W-:Y:S01]  /*15a0*/  IMAD R26, R8, R7, R28 ;  /* 0x00000007081a7224 */ /* 0x000fe200078e021c */
[----:B------:R-:W-:Y:S01]  /*15b0*/  @!P1 IADD3 R21, -R21, RZ, RZ ;  /* 0x000000ff15159210 */ /* 0x000fe20007ffe1ff */
[----:B------:R-:W-:-:S04]  /*15c0*/  IMAD.HI.U32 R7, R5, R29, RZ ;  /* 0x0000001d05077227 */ /* 0x000fc800078e00ff */
[----:B------:R-:W-:Y:S01]  /*15d0*/  @!P3 IMAD.IADD R25, R25, 0x1, -R8 ;  /* 0x000000011919b824 */ /* 0x000fe200078e0a08 */
[----:B------:R-:W-:Y:S01]  /*15e0*/  @!P6 IADD3 R24, R24, -R8, RZ ;  /* 0x800000081818e210 */ /* 0x000fe20007ffe0ff */
[----:B------:R-:W-:Y:S01]  /*15f0*/  IMAD.MOV R7, RZ, RZ, -R7 ;  /* 0x000000ffff077224 */ /* 0x000fe200078e0a07 */
[----:B------:R-:W-:Y:S01]  /*1600*/  ISETP.GT.U32.AND P6, PT, R8, R26, PT ;  /* 0x0000001a0800720c */ /* 0x000fe20003fc4070 */
[----:B------:R-:W-:Y:S01]  /*1610*/  VIADD R37, R0, 0x14 ;  /* 0x0000001400257836 */ /* 0x000fe20000000000 */
[C---:B------:R-:W-:Y:S01]  /*1620*/  ISETP.GT.U32.AND P5, PT, R8.reuse, R25, PT ;  /* 0x000000190800720c */ /* 0x040fe20003fa4070 */
[----:B------:R-:W-:Y:S01]  /*1630*/  IMAD.MOV R31, RZ, RZ, -R27 ;  /* 0x000000ffff1f7224 */ /* 0x000fe200078e0a1b */
[C---:B------:R-:W-:Y:S01]  /*1640*/  ISETP.GT.U32.AND P1, PT, R8.reuse, R24, PT ;  /* 0x000000180800720c */ /* 0x040fe20003f24070 */
[----:B------:R-:W-:Y:S01]  /*1650*/  IMAD R27, R8, R7, R29 ;  /* 0x00000007081b7224 */ /* 0x000fe200078e021d */
[----:B------:R-:W-:Y:S01]  /*1660*/  IABS R29, R37 ;  /* 0x00000025001d7213 */ /* 0x000fe20000000000 */
[----:B------:R-:W-:Y:S01]  /*1670*/  IMAD.HI.U32 R7, R5, R32, RZ ;  /* 0x0000002005077227 */ /* 0x000fe200078e00ff */
[----:B------:R-:W-:-:S03]  /*1680*/  ISETP.GE.AND P3, PT, R33, RZ, PT ;  /* 0x000000ff2100720c */ /* 0x000fc60003f66270 */
[----:B------:R-:W-:Y:S02]  /*1690*/  IMAD.MOV R7, RZ, RZ, -R7 ;  /* 0x000000ffff077224 */ /* 0x000fe400078e0a07 */
[C---:B------:R-:W-:Y:S02]  /*16a0*/  IMAD R28, R8.reuse, R31, R30 ;  /* 0x0000001f081c7224 */ /* 0x040fe400078e021e */
[----:B------:R-:W-:Y:S02]  /*16b0*/  IMAD.MOV.U32 R30, RZ, RZ, R29 ;  /* 0x000000ffff1e7224 */ /* 0x000fe400078e001d */
[----:B------:R-:W-:Y:S02]  /*16c0*/  IMAD R29, R8, R7, R32 ;  /* 0x00000007081d7224 */ /* 0x000fe400078e0220 */
[--C-:B------:R-:W-:Y:S02]  /*16d0*/  @!P6 IMAD.IADD R26, R26, 0x1, -R8.reuse ;  /* 0x000000011a1ae824 */ /* 0x100fe400078e0a08 */
[--C-:B------:R-:W-:Y:S01]  /*16e0*/  @!P5 IMAD.IADD R25, R25, 0x1, -R8.reuse ;  /* 0x000000011919d824 */ /* 0x100fe200078e0a08 */
[----:B------:R-:W-:Y:S01]  /*16f0*/  ISETP.GT.U32.AND P5, PT, R8, R29, PT ;  /* 0x0000001d0800720c */ /* 0x000fe20003fa4070 */
[----:B------:R-:W-:Y:S01]  /*1700*/  @!P1 IMAD.IADD R24, R24, 0x1, -R8 ;  /* 0x0000000118189824 */ /* 0x000fe200078e0a08 */
[C---:B------:R-:W-:Y:S01]  /*1710*/  ISETP.GT.U32.AND P6, PT, R8.reuse, R26, PT ;  /* 0x0000001a0800720c */ /* 0x040fe20003fc4070 */
[----:B------:R-:W-:Y:S01]  /*1720*/  @!P0 IMAD.MOV R23, RZ, RZ, -R23 ;  /* 0x000000ffff178224 */ /* 0x000fe200078e0a17 */
[----:B------:R-:W-:Y:S01]  /*1730*/  ISETP.GT.U32.AND P0, PT, R8, R28, PT ;  /* 0x0000001c0800720c */ /* 0x000fe20003f04070 */
[----:B------:R-:W-:Y:S01]  /*1740*/  @!P2 IMAD.MOV R24, RZ, RZ, -R24 ;  /* 0x000000ffff18a224 */ /* 0x000fe200078e0a18 */
[----:B------:R-:W-:Y:S01]  /*1750*/  ISETP.GE.AND P2, PT, R34, RZ, PT ;  /* 0x000000ff2200720c */ /* 0x000fe20003f46270 */
[----:B------:R-:W-:Y:S01]  /*1760*/  IMAD.HI.U32 R7, R5, R30, RZ ;  /* 0x0000001e05077227 */ /* 0x000fe200078e00ff */
[----:B------:R-:W-:-:S02]  /*1770*/  ISETP.GT.U32.AND P1, PT, R8, R27, PT ;  /* 0x0000001b0800720c */ /* 0x000fc40003f24070 */
[----:B------:R-:W-:Y:S01]  /*1780*/  @!P4 IADD3 R25, -R25, RZ, RZ ;  /* 0x000000ff1919c210 */ /* 0x000fe20007ffe1ff */
[----:B------:R-:W-:Y:S01]  /*1790*/  VIADD R34, R0, 0x15 ;  /* 0x0000001500227836 */ /* 0x000fe20000000000 */
[----:B------:R-:W-:Y:S01]  /*17a0*/  IADD3 R7, -R7, RZ, RZ ;  /* 0x000000ff07077210 */ /* 0x000fe20007ffe1ff */
[--C-:B------:R-:W-:Y:S02]  /*17b0*/  @!P5 IMAD.IADD R29, R29, 0x1, -R8.reuse ;  /* 0x000000011d1dd824 */ /* 0x100fe400078e0a08 */
[----:B------:R-:W-:Y:S01]  /*17c0*/  @!P6 IMAD.IADD R26, R26, 0x1, -R8 ;  /* 0x000000011a1ae824 */ /* 0x000fe200078e0a08 */
[----:B------:R-:W-:Y:S01]  /*17d0*/  IABS R31, R34 ;  /* 0x00000022001f7213 */ /* 0x000fe20000000000 */
[----:B------:R-:W-:Y:S01]  /*17e0*/  IMAD R30, R8, R7, R30 ;  /* 0x00000007081e7224 */ /* 0x000fe200078e021e */
[----:B------:R-:W-:Y:S01]  /*17f0*/  ISETP.GE.AND P6, PT, R35, RZ, PT ;  /* 0x000000ff2300720c */ /* 0x000fe20003fc6270 */
[----:B------:R-:W-:Y:S01]  /*1800*/  VIADD R35, R0, 0x16 ;  /* 0x0000001600237836 */ /* 0x000fe20000000000 */
[----:B------:R-:W-:Y:S01]  /*1810*/  ISETP.GT.U32.AND P5, PT, R8, R29, PT ;  /* 0x0000001d0800720c */ /* 0x000fe20003fa4070 */
[----:B------:R-:W-:Y:S01]  /*1820*/  @!P0 IMAD.IADD R28, R28, 0x1, -R8 ;  /* 0x000000011c1c8824 */ /* 0x000fe200078e0a08 */
[----:B------:R-:W-:Y:S01]  /*1830*/  @!P1 IADD3 R27, R27, -R8, RZ ;  /* 0x800000081b1b9210 */ /* 0x000fe20007ffe0ff */
[----:B------:R-:W-:Y:S01]  /*1840*/  IMAD.HI.U32 R7, R5, R31, RZ ;  /* 0x0000001f05077227 */ /* 0x000fe200078e00ff */
[----:B------:R-:W-:-:S02]  /*1850*/  IABS R33, R35 ;  /* 0x0000002300217213 */ /* 0x000fc40000000000 */
[C---:B------:R-:W-:Y:S01]  /*1860*/  ISETP.GT.U32.AND P4, PT, R8.reuse, R28, PT ;  /* 0x0000001c0800720c */ /* 0x040fe20003f84070 */
[----:B------:R-:W-:Y:S01]  /*1870*/  IMAD.MOV R32, RZ, RZ, -R7 ;  /* 0x000000ffff207224 */ /* 0x000fe200078e0a07 */
[C---:B------:R-:W-:Y:S01]  /*1880*/  ISETP.GT.U32.AND P0, PT, R8.reuse, R27, PT ;  /* 0x0000001b0800720c */ /* 0x040fe20003f04070 */
[----:B------:R-:W-:Y:S01]  /*1890*/  @!P3 IMAD.MOV R26, RZ, RZ, -R26 ;  /* 0x000000ffff1ab224 */ /* 0x000fe200078e0a1a */
[C---:B------:R-:W-:Y:S01]  /*18a0*/  ISETP.GT.U32.AND P3, PT, R8.reuse, R30, PT ;  /* 0x0000001e0800720c */ /* 0x040fe20003f64070 */
[----:B------:R-:W-:Y:S01]  /*18b0*/  IMAD R31, R8, R32, R31 ;  /* 0x00000020081f7224 */ /* 0x000fe200078e021f */
[----:B------:R-:W-:Y:S01]  /*18c0*/  ISETP.GE.AND P1, PT, R36, RZ, PT ;  /* 0x000000ff2400720c */ /* 0x000fe20003f26270 */
[----:B------:R-:W-:Y:S01]  /*18d0*/  IMAD.HI.U32 R7, R5, R33, RZ ;  /* 0x0000002105077227 */ /* 0x000fe200078e00ff */
[----:B------:R-:W-:-:S03]  /*18e0*/  IADD3 R36, R0, 0x17, RZ ;  /* 0x0000001700247810 */ /* 0x000fc60007ffe0ff */
[--C-:B------:R-:W-:Y:S01]  /*18f0*/  @!P5 IMAD.IADD R29, R29, 0x1, -R8.reuse ;  /* 0x000000011d1dd824 */ /* 0x100fe200078e0a08 */
[----:B------:R-:W-:Y:S01]  /*1900*/  ISETP.GT.U32.AND P5, PT, R8, R31, PT ;  /* 0x0000001f0800720c */ /* 0x000fe20003fa4070 */
[----:B------:R-:W-:Y:S02]  /*1910*/  IMAD.MOV R7, RZ, RZ, -R7 ;  /* 0x000000ffff077224 */ /* 0x000fe400078e0a07 */
[----:B------:R-:W-:Y:S01]  /*1920*/  @!P4 IMAD.IADD R28, R28, 0x1, -R8 ;  /* 0x000000011c1cc824 */ /* 0x000fe200078e0a08 */
[----:B------:R-:W-:Y:S01]  /*1930*/  ISETP.GE.AND P4, PT, R34, RZ, PT ;  /* 0x000000ff2200720c */ /* 0x000fe20003f86270 */
[----:B------:R-:W-:Y:S01]  /*1940*/  IMAD R32, R8, R7, R33 ;  /* 0x0000000708207224 */ /* 0x000fe200078e0221 */
[----:B------:R-:W-:Y:S01]  /*1950*/  IABS R34, R36 ;  /* 0x0000002400227213 */ /* 0x000fe20000000000 */
[----:B------:R-:W-:Y:S01]  /*1960*/  @!P6 IMAD.MOV R28, RZ, RZ, -R28 ;  /* 0x000000ffff1ce224 */ /* 0x000fe200078e0a1c */
[----:B------:R-:W-:Y:S01]  /*1970*/  @!P3 IADD3 R30, R30, -R8, RZ ;  /* 0x800000081e1eb210 */ /* 0x000fe20007ffe0ff */
[----:B------:R-:W-:Y:S01]  /*1980*/  @!P0 IMAD.IADD R27, R27, 0x1, -R8 ;  /* 0x000000011b1b8824 */ /* 0x000fe200078e0a08 */
[----:B------:R-:W-:Y:S01]  /*1990*/  ISETP.GT.U32.AND P6, PT, R8, R32, PT ;  /* 0x000000200800720c */ /* 0x000fe20003fc4070 */
[----:B------:R-:W-:Y:S01]  /*19a0*/  IMAD.HI.U32 R7, R5, R34, RZ ;  /* 0x0000002205077227 */ /* 0x000fe200078e00ff */
[----:B------:R-:W-:-:S02]  /*19b0*/  ISETP.GE.AND P3, PT, R35, RZ, PT ;  /* 0x000000ff2300720c */ /* 0x000fc40003f66270 */
[----:B------:R-:W-:Y:S01]  /*19c0*/  ISETP.GE.AND P0, PT, R37, RZ, PT ;  /* 0x000000ff2500720c */ /* 0x000fe20003f06270 */
[--C-:B------:R-:W-:Y:S01]  /*19d0*/  @!P5 IMAD.IADD R31, R31, 0x1, -R8.reuse ;  /* 0x000000011f1fd824 */ /* 0x100fe200078e0a08 */
[----:B------:R-:W-:Y:S01]  /*19e0*/  ISETP.GT.U32.AND P5, PT, R8, R30, PT ;  /* 0x0000001e0800720c */ /* 0x000fe20003fa4070 */
[----:B------:R-:W-:Y:S01]  /*19f0*/  VIADD R38, R0, 0x18 ;  /* 0x0000001800267836 */ /* 0x000fe20000000000 */
[----:B------:R-:W-:Y:S01]  /*1a00*/  IADD3 R7, -R7, RZ, RZ ;  /* 0x000000ff07077210 */ /* 0x000fe20007ffe1ff */
[----:B------:R-:W-:Y:S01]  /*1a10*/  @!P2 IMAD.MOV R27, RZ, RZ, -R27 ;  /* 0x000000ffff1ba224 */ /* 0x000fe200078e0a1b */
[----:B------:R-:W-:Y:S01]  /*1a20*/  ISETP.GT.U32.AND P2, PT, R8, R31, PT ;  /* 0x0000001f0800720c */ /* 0x000fe20003f44070 */
[C---:B------:R-:W-:Y:S01]  /*1a30*/  VIADD R40, R0.reuse, 0x19 ;  /* 0x0000001900287836 */ /* 0x040fe20000000000 */
[----:B------:R-:W-:Y:S01]  /*1a40*/  IABS R35, R38 ;  /* 0x0000002600237213 */ /* 0x000fe20000000000 */
[----:B------:R-:W-:Y:S01]  /*1a50*/  VIADD R41, R0, 0x1a ;  /* 0x0000001a00297836 */ /* 0x000fe20000000000 */
[----:B------:R-:W-:Y:S01]  /*1a60*/  @!P1 IADD3 R29, -R29, RZ, RZ ;  /* 0x000000ff1d1d9210 */ /* 0x000fe20007ffe1ff */
[----:B------:R-:W-:Y:S01]  /*1a70*/  @!P6 IMAD.IADD R32, R32, 0x1, -R8 ;  /* 0x000000012020e824 */ /* 0x000fe200078e0a08 */
[----:B------:R-:W-:Y:S01]  /*1a80*/  IABS R37, R40 ;  /* 0x0000002800257213 */ /* 0x000fe20000000000 */
[C---:B------:R-:W-:Y:S01]  /*1a90*/  IMAD R33, R8.reuse, R7, R34 ;  /* 0x0000000708217224 */ /* 0x040fe200078e0222 */
[----:B------:R-:W-:Y:S01]  /*1aa0*/  IABS R39, R41 ;  /* 0x0000002900277213 */ /* 0x000fe20000000000 */
[----:B------:R-:W-:Y:S01]  /*1ab0*/  IMAD.HI.U32 R7, R5, R35, RZ ;  /* 0x0000002305077227 */ /* 0x000fe200078e00ff */
[----:B------:R-:W-:-:S02]  /*1ac0*/  ISETP.GT.U32.AND P6, PT, R8, R32, PT ;  /* 0x000000200800720c */ /* 0x000fc40003fc4070 */
[----:B------:R-:W-:Y:S01]  /*1ad0*/  ISETP.GE.AND P1, PT, R36, RZ, PT ;  /* 0x000000ff2400720c */ /* 0x000fe20003f26270 */
[----:B------:R-:W-:Y:S01]  /*1ae0*/  @!P5 IMAD.IADD R30, R30, 0x1, -R8 ;  /* 0x000000011e1ed824 */ /* 0x000fe200078e0a08 */
[----:B------:R-:W-:Y:S01]  /*1af0*/  ISETP.GT.U32.AND P5, PT, R8, R33, PT ;  /* 0x000000210800720c */ /* 0x000fe20003fa4070 */
[----:B------:R-:W-:Y:S01]  /*1b00*/  IMAD.HI.U32 R34, R5, R37, RZ ;  /* 0x0000002505227227 */ /* 0x000fe200078e00ff */
[----:B------:R-:W-:-:S03]  /*1b10*/  IADD3 R36, -R7, RZ, RZ ;  /* 0x000000ff07247210 */ /* 0x000fc60007ffe1ff */
[----:B------:R-:W-:-:S04]  /*1b20*/  IMAD.HI.U32 R7, R5, R39, RZ ;  /* 0x0000002705077227 */ /* 0x000fc800078e00ff */
[----:B------:R-:W-:Y:S01]  /*1b30*/  @!P2 IMAD.IADD R31, R31, 0x1, -R8 ;  /* 0x000000011f1fa824 */ /* 0x000fe200078e0a08 */
[----:B------:R-:W-:Y:S01]  /*1b40*/  ISETP.GE.AND P2, PT, R38, RZ, PT ;  /* 0x000000ff2600720c */ /* 0x000fe20003f46270 */
[----:B------:R-:W-:Y:S02]  /*1b50*/  IMAD.MOV R38, RZ, RZ, -R34 ;  /* 0x000000ffff267224 */ /* 0x000fe400078e0a22 */
[C---:B------:R-:W-:Y:S01]  /*1b60*/  IMAD R34, R8.reuse, R36, R35 ;  /* 0x0000002408227224 */ /* 0x040fe200078e0223 */
[----:B------:R-:W-:Y:S01]  /*1b70*/  @!P5 IADD3 R33, R33, -R8, RZ ;  /* 0x800000082121d210 */ /* 0x000fe20007ffe0ff */
[----:B------:R-:W-:Y:S02]  /*1b80*/  IMAD.MOV R7, RZ, RZ, -R7 ;  /* 0x000000ffff077224 */ /* 0x000fe400078e0a07 */
[C---:B------:R-:W-:Y:S01]  /*1b90*/  IMAD R35, R8.reuse, R38, R37 ;  /* 0x0000002608237224 */ /* 0x040fe200078e0225 */
[C---:B------:R-:W-:Y:S01]  /*1ba0*/  ISETP.GT.U32.AND P5, PT, R8.reuse, R33, PT ;  /* 0x000000210800720c */ /* 0x040fe20003fa4070 */
[----:B------:R-:W-:-:S02]  /*1bb0*/  IMAD R36, R8, R7, R39 ;  /* 0x0000000708247224 */ /* 0x000fc400078e0227 */
[----:B------:R-:W-:Y:S01]  /*1bc0*/  @!P0 IMAD.MOV R30, RZ, RZ, -R30 ;  /* 0x000000ffff1e8224 */ /* 0x000fe200078e0a1e */
[----:B------:R-:W-:Y:S01]  /*1bd0*/  ISETP.GT.U32.AND P0, PT, R8, R34, PT ;  /* 0x000000220800720c */ /* 0x000fe20003f04070 */
[----:B------:R-:W-:Y:S01]  /*1be0*/  @!P6 IMAD.IADD R32, R32, 0x1, -R8 ;  /* 0x000000012020e824 */ /* 0x000fe200078e0a08 */
[----:B------:R-:W-:Y:S01]  /*1bf0*/  ISETP.GT.U32.AND P6, PT, R8, R35, PT ;  /* 0x000000230800720c */ /* 0x000fe20003fc4070 */
[----:B------:R-:W-:Y:S02]  /*1c00*/  VIADD R42, R0, 0x1b ;  /* 0x0000001b002a7836 */ /* 0x000fe40000000000 */
[----:B------:R-:W-:Y:S01]  /*1c10*/  @!P3 IMAD.MOV R32, RZ, RZ, -R32 ;  /* 0x000000ffff20b224 */ /* 0x000fe200078e0a20 */
[----:B------:R-:W-:Y:S01]  /*1c20*/  ISETP.GT.U32.AND P3, PT, R8, R36, PT ;  /* 0x000000240800720c */ /* 0x000fe20003f64070 */
[----:B------:R-:W-:Y:S01]  /*1c30*/  @!P4 IMAD.MOV R31, RZ, RZ, -R31 ;  /* 0x000000ffff1fc224 */ /* 0x000fe200078e0a1f */
[----:B------:R-:W-:Y:S01]  /*1c40*/  IABS R37, R42 ;  /* 0x0000002a00257213 */ /* 0x000fe20000000000 */
[----:B------:R-:W-:Y:S01]  /*1c50*/  @!P5 IMAD.IADD R33, R33, 0x1, -R8 ;  /* 0x000000012121d824 */ /* 0x000fe200078e0a08 */
[----:B------:R-:W-:Y:S01]  /*1c60*/  ISETP.GE.AND P4, PT, R40, RZ, PT ;  /* 0x000000ff2800720c */ /* 0x000fe20003f86270 */
[C---:B------:R-:W-:Y:S01]  /*1c70*/  VIADD R43, R0.reuse, 0x1d ;  /* 0x0000001d002b7836 */ /* 0x040fe20000000000 */
[----:B------:R-:W-:Y:S01]  /*1c80*/  IADD3 R40, R0, 0x1c, RZ ;  /* 0x0000001c00287810 */ /* 0x000fe20007ffe0ff */
[----:B------:R-:W-:Y:S01]  /*1c90*/  IMAD.HI.U32 R7, R5, R37, RZ ;  /* 0x0000002505077227 */ /* 0x000fe200078e00ff */
[----:B------:R-:W-:-:S02]  /*1ca0*/  @!P0 IADD3 R34, R34, -R8, RZ ;  /* 0x8000000822228210 */ /* 0x000fc40007ffe0ff */
[----:B------:R-:W-:Y:S01]  /*1cb0*/  IABS R38, R40 ;  /* 0x0000002800267213 */ /* 0x000fe20000000000 */
[--C-:B------:R-:W-:Y:S01]  /*1cc0*/  @!P6 IMAD.IADD R35, R35, 0x1, -R8.reuse ;  /* 0x000000012323e824 */ /* 0x100fe200078e0a08 */
[----:B------:R-:W-:Y:S01]  /*1cd0*/  ISETP.GT.U32.AND P6, PT, R8, R34, PT ;  /* 0x000000220800720c */ /* 0x000fe20003fc4070 */
[----:B------:R-:W-:Y:S01]  /*1ce0*/  @!P3 IMAD.IADD R36, R36, 0x1, -R8 ;  /* 0x000000012424b824 */ /* 0x000fe200078e0a08 */
[----:B------:R-:W-:Y:S01]  /*1cf0*/  @!P1 IADD3 R33, -R33, RZ, RZ ;  /* 0x000000ff21219210 */ /* 0x000fe20007ffe1ff */
[----:B------:R-:W-:Y:S01]  /*1d00*/  IMAD.MOV R7, RZ, RZ, -R7 ;  /* 0x000000ffff077224 */ /* 0x000fe200078e0a07 */
[----:B------:R-:W-:Y:S01]  /*1d10*/  ISETP.GT.U32.AND P1, PT, R8, R35, PT ;  /* 0x000000230800720c */ /* 0x000fe20003f24070 */
[----:B------:R-:W-:Y:S01]  /*1d20*/  VIADD R45, R0, 0x1f ;  /* 0x0000001f002d7836 */ /* 0x000fe20000000000 */
[C---:B------:R-:W-:Y:S01]  /*1d30*/  ISETP.GT.U32.AND P3, PT, R8.reuse, R36, PT ;  /* 0x000000240800720c */ /* 0x040fe20003f64070 */
[----:B------:R-:W-:Y:S01]  /*1d40*/  IMAD R37, R8, R7, R37 ;  /* 0x0000000708257224 */ /* 0x000fe200078e0225 */
[----:B------:R-:W-:Y:S01]  /*1d50*/  IABS R39, R43 ;  /* 0x0000002b00277213 */ /* 0x000fe20000000000 */
[----:B------:R-:W-:Y:S01]  /*1d60*/  IMAD.HI.U32 R7, R5, R38, RZ ;  /* 0x0000002605077227 */ /* 0x000fe200078e00ff */
[----:B------:R-:W-:-:S02]  /*1d70*/  ISETP.GE.AND P0, PT, R42, RZ, PT ;  /* 0x000000ff2a00720c */ /* 0x000fc40003f06270 */
[----:B------:R-:W-:Y:S01]  /*1d80*/  IABS R42, R45 ;  /* 0x0000002d002a7213 */ /* 0x000fe20000000000 */
[----:B------:R-:W-:Y:S01]  /*1d90*/  IMAD.MOV R7, RZ, RZ, -R7 ;  /* 0x000000ffff077224 */ /* 0x000fe200078e0a07 */
[----:B------:R-:W-:Y:S01]  /*1da0*/  @!P6 IADD3 R34, R34, -R8, RZ ;  /* 0x800000082222e210 */ /* 0x000fe20007ffe0ff */
[----:B------:R-:W-:Y:S01]  /*1db0*/  VIADD R44, R0, 0x1e ;  /* 0x0000001e002c7836 */ /* 0x000fe20000000000 */
[C---:B------:R-:W-:Y:S01]  /*1dc0*/  ISETP.GT.U32.AND P6, PT, R8.reuse, R37, PT ;  /* 0x000000250800720c */ /* 0x040fe20003fc4070 */
[----:B------:R-:W-:Y:S01]  /*1dd0*/  IMAD R38, R8, R7, R38 ;  /* 0x0000000708267224 */ /* 0x000fe200078e0226 */
[----:B------:R-:W-:Y:S01]  /*1de0*/  ISETP.GE.AND P5, PT, R41, RZ, PT ;  /* 0x000000ff2900720c */ /* 0x000fe20003fa6270 */
[----:B------:R-:W-:Y:S01]  /*1df0*/  IMAD.HI.U32 R7, R5, R39, RZ ;  /* 0x0000002705077227 */ /* 0x000fe200078e00ff */
[----:B------:R-:W-:-:S03]  /*1e00*/  IABS R41, R44 ;  /* 0x0000002c00297213 */ /* 0x000fc60000000000 */
[--C-:B------:R-:W-:Y:S01]  /*1e10*/  @!P3 IMAD.IADD R36, R36, 0x1, -R8.reuse ;  /* 0x000000012424b824 */ /* 0x100fe200078e0a08 */
[----:B------:R-:W-:Y:S01]  /*1e20*/  ISETP.GE.AND P3, PT, R40, RZ, PT ;  /* 0x000000ff2800720c */ /* 0x000fe20003f66270 */
[----:B------:R-:W-:Y:S01]  /*1e30*/  @!P1 IMAD.IADD R35, R35, 0x1, -R8 ;  /* 0x0000000123239824 */ /* 0x000fe200078e0a08 */
[C---:B------:R-:W-:Y:S01]  /*1e40*/  ISETP.GT.U32.AND P1, PT, R8.reuse, R38, PT ;  /* 0x000000260800720c */ /* 0x040fe20003f24070 */
[----:B------:R-:W-:Y:S02]  /*1e50*/  IMAD.MOV R40, RZ, RZ, -R7 ;  /* 0x000000ffff287224 */ /* 0x000fe400078e0a07 */
[----:B------:R-:W-:Y:S01]  /*1e60*/  @!P6 IADD3 R37, R37, -R8, RZ ;  /* 0x800000082525e210 */ /* 0x000fe20007ffe0ff */
[----:B------:R-:W-:Y:S01]  /*1e70*/  @!P2 IMAD.MOV R34, RZ, RZ, -R34 ;  /* 0x000000ffff22a224 */ /* 0x000fe200078e0a22 */
[----:B------:R-:W-:Y:S01]  /*1e80*/  @!P4 IADD3 R35, -R35, RZ, RZ ;  /* 0x000000ff2323c210 */ /* 0x000fe20007ffe1ff */
[C---:B------:R-:W-:Y:S01]  /*1e90*/  IMAD R39, R8.reuse, R40, R39 ;  /* 0x0000002808277224 */ /* 0x040fe200078e0227 */
[----:B------:R-:W-:Y:S01]  /*1ea0*/  ISETP.GT.U32.AND P2, PT, R8, R37, PT ;  /* 0x000000250800720c */ /* 0x000fe20003f44070 */
[----:B------:R-:W-:Y:S01]  /*1eb0*/  IMAD.HI.U32 R40, R5, R42, RZ ;  /* 0x0000002a05287227 */ /* 0x000fe200078e00ff */
[----:B------:R-:W-:-:S02]  /*1ec0*/  ISETP.GE.AND P6, PT, R43, RZ, PT ;  /* 0x000000ff2b00720c */ /* 0x000fc40003fc6270 */
[----:B------:R-:W-:Y:S01]  /*1ed0*/  ISETP.GT.U32.AND P4, PT, R8, R39, PT ;  /* 0x000000270800720c */ /* 0x000fe20003f84070 */
[----:B------:R-:W-:-:S04]  /*1ee0*/  IMAD.HI.U32 R7, R5, R41, RZ ;  /* 0x0000002905077227 */ /* 0x000fc800078e00ff */
[----:B------:R-:W-:Y:S02]  /*1ef0*/  @!P1 IMAD.IADD R38, R38, 0x1, -R8 ;  /* 0x0000000126269824 */ /* 0x000fe400078e0a08 */
[----:B------:R-:W-:Y:S01]  /*1f00*/  IMAD.MOV R43, RZ, RZ, -R40 ;  /* 0x000000ffff2b7224 */ /* 0x000fe200078e0a28 */
[----:B------:R-:W-:Y:S01]  /*1f10*/  IADD3 R40, R0, 0x20, RZ ;  /* 0x0000002000287810 */ /* 0x000fe20007ffe0ff */
[----:B------:R-:W-:Y:S01]  /*1f20*/  IMAD.MOV R7, RZ, RZ, -R7 ;  /* 0x000000ffff077224 */ /* 0x000fe200078e0a07 */
[C---:B------:R-:W-:Y:S01]  /*1f30*/  ISETP.GT.U32.AND P1, PT, R8.reuse, R38, PT ;  /* 0x000000260800720c */ /* 0x040fe20003f24070 */
[C---:B------:R-:W-:Y:S01]  /*1f40*/  IMAD R42, R8.reuse, R43, R42 ;  /* 0x0000002b082a7224 */ /* 0x040fe200078e022a */
[----:B------:R-:W-:Y:S01]  /*1f50*/  IABS R43, R40 ;  /* 0x00000028002b7213 */ /* 0x000fe20000000000 */
[----:B------:R-:W-:Y:S01]  /*1f60*/  @!P2 IMAD.IADD R37, R37, 0x1, -R8 ;  /* 0x000000012525a824 */ /* 0x000fe200078e0a08 */
[----:B------:R-:W-:Y:S01]  /*1f70*/  @!P4 IADD3 R39, R39, -R8, RZ ;  /* 0x800000082727c210 */ /* 0x000fe20007ffe0ff */
[C---:B------:R-:W-:Y:S01]  /*1f80*/  IMAD R41, R8.reuse, R7, R41 ;  /* 0x0000000708297224 */ /* 0x040fe200078e0229 */
[----:B------:R-:W-:Y:S01]  /*1f90*/  ISETP.GE.AND P2, PT, R45, RZ, PT ;  /* 0x000000ff2d00720c */ /* 0x000fe20003f46270 */
[----:B------:R-:W-:Y:S01]  /*1fa0*/  @!P0 IMAD.MOV R37, RZ, RZ, -R37 ;  /* 0x000000ffff258224 */ /* 0x000fe200078e0a25 */
[C---:B------:R-:W-:Y:S01]  /*1fb0*/  ISETP.GT.U32.AND P4, PT, R8.reuse, R39, PT ;  /* 0x000000270800720c */ /* 0x040fe20003f84070 */
[----:B------:R-:W-:Y:S01]  /*1fc0*/  IMAD.HI.U32 R7, R5, R43, RZ ;  /* 0x0000002b05077227 */ /* 0x000fe200078e00ff */
[----:B------:R-:W-:-:S03]  /*1fd0*/  ISETP.GT.U32.AND P0, PT, R8, R42, PT ;  /* 0x0000002a0800720c */ /* 0x000fc60003f04070 */
[----:B------:R-:W-:Y:S01]  /*1fe0*/  @!P1 IMAD.IADD R38, R38, 0x1, -R8 ;  /* 0x0000000126269824 */ /* 0x000fe200078e0a08 */
[----:B------:R-:W-:Y:S01]  /*1ff0*/  ISETP.GT.U32.AND P1, PT, R8, R41, PT ;  /* 0x000000290800720c */ /* 0x000fe20003f24070 */
[C---:B------:R-:W-:Y:S01]  /*2000*/  VIADD R47, R0.reuse, 0x22 ;  /* 0x00000022002f7836 */ /* 0x040fe20000000000 */
[----:B------:R-:W-:Y:S01]  /*2010*/  IADD3 R7, -R7, RZ, RZ ;  /* 0x000000ff07077210 */ /* 0x000fe20007ffe1ff */
[----:B------:R-:W-:Y:S02]  /*2020*/  VIADD R46, R0, 0x21 ;  /* 0x00000021002e7836 */ /* 0x000fe40000000000 */
[----:B------:R-:W-:Y:S01]  /*2030*/  @!P5 IMAD.MOV R36, RZ, RZ, -R36 ;  /* 0x000000ffff24d224 */ /* 0x000fe200078e0a24 */
[----:B------:R-:W-:Y:S01]  /*2040*/  ISETP.GE.AND P5, PT, R44, RZ, PT ;  /* 0x000000ff2c00720c */ /* 0x000fe20003fa6270 */
[--C-:B------:R-:W-:Y:S01]  /*2050*/  @!P4 IMAD.IADD R39, R39, 0x1, -R8.reuse ;  /* 0x000000012727c824 */ /* 0x100fe200078e0a08 */
[----:B------:R-:W-:Y:S01]  /*2060*/  IABS R45, R47 ;  /* 0x0000002f002d7213 */ /* 0x000fe20000000000 */
[----:B------:R-:W-:Y:S01]  /*2070*/  IMAD R43, R8, R7, R43 ;  /* 0x00000007082b7224 */ /* 0x000fe200078e022b */
[----:B------:R-:W-:Y:S01]  /*2080*/  IABS R44, R46 ;  /* 0x0000002e002c7213 */ /* 0x000fe20000000000 */
[----:B------:R-:W-:Y:S01]  /*2090*/  @!P0 IMAD.IADD R42, R42, 0x1, -R8 ;  /* 0x000000012a2a8824 */ /* 0x000fe200078e0a08 */
[----:B------:R-:W-:Y:S01]  /*20a0*/  ISETP.GE.AND P4, PT, R46, RZ, PT ;  /* 0x000000ff2e00720c */ /* 0x000fe20003f86270 */
[----:B------:R-:W-:Y:S01]  /*20b0*/  @!P3 IMAD.MOV R38, RZ, RZ, -R38 ;  /* 0x000000ffff26b224 */ /* 0x000fe200078e0a26 */
[----:B------:R-:W-:Y:S01]  /*20c0*/  ISETP.GE.AND P3, PT, R40, RZ, PT ;  /* 0x000000ff2800720c */ /* 0x000fe20003f66270 */
[----:B------:R-:W-:Y:S01]  /*20d0*/  @!P6 IMAD.MOV R39, RZ, RZ, -R39 ;  /* 0x000000ffff27e224 */ /* 0x000fe200078e0a27 */
[C---:B------:R-:W-:Y:S01]  /*20e0*/  ISETP.GT.U32.AND P6, PT, R8.reuse, R43, PT ;  /* 0x0000002b0800720c */ /* 0x040fe20003fc4070 */
[----:B------:R-:W-:Y:S01]  /*20f0*/  @!P1 IMAD.IADD R41, R41, 0x1, -R8 ;  /* 0x0000000129299824 */ /* 0x000fe200078e0a08 */
[----:B------:R-:W-:Y:S01]  /*2100*/  ISETP.GT.U32.AND P0, PT, R8, R42, PT ;  /* 0x0000002a0800720c */ /* 0x000fe20003f04070 */
[----:B------:R-:W-:-:S03]  /*2110*/  IMAD.HI.U32 R40, R5, R45, RZ ;  /* 0x0000002d05287227 */ /* 0x000fc600078e00ff */
[----:B------:R-:W-:Y:S01]  /*2120*/  ISETP.GT.U32.AND P1, PT, R8, R41, PT ;  /* 0x000000290800720c */ /* 0x000fe20003f24070 */
[----:B------:R-:W-:-:S04]  /*2130*/  IMAD.HI.U32 R7, R5, R44, RZ ;  /* 0x0000002c05077227 */ /* 0x000fc800078e00ff */
[----:B------:R-:W-:Y:S01]  /*2140*/  IMAD.MOV R40, RZ, RZ, -R40 ;  /* 0x000000ffff287224 */ /* 0x000fe200078e0a28 */
[----:B------:R-:W-:Y:S01]  /*2150*/  IADD3 R7, -R7, RZ, RZ ;  /* 0x000000ff07077210 */ /* 0x000fe20007ffe1ff */
[----:B------:R-:W-:Y:S02]  /*2160*/  VIADD R49, R0, 0x23 ;  /* 0x0000002300317836 */ /* 0x000fe40000000000 */
[C---:B------:R-:W-:Y:S01]  /*2170*/  IMAD R45, R8.reuse, R40, R45 ;  /* 0x00000028082d7224 */ /* 0x040fe200078e022d */
[----:B------:R-:W-:Y:S01]  /*2180*/  IABS R40, R50 ;  /* 0x0000003200287213 */ /* 0x000fe20000000000 */
[C---:B------:R-:W-:Y:S01]  /*2190*/  IMAD R44, R8.reuse, R7, R44 ;  /* 0x00000007082c7224 */ /* 0x040fe200078e022c */
[----:B------:R-:W-:Y:S01]  /*21a0*/  IABS R46, R49 ;  /* 0x00000031002e7213 */ /* 0x000fe20000000000 */
[--C-:B------:R-:W-:Y:S01]  /*21b0*/  @!P6 IMAD.IADD R43, R43, 0x1, -R8.reuse ;  /* 0x000000012b2be824 */ /* 0x100fe200078e0a08 */
[----:B------:R-:W-:Y:S01]  /*21c0*/  ISETP.GT.U32.AND P6, PT, R8, R45, PT ;  /* 0x0000002d0800720c */ /* 0x000fe20003fc4070 */
[----:B------:R-:W-:Y:S01]  /*21d0*/  @!P0 IMAD.IADD R42, R42, 0x1, -R8 ;  /* 0x000000012a2a8824 */ /* 0x000fe200078e0a08 */
[----:B------:R-:W-:Y:S01]  /*21e0*/  ISETP.GT.U32.AND P0, PT, R8, R44, PT ;  /* 0x0000002c0800720c */ /* 0x000fe20003f04070 */
[----:B------:R-:W-:-:S04]  /*21f0*/  IMAD.HI.U32 R7, R5, R46, RZ ;  /* 0x0000002e05077227 */ /* 0x000fc800078e00ff */
[--C-:B------:R-:W-:Y:S01]  /*2200*/  @!P1 IMAD.IADD R41, R41, 0x1, -R8.reuse ;  /* 0x0000000129299824 */ /* 0x100fe200078e0a08 */
[----:B------:R-:W-:Y:S01]  /*2210*/  ISETP.GE.AND P1, PT, R47, RZ, PT ;  /* 0x000000ff2f00720c */ /* 0x000fe20003f26270 */
[----:B------:R-:W-:Y:S02]  /*2220*/  IMAD.MOV R47, RZ, RZ, -R7 ;  /* 0x000000ffff2f7224 */ /* 0x000fe400078e0a07 */
[----:B------:R-:W-:Y:S01]  /*2230*/  IMAD.HI.U32 R7, R5, R40, RZ ;  /* 0x0000002805077227 */ /* 0x000fe200078e00ff */
[----:B------:R-:W-:Y:S02]  /*2240*/  @!P5 IADD3 R41, -R41, RZ, RZ ;  /* 0x000000ff2929d210 */ /* 0x000fe40007ffe1ff */
[----:B------:R-:W-:Y:S01]  /*2250*/  ISETP.GT.U32.AND P5, PT, R8, R43, PT ;  /* 0x0000002b0800720c */ /* 0x000fe20003fa4070 */
[----:B------:R-:W-:Y:S01]  /*2260*/  VIADD R51, R0, 0x25 ;  /* 0x0000002500337836 */ /* 0x000fe20000000000 */
[----:B------:R-:W-:Y:S01]  /*2270*/  IADD3 R7, -R7, RZ, RZ ;  /* 0x000000ff07077210 */ /* 0x000fe20007ffe1ff */
[----:B------:R-:W-:-:S02]  /*2280*/  @!P6 IMAD.IADD R45, R45, 0x1, -R8 ;  /* 0x000000012d2de824 */ /* 0x000fc400078e0a08 */
[----:B------:R-:W-:Y:S01]  /*2290*/  @!P0 IMAD.IADD R44, R44, 0x1, -R8 ;  /* 0x000000012c2c8824 */ /* 0x000fe200078e0a08 */
[----:B------:R-:W-:Y:S01]  /*22a0*/  IABS R48, R51 ;  /* 0x0000003300307213 */ /* 0x000fe20000000000 */
[C---:B------:R-:W-:Y:S01]  /*22b0*/  IMAD R46, R8.reuse, R47, R46 ;  /* 0x0000002f082e7224 */ /* 0x040fe200078e022e */
[C---:B------:R-:W-:Y:S01]  /*22c0*/  ISETP.GT.U32.AND P6, PT, R8.reuse, R45, PT ;  /* 0x0000002d0800720c */ /* 0x040fe20003fc4070 */
[C---:B------:R-:W-:Y:S01]  /*22d0*/  IMAD R47, R8.reuse, R7, R40 ;  /* 0x00000007082f7224 */ /* 0x040fe200078e0228 */
[----:B------:R-:W-:Y:S01]  /*22e0*/  ISETP.GT.U32.AND P0, PT, R8, R44, PT ;  /* 0x0000002c0800720c */ /* 0x000fe20003f04070 */
[----:B------:R-:W-:-:S04]  /*22f0*/  IMAD.HI.U32 R7, R5, R48, RZ ;  /* 0x0000003005077227 */ /* 0x000fc800078e00ff */
[----:B------:R-:W-:Y:S02]  /*2300*/  IMAD.MOV R7, RZ, RZ, -R7 ;  /* 0x000000ffff077224 */ /* 0x000fe400078e0a07 */
[----:B------:R-:W-:Y:S01]  /*2310*/  @!P5 IMAD.IADD R43, R43, 0x1, -R8 ;  /* 0x000000012b2bd824 */ /* 0x000fe200078e0a08 */
[C---:B------:R-:W-:Y:S01]  /*2320*/  ISETP.GT.U32.AND P5, PT, R8.reuse, R46, PT ;  /* 0x0000002e0800720c */ /* 0x040fe20003fa4070 */
[----:B------:R-:W-:Y:S02]  /*2330*/  IMAD R48, R8, R7, R48 ;  /* 0x0000000708307224 */ /* 0x000fe400078e0230 */
[----:B------:R-:W-:Y:S01]  /*2340*/  VIADD R40, R0, 0x26 ;  /* 0x0000002600287836 */ /* 0x000fe20000000000 */
[----:B------:R-:W-:Y:S01]  /*2350*/  @!P6 IADD3 R45, R45, -R8, RZ ;  /* 0x800000082d2de210 */ /* 0x000fe20007ffe0ff */
[----:B------:R-:W-:Y:S01]  /*2360*/  @!P2 IMAD.MOV R42, RZ, RZ, -R42 ;  /* 0x000000ffff2aa224 */ /* 0x000fe200078e0a2a */
[----:B------:R-:W-:Y:S01]  /*2370*/  ISETP.GT.U32.AND P6, PT, R8, R48, PT ;  /* 0x000000300800720c */ /* 0x000fe20003fc4070 */
[----:B------:R-:W-:Y:S01]  /*2380*/  @!P0 IMAD.IADD R44, R44, 0x1, -R8 ;  /* 0x000000012c2c8824 */ /* 0x000fe200078e0a08 */
[----:B------:R-:W-:Y:S01]  /*2390*/  ISETP.GE.AND P2, PT, R49, RZ, PT ;  /* 0x000000ff3100720c */ /* 0x000fe20003f46270 */
[C---:B------:R-:W-:Y:S01]  /*23a0*/  VIADD R54, R0.reuse, 0x2a ;  /* 0x0000002a00367836 */ /* 0x040fe20000000000 */
[----:B------:R-:W-:Y:S01]  /*23b0*/  IABS R49, R40 ;  /* 0x0000002800317213 */ /* 0x000fe20000000000 */
[----:B------:R-:W-:Y:S01]  /*23c0*/  @!P4 IMAD.MOV R44, RZ, RZ, -R44 ;  /* 0x000000ffff2cc224 */ /* 0x000fe200078e0a2c */
[----:B------:R-:W-:Y:S01]  /*23d0*/  ISETP.GE.AND P4, PT, R51, RZ, PT ;  /* 0x000000ff3300720c */ /* 0x000fe20003f86270 */
[----:B------:R-:W-:Y:S01]  /*23e0*/  VIADD R51, R0, 0x27 ;  /* 0x0000002700337836 */ /* 0x000fe20000000000 */
[----:B------:R-:W-:Y:S01]  /*23f0*/  @!P3 IADD3 R43, -R43, RZ, RZ ;  /* 0x000000ff2b2bb210 */ /* 0x000fe20007ffe1ff */
[----:B------:R-:W-:Y:S01]  /*2400*/  @!P5 IMAD.IADD R46, R46, 0x1, -R8 ;  /* 0x000000012e2ed824 */ /* 0x000fe200078e0a08 */
[----:B------:R-:W-:Y:S01]  /*2410*/  ISETP.GE.AND P3, PT, R50, RZ, PT ;  /* 0x000000ff3200720c */ /* 0x000fe20003f66270 */
[----:B------:R-:W-:Y:S01]  /*2420*/  IMAD.HI.U32 R7, R5, R49, RZ ;  /* 0x0000003105077227 */ /* 0x000fe200078e00ff */
[----:B------:R-:W-:-:S02]  /*2430*/  IABS R50, R51 ;  /* 0x0000003300327213 */ /* 0x000fc40000000000 */
[----:B------:R-:W-:Y:S01]  /*2440*/  @!P6 IADD3 R48, R48, -R8, RZ ;  /* 0x800000083030e210 */ /* 0x000fe20007ffe0ff */
[----:B------:R-:W-:Y:S01]  /*2450*/  IMAD.MOV R7, RZ, RZ, -R7 ;  /* 0x000000ffff077224 */ /* 0x000fe200078e0a07 */
[----:B------:R-:W-:Y:S01]  /*2460*/  ISETP.GT.U32.AND P5, PT, R8, R46, PT ;  /* 0x0000002e0800720c */ /* 0x000fe20003fa4070 */
[----:B------:R-:W-:Y:S01]  /*2470*/  VIADD R58, R0, 0x2e ;  /* 0x0000002e003a7836 */ /* 0x000fe20000000000 */
[C---:B------:R-:W-:Y:S01]  /*2480*/  ISETP.GT.U32.AND P0, PT, R8.reuse, R47, PT ;  /* 0x0000002f0800720c */ /* 0x040fe20003f04070 */
[C---:B------:R-:W-:Y:S01]  /*2490*/  IMAD R49, R8.reuse, R7, R49 ;  /* 0x0000000708317224 */ /* 0x040fe200078e0231 */
[----:B------:R-:W-:Y:S01]  /*24a0*/  ISETP.GT.U32.AND P6, PT, R8, R48, PT ;  /* 0x000000300800720c */ /* 0x000fe20003fc4070 */
[----:B------:R-:W-:Y:S01]  /*24b0*/  IMAD.HI.U32 R7, R5, R50, RZ ;  /* 0x0000003205077227 */ /* 0x000fe200078e00ff */
[----:B------:R-:W-:Y:S02]  /*24c0*/  @!P1 IADD3 R45, -R45, RZ, RZ ;  /* 0x000000ff2d2d9210 */ /* 0x000fe40007ffe1ff */
[----:B------:R-:W-:Y:S01]  /*24d0*/  IABS R57, R54 ;  /* 0x0000003600397213 */ /* 0x000fe20000000000 */
[----:B------:R-:W-:Y:S01]  /*24e0*/  IMAD.MOV R7, RZ, RZ, -R7 ;  /* 0x000000ffff077224 */ /* 0x000fe200078e0a07 */
[----:B------:R-:W-:Y:S01]  /*24f0*/  IABS R65, R58 ;  /* 0x0000003a00417213 */ /* 0x000fe20000000000 */
[----:B------:R-:W-:-:S02]  /*2500*/  VIADD R56, R0, 0x2d ;  /* 0x0000002d00387836 */ /* 0x000fc40000000000 */
[----:B------:R-:W-:Y:S02]  /*2510*/  IMAD R50, R8, R7, R50 ;  /* 0x0000000708327224 */ /* 0x000fe400078e0232 */
[--C-:B------:R-:W-:Y:S01]  /*2520*/  @!P5 IMAD.IADD R46, R46, 0x1, -R8.reuse ;  /* 0x000000012e2ed824 */ /* 0x100fe200078e0a08 */
[----:B------:R-:W-:Y:S01]  /*2530*/  ISETP.GE.AND P5, PT, R51, RZ, PT ;  /* 0x000000ff3300720c */ /* 0x000fe20003fa6270 */
[--C-:B------:R-:W-:Y:S01]  /*2540*/  @!P0 IMAD.IADD R47, R47, 0x1, -R8.reuse ;  /* 0x000000012f2f8824 */ /* 0x100fe200078e0a08 */
[----:B------:R-:W-:Y:S01]  /*2550*/  ISETP.GE.AND P0, PT, R40, RZ, PT ;  /* 0x000000ff2800720c */ /* 0x000fe20003f06270 */
[--C-:B------:R-:W-:Y:S01]  /*2560*/  @!P6 IMAD.IADD R48, R48, 0x1, -R8.reuse ;  /* 0x000000013030e824 */ /* 0x100fe200078e0a08 */
[----:B------:R-:W-:Y:S01]  /*2570*/  ISETP.GT.U32.AND P6, PT, R8, R50, PT ;  /* 0x000000320800720c */ /* 0x000fe20003fc4070 */
[----:B------:R-:W-:Y:S01]  /*2580*/  VIADD R40, R0, 0x28 ;  /* 0x0000002800287836 */ /* 0x000fe20000000000 */
[----:B------:R-:W-:Y:S01]  /*2590*/  @!P2 IADD3 R46, -R46, RZ, RZ ;  /* 0x000000ff2e2ea210 */ /* 0x000fe20007ffe1ff */
[----:B------:R-:W-:Y:S01]  /*25a0*/  VIADD R51, R0, 0x29 ;  /* 0x0000002900337836 */ /* 0x000fe20000000000 */
[----:B------:R-:W-:Y:S01]  /*25b0*/  ISETP.GT.U32.AND P2, PT, R8, R49, PT ;  /* 0x000000310800720c */ /* 0x000fe20003f44070 */
[----:B------:R-:W-:Y:S01]  /*25c0*/  VIADD R60, R0, 0x30 ;  /* 0x00000030003c7836 */ /* 0x000fe20000000000 */
[----:B------:R-:W-:Y:S01]  /*25d0*/  ISETP.GT.U32.AND P1, PT, R8, R47, PT ;  /* 0x0000002f0800720c */ /* 0x000fe20003f24070 */
[C---:B------:R-:W-:Y:S01]  /*25e0*/  VIADD R62, R0.reuse, 0x31 ;  /* 0x00000031003e7836 */ /* 0x040fe20000000000 */
[----:B------:R-:W-:Y:S01]  /*25f0*/  IABS R52, R40 ;  /* 0x0000002800347213 */ /* 0x000fe20000000000 */
[C---:B------:R-:W-:Y:S01]  /*2600*/  VIADD R64, R0.reuse, 0x33 ;  /* 0x0000003300407836 */ /* 0x040fe20000000000 */
[----:B------:R-:W-:Y:S01]  /*2610*/  IABS R53, R51 ;  /* 0x0000003300357213 */ /* 0x000fe20000000000 */
[----:B------:R-:W-:Y:S01]  /*2620*/  VIADD R66, R0, 0x38 ;  /* 0x0000003800427836 */ /* 0x000fe20000000000 */
[----:B------:R-:W-:Y:S01]  /*2630*/  @!P4 IADD3 R48, -R48, RZ, RZ ;  /* 0x000000ff3030c210 */ /* 0x000fe20007ffe1ff */
[----:B------:R-:W-:Y:S01]  /*2640*/  @!P6 IMAD.IADD R50, R50, 0x1, -R8 ;  /* 0x000000013232e824 */ /* 0x000fe200078e0a08 */
[----:B------:R-:W-:Y:S01]  /*2650*/  ISETP.GE.AND P4, PT, R54, RZ, PT ;  /* 0x000000ff3600720c */ /* 0x000fe20003f86270 */
[----:B------:R-:W-:Y:S01]  /*2660*/  IMAD.HI.U32 R7, R5, R52, RZ ;  /* 0x0000003405077227 */ /* 0x000fe200078e00ff */
[----:B------:R-:W-:-:S02]  /*2670*/  IABS R63, R56 ;  /* 0x00000038003f7213 */ /* 0x000fc40000000000 */
[----:B------:R-:W-:Y:S01]  /*2680*/  ISETP.GT.U32.AND P6, PT, R8, R50, PT ;  /* 0x000000320800720c */ /* 0x000fe20003fc4070 */
[--C-:B------:R-:W-:Y:S01]  /*2690*/  @!P2 IMAD.IADD R49, R49, 0x1, -R8.reuse ;  /* 0x000000013131a824 */ /* 0x100fe200078e0a08 */
[----:B------:R-:W-:Y:S01]  /*26a0*/  IABS R69, R60 ;  /* 0x0000003c00457213 */ /* 0x000fe20000000000 */
[----:B------:R-:W-:Y:S01]  /*26b0*/  @!P1 IMAD.IADD R47, R47, 0x1, -R8 ;  /* 0x000000012f2f9824 */ /* 0x000fe200078e0a08 */
[----:B------:R-:W-:Y:S01]  /*26c0*/  ISETP.GE.AND P1, PT, R40, RZ, PT ;  /* 0x000000ff2800720c */ /* 0x000fe20003f26270 */
[----:B------:R-:W-:Y:S01]  /*26d0*/  IMAD.MOV R7, RZ, RZ, -R7 ;  /* 0x000000ffff077224 */ /* 0x000fe200078e0a07 */
[----:B------:R-:W-:Y:S01]  /*26e0*/  ISETP.GT.U32.AND P2, PT, R8, R49, PT ;  /* 0x000000310800720c */ /* 0x000fe20003f44070 */
[----:B------:R-:W-:Y:S01]  /*26f0*/  IMAD.HI.U32 R40, R5, R53, RZ ;  /* 0x0000003505287227 */ /* 0x000fe200078e00ff */
[----:B------:R-:W-:Y:S02]  /*2700*/  @!P3 IADD3 R47, -R47, RZ, RZ ;  /* 0x000000ff2f2fb210 */ /* 0x000fe40007ffe1ff */
[----:B------:R-:W-:Y:S01]  /*2710*/  ISETP.GE.AND P3, PT, R51, RZ, PT ;  /* 0x000000ff3300720c */ /* 0x000fe20003f66270 */
[----:B------:R-:W-:Y:S01]  /*2720*/  IMAD.HI.U32 R51, R5, R57, RZ ;  /* 0x0000003905337227 */ /* 0x000fe200078e00ff */
[----:B------:R-:W-:-:S02]  /*2730*/  IABS R71, R62 ;  /* 0x0000003e00477213 */ /* 0x000fc40000000000 */
[----:B------:R-:W-:Y:S01]  /*2740*/  @!P6 IADD3 R50, R50, -R8, RZ ;  /* 0x800000083232e210 */ /* 0x000fe20007ffe0ff */
[----:B------:R-:W-:Y:S01]  /*2750*/  IMAD.MOV R54, RZ, RZ, -R51 ;  /* 0x000000ffff367224 */ /* 0x000fe200078e0a33 */
[----:B------:R-:W-:Y:S01]  /*2760*/  IABS R75, R64 ;  /* 0x00000040004b7213 */ /* 0x000fe20000000000 */
[C---:B------:R-:W-:Y:S01]  /*2770*/  IMAD R7, R8.reuse, R7, R52 ;  /* 0x0000000708077224 */ /* 0x040fe200078e0234 */
[----:B------:R-:W-:Y:S01]  /*2780*/  IABS R85, R66 ;  /* 0x0000004200557213 */ /* 0x000fe20000000000 */
[----:B------:R-:W-:Y:S02]  /*2790*/  IMAD.MOV R40, RZ, RZ, -R40 ;  /* 0x000000ffff287224 */ /* 0x000fe400078e0a28 */
[C---:B------:R-:W-:Y:S02]  /*27a0*/  IMAD R57, R8.reuse, R54, R57 ;  /* 0x0000003608397224 */ /* 0x040fe400078e0239 */
[----:B------:R-:W-:Y:S01]  /*27b0*/  @!P2 IMAD.IADD R49, R49, 0x1, -R8 ;  /* 0x000000013131a824 */ /* 0x000fe200078e0a08 */
[C---:B------:R-:W-:Y:S01]  /*27c0*/  ISETP.GT.U32.AND P2, PT, R8.reuse, R7, PT ;  /* 0x000000070800720c */ /* 0x040fe20003f44070 */
[----:B------:R-:W-:-:S02]  /*27d0*/  IMAD R51, R8, R40, R53 ;  /* 0x0000002808337224 */ /* 0x000fc400078e0235 */
[----:B------:R-:W-:-:S04]  /*27e0*/  IMAD.HI.U32 R52, R5, R61, RZ ;  /* 0x0000003d05347227 */ /* 0x000fc800078e00ff */
[----:B------:R-:W-:Y:S01]  /*27f0*/  @!P5 IMAD.MOV R50, RZ, RZ, -R50 ;  /* 0x000000ffff32d224 */ /* 0x000fe200078e0a32 */
[C---:B------:R-:W-:Y:S01]  /*2800*/  ISETP.GT.U32.AND P5, PT, R8.reuse, R57, PT ;  /* 0x000000390800720c */ /* 0x040fe20003fa4070 */
[----:B------:R-:W-:Y:S01]  /*2810*/  @!P0 IMAD.MOV R49, RZ, RZ, -R49 ;  /* 0x000000ffff318224 */ /* 0x000fe200078e0a31 */
[----:B------:R-:W-:Y:S01]  /*2820*/  ISETP.GT.U32.AND P0, PT, R8, R51, PT ;  /* 0x000000330800720c */ /* 0x000fe20003f04070 */
[----:B------:R-:W-:Y:S01]  /*2830*/  IMAD.HI.U32 R54, R5, R65, RZ ;  /* 0x0000004105367227 */ /* 0x000fe200078e00ff */
[----:B------:R-:W-:-:S03]  /*2840*/  IADD3 R52, -R52, RZ, RZ ;  /* 0x000000ff34347210 */ /* 0x000fc60007ffe1ff */
[--C-:B------:R-:W-:Y:S01]  /*2850*/  @!P2 IMAD.IADD R7, R7, 0x1, -R8.reuse ;  /* 0x000000010707a824 */ /* 0x100fe200078e0a08 */
[----:B------:R-:W-:Y:S01]  /*2860*/  IADD3 R54, -R54, RZ, RZ ;  /* 0x000000ff36367210 */ /* 0x000fe20007ffe1ff */
[----:B------:R-:W-:Y:S02]  /*2870*/  IMAD R61, R8, R52, R61 ;  /* 0x00000034083d7224 */ /* 0x000fe400078e023d */
[----:B------:R-:W-:Y:S01]  /*2880*/  VIADD R40, R0, 0x2b ;  /* 0x0000002b00287836 */ /* 0x000fe20000000000 */
[C---:B------:R-:W-:Y:S01]  /*2890*/  ISETP.GT.U32.AND P2, PT, R8.reuse, R7, PT ;  /* 0x000000070800720c */ /* 0x040fe20003f44070 */
[C---:B------:R-:W-:Y:S01]  /*28a0*/  IMAD R65, R8.reuse, R54, R65 ;  /* 0x0000003608417224 */ /* 0x040fe200078e0241 */
[----:B------:R-:W-:Y:S01]  /*28b0*/  @!P5 IADD3 R57, R57, -R8, RZ ;  /* 0x800000083939d210 */ /* 0x000fe20007ffe0ff */
[----:B------:R-:W-:Y:S01]  /*28c0*/  @!P0 IMAD.IADD R51, R51, 0x1, -R8 ;  /* 0x0000000133338824 */ /* 0x000fe200078e0a08 */
[----:B------:R-:W-:Y:S01]  /*28d0*/  ISETP.GT.U32.AND P5, PT, R8, R61, PT ;  /* 0x0000003d0800720c */ /* 0x000fe20003fa4070 */
[----:B------:R-:W-:Y:S01]  /*28e0*/  IMAD.HI.U32 R53, R5, R63, RZ ;  /* 0x0000003f05357227 */ /* 0x000fe200078e00ff */
[----:B------:R-:W-:-:S02]  /*28f0*/  IABS R59, R40 ;  /* 0x00000028003b7213 */ /* 0x000fc40000000000 */
[----:B------:R-:W-:Y:S01]  /*2900*/  ISETP.GT.U32.AND P0, PT, R8, R51, PT ;  /* 0x000000330800720c */ /* 0x000fe20003f04070 */
[----:B------:R-:W-:Y:S01]  /*2910*/  VIADD R54, R0, 0x2f ;  /* 0x0000002f00367836 */ /* 0x000fe20000000000 */
[----:B------:R-:W-:Y:S01]  /*2920*/  ISETP.GE.AND P6, PT, R40, RZ, PT ;  /* 0x000000ff2800720c */ /* 0x000fe20003fc6270 */
[----:B------:R-:W-:-:S03]  /*2930*/  IMAD.HI.U32 R40, R5, R59, RZ ;  /* 0x0000003b05287227 */ /* 0x000fc600078e00ff */
[----:B------:R-:W-:Y:S01]  /*2940*/  IABS R52, R54 ;  /* 0x0000003600347213 */ /* 0x000fe20000000000 */
[----:B------:R-:W-:Y:S02]  /*2950*/  IMAD.MOV R53, RZ, RZ, -R53 ;  /* 0x000000ffff357224 */ /* 0x000fe400078e0a35 */
[--C-:B------:R-:W-:Y:S02]  /*2960*/  @!P5 IMAD.IADD R61, R61, 0x1, -R8.reuse ;  /* 0x000000013d3dd824 */ /* 0x100fe400078e0a08 */
[----:B------:R-:W-:Y:S01]  /*2970*/  @!P2 IMAD.IADD R7, R7, 0x1, -R8 ;  /* 0x000000010707a824 */ /* 0x000fe200078e0a08 */
[----:B------:R-:W-:Y:S01]  /*2980*/  ISETP.GE.AND P2, PT, R55, RZ, PT ;  /* 0x000000ff3700720c */ /* 0x000fe20003f46270 */
[----:B------:R-:W-:Y:S01]  /*2990*/  IMAD.MOV R40, RZ, RZ, -R40 ;  /* 0x000000ffff287224 */ /* 0x000fe200078e0a28 */
[C---:B------:R-:W-:Y:S01]  /*29a0*/  ISETP.GT.U32.AND P5, PT, R8.reuse, R61, PT ;  /* 0x0000003d0800720c */ /* 0x040fe20003fa4070 */
[----:B------:R-:W-:Y:S02]  /*29b0*/  IMAD R63, R8, R53, R63 ;  /* 0x00000035083f7224 */ /* 0x000fe400078e023f */
[----:B------:R-:W-:-:S02]  /*29c0*/  IMAD.MOV.U32 R53, RZ, RZ, R7 ;  /* 0x000000ffff357224 */ /* 0x000fc400078e0007 */
[----:B------:R-:W-:-:S03]  /*29d0*/  IMAD.HI.U32 R7, R5, R52, RZ ;  /* 0x0000003405077227 */ /* 0x000fc600078e00ff */
[----:B------:R-:W-:Y:S01]  /*29e0*/  @!P1 IADD3 R53, -R53, RZ, RZ ;  /* 0x000000ff35359210 */ /* 0x000fe20007ffe1ff */
[C---:B------:R-:W-:Y:S02]  /*29f0*/  IMAD R59, R8.reuse, R40, R59 ;  /* 0x00000028083b7224 */ /* 0x040fe400078e023b */
[----:B------:R-:W-:Y:S02]  /*2a00*/  @!P0 IMAD.IADD R51, R51, 0x1, -R8 ;  /* 0x0000000133338824 */ /* 0x000fe400078e0a08 */
[----:B------:R-:W-:Y:S01]  /*2a10*/  IMAD.MOV R7, RZ, RZ, -R7 ;  /* 0x000000ffff077224 */ /* 0x000fe200078e0a07 */
[C---:B------:R-:W-:Y:S01]  /*2a20*/  ISETP.GT.U32.AND P0, PT, R8.reuse, R59, PT ;  /* 0x0000003b0800720c */ /* 0x040fe20003f04070 */
[----:B------:R-:W-:Y:S02]  /*2a30*/  IMAD.MOV.U32 R55, RZ, RZ, R51 ;  /* 0x000000ffff377224 */ /* 0x000fe400078e0033 */
[C---:B------:R-:W-:Y:S02]  /*2a40*/  IMAD R7, R8.reuse, R7, R52 ;  /* 0x0000000708077224 */ /* 0x040fe400078e0234 */
[----:B------:R-:W-:Y:S01]  /*2a50*/  @!P3 IMAD.MOV R55, RZ, RZ, -R55 ;  /* 0x000000ffff37b224 */ /* 0x000fe200078e0a37 */
[C---:B------:R-:W-:Y:S01]  /*2a60*/  ISETP.GT.U32.AND P3, PT, R8.reuse, R63, PT ;  /* 0x0000003f0800720c */ /* 0x040fe20003f64070 */
[----:B------:R-:W-:Y:S01]  /*2a70*/  @!P5 IMAD.IADD R61, R61, 0x1, -R8 ;  /* 0x000000013d3dd824 */ /* 0x000fe200078e0a08 */
[----:B------:R-:W-:Y:S01]  /*2a80*/  ISETP.GT.U32.AND P5, PT, R8, R7, PT ;  /* 0x000000070800720c */ /* 0x000fe20003fa4070 */
[----:B------:R-:W-:-:S04]  /*2a90*/  IMAD.HI.U32 R40, R5, R69, RZ ;  /* 0x0000004505287227 */ /* 0x000fc800078e00ff */
[--C-:B------:R-:W-:Y:S01]  /*2aa0*/  @!P0 IMAD.IADD R59, R59, 0x1, -R8.reuse ;  /* 0x000000013b3b8824 */ /* 0x100fe200078e0a08 */
[----:B------:R-:W-:Y:S01]  /*2ab0*/  IADD3 R40, -R40, RZ, RZ ;  /* 0x000000ff28287210 */ /* 0x000fe20007ffe1ff */
[----:B------:R-:W-:Y:S01]  /*2ac0*/  IMAD.HI.U32 R51, R5, R75, RZ ;  /* 0x0000004b05337227 */ /* 0x000fe200078e00ff */
[C---:B------:R-:W-:Y:S02]  /*2ad0*/  ISETP.GT.U32.AND P0, PT, R8.reuse, R57, PT ;  /* 0x000000390800720c */ /* 0x040fe40003f04070 */
[C---:B------:R-:W-:Y:S01]  /*2ae0*/  ISETP.GT.U32.AND P1, PT, R8.reuse, R59, PT ;  /* 0x0000003b0800720c */ /* 0x040fe20003f24070 */
[C---:B------:R-:W-:Y:S01]  /*2af0*/  IMAD R69, R8.reuse, R40, R69 ;  /* 0x0000002808457224 */ /* 0x040fe200078e0245 */
[----:B------:R-:W-:Y:S01]  /*2b00*/  @!P3 IADD3 R63, R63, -R8, RZ ;  /* 0x800000083f3fb210 */ /* 0x000fe20007ffe0ff */
[----:B------:R-:W-:Y:S02]  /*2b10*/  @!P5 IMAD.IADD R7, R7, 0x1, -R8 ;  /* 0x000000010707d824 */ /* 0x000fe400078e0a08 */
[----:B------:R-:W-:Y:S01]  /*2b20*/  IMAD.HI.U32 R40, R5, R71, RZ ;  /* 0x0000004705287227 */ /* 0x000fe200078e00ff */
[----:B------:R-:W-:-:S02]  /*2b30*/  ISETP.GT.U32.AND P5, PT, R8, R63, PT ;  /* 0x0000003f0800720c */ /* 0x000fc40003fa4070 */
[C---:B------:R-:W-:Y:S01]  /*2b40*/  ISETP.GT.U32.AND P3, PT, R8.reuse, R69, PT ;  /* 0x000000450800720c */ /* 0x040fe20003f64070 */
[----:B------:R-:W-:Y:S02]  /*2b50*/  IMAD.MOV R40, RZ, RZ, -R40 ;  /* 0x000000ffff287224 */ /* 0x000fe400078e0a28 */
[--C-:B------:R-:W-:Y:S01]  /*2b60*/  @!P0 IMAD.IADD R57, R57, 0x1, -R8.reuse ;  /* 0x0000000139398824 */ /* 0x100fe200078e0a08 */
[C---:B------:R-:W-:Y:S01]  /*2b70*/  ISETP.GT.U32.AND P0, PT, R8.reuse, R65, PT ;  /* 0x000000410800720c */ /* 0x040fe20003f04070 */
[----:B------:R-:W-:Y:S02]  /*2b80*/  IMAD R71, R8, R40, R71 ;  /* 0x0000002808477224 */ /* 0x000fe400078e0247 */
[--C-:B------:R-:W-:Y:S01]  /*2b90*/  @!P1 IMAD.IADD R59, R59, 0x1, -R8.reuse ;  /* 0x000000013b3b9824 */ /* 0x100fe200078e0a08 */
[----:B------:R-:W-:Y:S01]  /*2ba0*/  ISETP.GE.AND P1, PT, R56, RZ, PT ;  /* 0x000000ff3800720c */ /* 0x000fe20003f26270 */
[----:B------:R-:W-:Y:S01]  /*2bb0*/  IMAD.MOV R51, RZ, RZ, -R51 ;  /* 0x000000ffff337224 */ /* 0x000fe200078e0a33 */
[----:B------:R-:W-:Y:S01]  /*2bc0*/  IADD3 R56, R0, 0x32, RZ ;  /* 0x0000003200387810 */ /* 0x000fe20007ffe0ff */
[----:B------:R-:W-:Y:S01]  /*2bd0*/  @!P6 IMAD.MOV R59, RZ, RZ, -R59 ;  /* 0x000000ffff3be224 */ /* 0x000fe200078e0a3b */
[----:B------:R-:W-:Y:S01]  /*2be0*/  @!P5 IADD3 R63, R63, -R8, RZ ;  /* 0x800000083f3fd210 */ /* 0x000fe20007ffe0ff */
[C---:B------:R-:W-:Y:S01]  /*2bf0*/  IMAD R75, R8.reuse, R51, R75 ;  /* 0x00000033084b7224 */ /* 0x040fe200078e024b */
[----:B------:R-:W-:Y:S01]  /*2c00*/  ISETP.GT.U32.AND P5, PT, R8, R71, PT ;  /* 0x000000470800720c */ /* 0x000fe20003fa4070 */
[----:B------:R-:W-:Y:S01]  /*2c10*/  @!P4 IMAD.MOV R57, RZ, RZ, -R57 ;  /* 0x000000ffff39c224 */ /* 0x000fe200078e0a39 */
[----:B------:R-:W-:Y:S01]  /*2c20*/  IABS R73, R56 ;  /* 0x0000003800497213 */ /* 0x000fe20000000000 */
[----:B------:R-:W-:Y:S01]  /*2c30*/  @!P0 IMAD.IADD R65, R65, 0x1, -R8 ;  /* 0x0000000141418824 */ /* 0x000fe200078e0a08 */
[----:B------:R-:W-:Y:S01]  /*2c40*/  @!P3 IADD3 R69, R69, -R8, RZ ;  /* 0x800000084545b210 */ /* 0x000fe20007ffe0ff */
[----:B------:R-:W-:Y:S01]  /*2c50*/  @!P2 IMAD.MOV R61, RZ, RZ, -R61 ;  /* 0x000000ffff3da224 */ /* 0x000fe200078e0a3d */
[----:B------:R-:W-:Y:S01]  /*2c60*/  ISETP.GE.AND P0, PT, R58, RZ, PT ;  /* 0x000000ff3a00720c */ /* 0x000fe20003f06270 */
[----:B------:R-:W-:Y:S01]  /*2c70*/  IMAD.HI.U32 R40, R5, R73, RZ ;  /* 0x0000004905287227 */ /* 0x000fe200078e00ff */
[----:B------:R-:W-:-:S02]  /*2c80*/  ISETP.GT.U32.AND P3, PT, R8, R69, PT ;  /* 0x000000450800720c */ /* 0x000fc40003f64070 */
[C---:B------:R-:W-:Y:S01]  /*2c90*/  ISETP.GT.U32.AND P6, PT, R8.reuse, R7, PT ;  /* 0x000000070800720c */ /* 0x040fe20003fc4070 */
[----:B------:R-:W-:Y:S01]  /*2ca0*/  IMAD.MOV R40, RZ, RZ, -R40 ;  /* 0x000000ffff287224 */ /* 0x000fe200078e0a28 */
[----:B------:R-:W-:Y:S01]  /*2cb0*/  ISETP.GT.U32.AND P4, PT, R8, R65, PT ;  /* 0x000000410800720c */ /* 0x000fe20003f84070 */
[----:B------:R-:W-:Y:S01]  /*2cc0*/  VIADD R58, R0, 0x35 ;  /* 0x00000035003a7836 */ /* 0x000fe20000000000 */
[----:B------:R-:W-:Y:S01]  /*2cd0*/  @!P5 IADD3 R71, R71, -R8, RZ ;  /* 0x800000084747d210 */ /* 0x000fe20007ffe0ff */
[----:B------:R-:W-:Y:S01]  /*2ce0*/  IMAD R73, R8, R40, R73 ;  /* 0x0000002808497224 */ /* 0x000fe200078e0249 */
[----:B------:R-:W-:Y:S01]  /*2cf0*/  ISETP.GE.AND P2, PT, R54, RZ, PT ;  /* 0x000000ff3600720c */ /* 0x000fe20003f46270 */
[----:B------:R-:W-:Y:S01]  /*2d00*/  VIADD R54, R0, 0x34 ;  /* 0x0000003400367836 */ /* 0x000fe20000000000 */
[----:B------:R-:W-:Y:S01]  /*2d10*/  ISETP.GT.U32.AND P5, PT, R8, R71, PT ;  /* 0x000000470800720c */ /* 0x000fe20003fa4070 */
[----:B------:R-:W-:Y:S01]  /*2d20*/  VIADD R68, R0, 0x39 ;  /* 0x0000003900447836 */ /* 0x000fe20000000000 */
[----:B------:R-:W-:Y:S01]  /*2d30*/  IABS R79, R58 ;  /* 0x0000003a004f7213 */ /* 0x000fe20000000000 */
[----:B------:R-:W-:Y:S01]  /*2d40*/  @!P1 IMAD.MOV R63, RZ, RZ, -R63 ;  /* 0x000000ffff3f9224 */ /* 0x000fe200078e0a3f */
[----:B------:R-:W-:Y:S01]  /*2d50*/  @!P3 IADD3 R69, R69, -R8, RZ ;  /* 0x800000084545b210 */ /* 0x000fe20007ffe0ff */
[----:B------:R-:W-:Y:S01]  /*2d60*/  @!P6 IMAD.IADD R7, R7, 0x1, -R8 ;  /* 0x000000010707e824 */ /* 0x000fe200078e0a08 */
[----:B------:R-:W-:Y:S01]  /*2d70*/  ISETP.GT.U32.AND P3, PT, R8, R73, PT ;  /* 0x000000490800720c */ /* 0x000fe20003f64070 */
[----:B------:R-:W-:Y:S01]  /*2d80*/  IMAD.HI.U32 R51, R5, R79, RZ ;  /* 0x0000004f05337227 */ /* 0x000fe200078e00ff */
[----:B------:R-:W-:-:S02]  /*2d90*/  IABS R77, R54 ;  /* 0x00000036004d7213 */ /* 0x000fc40000000000 */
[----:B------:R-:W-:Y:S01]  /*2da0*/  ISETP.GE.AND P6, PT, R62, RZ, PT ;  /* 0x000000ff3e00720c */ /* 0x000fe20003fc6270 */
[----:B------:R-:W-:Y:S01]  /*2db0*/  VIADD R62, R0, 0x37 ;  /* 0x00000037003e7836 */ /* 0x000fe20000000000 */
[----:B------:R-:W-:Y:S01]  /*2dc0*/  IADD3 R51, -R51, RZ, RZ ;  /* 0x000000ff33337210 */ /* 0x000fe20007ffe1ff */
[--C-:B------:R-:W-:Y:S01]  /*2dd0*/  @!P5 IMAD.IADD R71, R71, 0x1, -R8.reuse ;  /* 0x000000014747d824 */ /* 0x100fe200078e0a08 */
[C---:B------:R-:W-:Y:S01]  /*2de0*/  ISETP.GT.U32.AND P5, PT, R8.reuse, R75, PT ;  /* 0x0000004b0800720c */ /* 0x040fe20003fa4070 */
[----:B------:R-:W-:Y:S01]  /*2df0*/  IMAD.HI.U32 R40, R5, R77, RZ ;  /* 0x0000004d05287227 */ /* 0x000fe200078e00ff */
[----:B------:R-:W-:Y:S02]  /*2e00*/  IABS R83, R62 ;  /* 0x0000003e00537213 */ /* 0x000fe40000000000 */
[----:B------:R-:W-:Y:S01]  /*2e10*/  IABS R87, R68 ;  /* 0x0000004400577213 */ /* 0x000fe20000000000 */
[----:B------:R-:W-:Y:S01]  /*2e20*/  @!P3 IMAD.IADD R73, R73, 0x1, -R8 ;  /* 0x000000014949b824 */ /* 0x000fe200078e0a08 */
[----:B------:R-:W-:Y:S01]  /*2e30*/  MOV R67, R7 ;  /* 0x0000000700437202 */ /* 0x000fe20000000f00 */
[----:B------:R-:W-:-:S02]  /*2e40*/  IMAD R79, R8, R51, R79 ;  /* 0x00000033084f7224 */ /* 0x000fc400078e024f */
[----:B------:R-:W-:Y:S01]  /*2e50*/  @!P4 IMAD.IADD R65, R65, 0x1, -R8 ;  /* 0x000000014141c824 */ /* 0x000fe200078e0a08 */
[----:B------:R-:W-:Y:S01]  /*2e60*/  ISETP.GT.U32.AND P3, PT, R8, R73, PT ;  /* 0x000000490800720c */ /* 0x000fe20003f64070 */
[----:B------:R-:W-:Y:S01]  /*2e70*/  IMAD.MOV R40, RZ, RZ, -R40 ;  /* 0x000000ffff287224 */ /* 0x000fe200078e0a28 */
[----:B------:R-:W-:Y:S01]  /*2e80*/  ISETP.GE.AND P4, PT, R60, RZ, PT ;  /* 0x000000ff3c00720c */ /* 0x000fe20003f86270 */
[----:B------:R-:W-:Y:S02]  /*2e90*/  VIADD R60, R0, 0x36 ;  /* 0x00000036003c7836 */ /* 0x000fe40000000000 */
[----:B------:R-:W-:Y:S01]  /*2ea0*/  @!P5 IMAD.IADD R75, R75, 0x1, -R8 ;  /* 0x000000014b4bd824 */ /* 0x000fe200078e0a08 */
[C---:B------:R-:W-:Y:S01]  /*2eb0*/  ISETP.GT.U32.AND P5, PT, R8.reuse, R79, PT ;  /* 0x0000004f0800720c */ /* 0x040fe20003fa4070 */
[C---:B------:R-:W-:Y:S01]  /*2ec0*/  IMAD R77, R8.reuse, R40, R77 ;  /* 0x00000028084d7224 */ /* 0x040fe200078e024d */
[----:B------:R-:W-:Y:S01]  /*2ed0*/  IABS R81, R60 ;  /* 0x0000003c00517213 */ /* 0x000fe20000000000 */
[----:B------:R-:W-:Y:S01]  /*2ee0*/  IMAD.HI.U32 R40, R5, R83, RZ ;  /* 0x0000005305287227 */ /* 0x000fe200078e00ff */
[----:B------:R-:W-:-:S03]  /*2ef0*/  ISETP.GT.U32.AND P1, PT, R8, R75, PT ;  /* 0x0000004b0800720c */ /* 0x000fc60003f24070 */
[-C--:B------:R-:W-:Y:S01]  /*2f00*/  @!P3 IADD3 R73, R73, -R8.reuse, RZ ;  /* 0x800000084949b210 */ /* 0x080fe20007ffe0ff */
[----:B------:R-:W-:Y:S01]  /*2f10*/  IMAD.HI.U32 R52, R5, R81, RZ ;  /* 0x0000005105347227 */ /* 0x000fe200078e00ff */
[C---:B------:R-:W-:Y:S02]  /*2f20*/  ISETP.GT.U32.AND P3, PT, R8.reuse, R77, PT ;  /* 0x0000004d0800720c */ /* 0x040fe40003f64070 */
[----:B------:R-:W-:Y:S01]  /*2f30*/  @!P4 IADD3 R69, -R69, RZ, RZ ;  /* 0x000000ff4545c210 */ /* 0x000fe20007ffe1ff */
[----:B------:R-:W-:Y:S01]  /*2f40*/  IMAD.MOV R40, RZ, RZ, -R40 ;  /* 0x000000ffff287224 */ /* 0x000fe200078e0a28 */
[----:B------:R-:W-:Y:S01]  /*2f50*/  @!P5 IADD3 R79, R79, -R8, RZ ;  /* 0x800000084f4fd210 */ /* 0x000fe20007ffe0ff */
[----:B------:R-:W-:Y:S02]  /*2f60*/  IMAD.MOV R52, RZ, RZ, -R52 ;  /* 0x000000ffff347224 */ /* 0x000fe400078e0a34 */
[----:B------:R-:W-:Y:S01]  /*2f70*/  IMAD R83, R8, R40, R83 ;  /* 0x0000002808537224 */ /* 0x000fe200078e0253 */
[----:B------:R-:W-:Y:S01]  /*2f80*/  @!P1 IADD3 R75, R75, -R8, RZ ;  /* 0x800000084b4b9210 */ /* 0x000fe20007ffe0ff */
[----:B------:R-:W-:-:S03]  /*2f90*/  IMAD.HI.U32 R40, R5, R85, RZ ;  /* 0x0000005505287227 */ /* 0x000fc600078e00ff */
[C---:B------:R-:W-:Y:S01]  /*2fa0*/  ISETP.GT.U32.AND P5, PT, R8.reuse, R83, PT ;  /* 0x000000530800720c */ /* 0x040fe20003fa4070 */
[C---:B------:R-:W-:Y:S01]  /*2fb0*/  IMAD R81, R8.reuse, R52, R81 ;  /* 0x0000003408517224 */ /* 0x040fe200078e0251 */
[----:B------:R-:W-:Y:S01]  /*2fc0*/  IABS R52, R3 ;  /* 0x0000000300347213 */ /* 0x000fe20000000000 */
[----:B------:R-:W-:Y:S01]  /*2fd0*/  @!P0 IMAD.MOV R65, RZ, RZ, -R65 ;  /* 0x000000ffff418224 */ /* 0x000fe200078e0a41 */
[----:B------:R-:W-:Y:S01]  /*2fe0*/  ISETP.GT.U32.AND P0, PT, R8, R79, PT ;  /* 0x0000004f0800720c */ /* 0x000fe20003f04070 */
[----:B------:R-:W-:Y:S02]  /*2ff0*/  IMAD.MOV R51, RZ, RZ, -R40 ;  /* 0x000000ffff337224 */ /* 0x000fe400078e0a28 */
[----:B------:R-:W-:-:S04]  /*3000*/  IMAD.HI.U32 R40, R5, R87, RZ ;  /* 0x0000005705287227 */ /* 0x000fc800078e00ff */
[----:B------:R-:W-:Y:S01]  /*3010*/  @!P3 IMAD.IADD R77, R77, 0x1, -R8 ;  /* 0x000000014d4db824 */ /* 0x000fe200078e0a08 */
[C---:B------:R-:W-:Y:S01]  /*3020*/  ISETP.GT.U32.AND P3, PT, R8.reuse, R81, PT ;  /* 0x000000510800720c */ /* 0x040fe20003f64070 */
[----:B------:R-:W-:Y:S02]  /*3030*/  IMAD.MOV R40, RZ, RZ, -R40 ;  /* 0x000000ffff287224 */ /* 0x000fe400078e0a28 */
[C---:B------:R-:W-:Y:S02]  /*3040*/  IMAD R85, R8.reuse, R51, R85 ;  /* 0x0000003308557224 */ /* 0x040fe400078e0255 */
[C---:B------:R-:W-:Y:S01]  /*3050*/  IMAD R87, R8.reuse, R40, R87 ;  /* 0x0000002808577224 */ /* 0x040fe200078e0257 */
[----:B------:R-:W-:Y:S01]  /*3060*/  @!P0 IADD3 R79, R79, -R8, RZ ;  /* 0x800000084f4f8210 */ /* 0x000fe20007ffe0ff */
[----:B------:R-:W-:Y:S01]  /*3070*/  @!P5 IMAD.IADD R83, R83, 0x1, -R8 ;  /* 0x000000015353d824 */ /* 0x000fe200078e0a08 */
[----:B------:R-:W-:Y:S01]  /*3080*/  ISETP.GT.U32.AND P1, PT, R8, R85, PT ;  /* 0x000000550800720c */ /* 0x000fe20003f24070 */
[----:B------:R-:W-:Y:S01]  /*3090*/  VIADD R72, R0, 0x3b ;  /* 0x0000003b00487836 */ /* 0x000fe20000000000 */
[----:B------:R-:W-:Y:S01]  /*30a0*/  ISETP.GT.U32.AND P0, PT, R8, R87, PT ;  /* 0x000000570800720c */ /* 0x000fe20003f04070 */
[----:B------:R-:W-:-:S03]  /*30b0*/  IMAD.HI.U32 R7, R5, R89, RZ ;  /* 0x0000005905077227 */ /* 0x000fc600078e00ff */
[----:B------:R-:W-:Y:S01]  /*30c0*/  IABS R91, R72 ;  /* 0x00000048005b7213 */ /* 0x000fe20000000000 */
[----:B------:R-:W-:Y:S01]  /*30d0*/  @!P3 IMAD.IADD R81, R81, 0x1, -R8 ;  /* 0x000000015151b824 */ /* 0x000fe200078e0a08 */
[C---:B------:R-:W-:Y:S01]  /*30e0*/  ISETP.GT.U32.AND P3, PT, R8.reuse, R77, PT ;  /* 0x0000004d0800720c */ /* 0x040fe20003f64070 */
[----:B------:R-:W-:Y:S02]  /*30f0*/  IMAD.MOV R7, RZ, RZ, -R7 ;  /* 0x000000ffff077224 */ /* 0x000fe400078e0a07 */
[----:B------:R-:W-:Y:S01]  /*3100*/  IMAD.HI.U32 R40, R5, R91, RZ ;  /* 0x0000005b05287227 */ /* 0x000fe200078e00ff */
[----:B------:R-:W-:-:S03]  /*3110*/  ISETP.GT.U32.AND P5, PT, R8, R81, PT ;  /* 0x000000510800720c */ /* 0x000fc60003fa4070 */
[--C-:B------:R-:W-:Y:S02]  /*3120*/  @!P1 IMAD.IADD R85, R85, 0x1, -R8.reuse ;  /* 0x0000000155559824 */ /* 0x100fe400078e0a08 */
[--C-:B------:R-:W-:Y:S02]  /*3130*/  @!P0 IMAD.IADD R87, R87, 0x1, -R8.reuse ;  /* 0x0000000157578824 */ /* 0x100fe400078e0a08 */
[----:B------:R-:W-:Y:S01]  /*3140*/  @!P2 IMAD.MOV R67, RZ, RZ, -R67 ;  /* 0x000000ffff43a224 */ /* 0x000fe200078e0a43 */
[C---:B------:R-:W-:Y:S01]  /*3150*/  ISETP.GT.U32.AND P1, PT, R8.reuse, R85, PT ;  /* 0x000000550800720c */ /* 0x040fe20003f24070 */
[----:B------:R-:W-:Y:S01]  /*3160*/  @!P3 IMAD.IADD R77, R77, 0x1, -R8 ;  /* 0x000000014d4db824 */ /* 0x000fe200078e0a08 */
[----:B------:R-:W-:Y:S01]  /*3170*/  ISETP.GT.U32.AND P0, PT, R8, R87, PT ;  /* 0x000000570800720c */ /* 0x000fe20003f04070 */
[----:B------:R-:W-:Y:S01]  /*3180*/  IMAD.MOV R40, RZ, RZ, -R40 ;  /* 0x000000ffff287224 */ /* 0x000fe200078e0a28 */
[----:B------:R-:W-:Y:S01]  /*3190*/  ISETP.GE.AND P3, PT, R56, RZ, PT ;  /* 0x000000ff3800720c */ /* 0x000fe20003f66270 */
[--C-:B------:R-:W-:Y:S01]  /*31a0*/  @!P5 IMAD.IADD R81, R81, 0x1, -R8.reuse ;  /* 0x000000015151d824 */ /* 0x100fe200078e0a08 */
[----:B------:R-:W-:Y:S01]  /*31b0*/  IADD3 R56, R0, 0x3c, RZ ;  /* 0x0000003c00387810 */ /* 0x000fe20007ffe0ff */
[----:B------:R-:W-:Y:S01]  /*31c0*/  IMAD R89, R8, R7, R89 ;  /* 0x0000000708597224 */ /* 0x000fe200078e0259 */
[----:B------:R-:W-:Y:S01]  /*31d0*/  ISETP.GE.AND P5, PT, R64, RZ, PT ;  /* 0x000000ff4000720c */ /* 0x000fe20003fa6270 */
[----:B------:R-:W-:Y:S01]  /*31e0*/  VIADD R64, R0, 0x3d ;  /* 0x0000003d00407836 */ /* 0x000fe20000000000 */
[C---:B------:R-:W-:Y:S01]  /*31f0*/  ISETP.GT.U32.AND P2, PT, R8.reuse, R83, PT ;  /* 0x000000530800720c */ /* 0x040fe20003f44070 */
[----:B------:R-:W-:Y:S01]  /*3200*/  IMAD R91, R8, R40, R91 ;  /* 0x00000028085b7224 */ /* 0x000fe200078e025b */
[----:B------:R-:W-:Y:S01]  /*3210*/  IABS R93, R56 ;  /* 0x00000038005d7213 */ /* 0x000fe20000000000 */
[----:B------:R-:W-:Y:S01]  /*3220*/  @!P1 IMAD.IADD R85, R85, 0x1, -R8 ;  /* 0x0000000155559824 */ /* 0x000fe200078e0a08 */
[----:B------:R-:W-:Y:S01]  /*3230*/  IABS R95, R64 ;  /* 0x00000040005f7213 */ /* 0x000fe20000000000 */
[----:B------:R-:W-:Y:S01]  /*3240*/  VIADD R74, R0, 0x3e ;  /* 0x0000003e004a7836 */ /* 0x000fe20000000000 */
[----:B------:R-:W-:Y:S01]  /*3250*/  ISETP.GT.U32.AND P1, PT, R8, R89, PT ;  /* 0x000000590800720c */ /* 0x000fe20003f24070 */
[----:B------:R-:W-:Y:S01]  /*3260*/  IMAD.HI.U32 R40, R5, R93, RZ ;  /* 0x0000005d05287227 */ /* 0x000fe200078e00ff */
[----:B------:R-:W-:-:S02]  /*3270*/  @!P0 IADD3 R87, R87, -R8, RZ ;  /* 0x8000000857578210 */ /* 0x000fc40007ffe0ff */
[----:B------:R-:W-:Y:S01]  /*3280*/  ISETP.GT.U32.AND P0, PT, R8, R91, PT ;  /* 0x0000005b0800720c */ /* 0x000fe20003f04070 */
[----:B------:R-:W-:Y:S01]  /*3290*/  IMAD.HI.U32 R51, R5, R95, RZ ;  /* 0x0000005f05337227 */ /* 0x000fe200078e00ff */
[----:B------:R-:W-:Y:S02]  /*32a0*/  IABS R97, R74 ;  /* 0x0000004a00617213 */ /* 0x000fe40000000000 */
[----:B------:R-:W-:Y:S01]  /*32b0*/  @!P3 IADD3 R73, -R73, RZ, RZ ;  /* 0x000000ff4949b210 */ /* 0x000fe20007ffe1ff */
[----:B------:R-:W-:Y:S02]  /*32c0*/  IMAD.MOV R40, RZ, RZ, -R40 ;  /* 0x000000ffff287224 */ /* 0x000fe400078e0a28 */
[----:B------:R-:W-:Y:S01]  /*32d0*/  @!P2 IMAD.IADD R83, R83, 0x1, -R8 ;  /* 0x000000015353a824 */ /* 0x000fe200078e0a08 */
[----:B------:R-:W-:Y:S01]  /*32e0*/  ISETP.GE.AND P2, PT, R54, RZ, PT ;  /* 0x000000ff3600720c */ /* 0x000fe20003f46270 */
[----:B------:R-:W-:Y:S01]  /*32f0*/  IMAD.MOV R51, RZ, RZ, -R51 ;  /* 0x000000ffff337224 */ /* 0x000fe200078e0a33 */
[----:B------:R-:W-:Y:S01]  /*3300*/  IABS R54, R0 ;  /* 0x0000000000367213 */ /* 0x000fe20000000000 */
[----:B------:R-:W-:-:S02]  /*3310*/  IMAD R93, R8, R40, R93 ;  /* 0x00000028085d7224 */ /* 0x000fc400078e025d */
[C---:B------:R-:W-:Y:S02]  /*3320*/  IMAD R95, R8.reuse, R51, R95 ;  /* 0x00000033085f7224 */ /* 0x040fe400078e025f */
[----:B------:R-:W-:Y:S01]  /*3330*/  @!P1 IMAD.IADD R89, R89, 0x1, -R8 ;  /* 0x0000000159599824 */ /* 0x000fe200078e0a08 */
[----:B------:R-:W-:Y:S01]  /*3340*/  ISETP.GT.U32.AND P1, PT, R8, R93, PT ;  /* 0x0000005d0800720c */ /* 0x000fe20003f24070 */
[----:B------:R-:W-:-:S04]  /*3350*/  IMAD.HI.U32 R7, R5, R54, RZ ;  /* 0x0000003605077227 */ /* 0x000fc800078e00ff */
[----:B------:R-:W-:Y:S01]  /*3360*/  @!P0 IMAD.IADD R91, R91, 0x1, -R8 ;  /* 0x000000015b5b8824 */ /* 0x000fe200078e0a08 */
[----:B------:R-:W-:Y:S01]  /*3370*/  ISETP.GT.U32.AND P0, PT, R8, R95, PT ;  /* 0x0000005f0800720c */ /* 0x000fe20003f04070 */
[----:B------:R-:W-:Y:S02]  /*3380*/  IMAD.MOV R51, RZ, RZ, -R7 ;  /* 0x000000ffff337224 */ /* 0x000fe400078e0a07 */
[----:B------:R-:W-:-:S04]  /*3390*/  IMAD.HI.U32 R40, R5, R97, RZ ;  /* 0x0000006105287227 */ /* 0x000fc800078e00ff */
[----:B------:R-:W-:Y:S01]  /*33a0*/  IMAD R51, R8, R51, R54 ;  /* 0x0000003308337224 */ /* 0x000fe200078e0236 */
[----:B------:R-:W-:Y:S01]  /*33b0*/  IADD3 R40, -R40, RZ, RZ ;  /* 0x000000ff28287210 */ /* 0x000fe20007ffe1ff */
[--C-:B------:R-:W-:Y:S01]  /*33c0*/  @!P1 IMAD.IADD R93, R93, 0x1, -R8.reuse ;  /* 0x000000015d5d9824 */ /* 0x100fe200078e0a08 */
[----:B------:R-:W-:Y:S01]  /*33d0*/  ISETP.GT.U32.AND P1, PT, R8, R89, PT ;  /* 0x000000590800720c */ /* 0x000fe20003f24070 */
[----:B------:R-:W-:Y:S01]  /*33e0*/  IMAD.HI.U32 R7, R6, R52, RZ ;  /* 0x0000003406077227 */ /* 0x000fe200078e00ff */
[C---:B------:R-:W-:Y:S02]  /*33f0*/  ISETP.GT.U32.AND P4, PT, R8.reuse, R51, PT ;  /* 0x000000330800720c */ /* 0x040fe40003f84070 */
[C---:B------:R-:W-:Y:S01]  /*3400*/  ISETP.GT.U32.AND P3, PT, R8.reuse, R93, PT ;  /* 0x0000005d0800720c */ /* 0x040fe20003f64070 */
[----:B------:R-:W-:Y:S01]  /*3410*/  @!P0 IMAD.IADD R95, R95, 0x1, -R8 ;  /* 0x000000015f5f8824 */ /* 0x000fe200078e0a08 */
[----:B------:R-:W-:Y:S01]  /*3420*/  ISETP.GT.U32.AND P0, PT, R8, R91, PT ;  /* 0x0000005b0800720c */ /* 0x000fe20003f04070 */
[----:B------:R-:W-:-:S02]  /*3430*/  VIADD R5, R3, 0x80 ;  /* 0x0000008003057836 */ /* 0x000fc40000000000 */
[----:B------:R-:W-:Y:S02]  /*3440*/  IMAD.MOV R7, RZ, RZ, -R7 ;  /* 0x000000ffff077224 */ /* 0x000fe400078e0a07 */
[C---:B------:R-:W-:Y:S01]  /*3450*/  IMAD R97, R8.reuse, R40, R97 ;  /* 0x0000002808617224 */ /* 0x040fe200078e0261 */
[----:B------:R-:W-:Y:S01]  /*3460*/  IABS R54, R5 ;  /* 0x0000000500367213 */ /* 0x000fe20000000000 */
[----:B------:R-:W-:Y:S02]  /*3470*/  IMAD R52, R9, R7, R52 ;  /* 0x0000000709347224 */ /* 0x000fe400078e0234 */
[--C-:B------:R-:W-:Y:S01]  /*3480*/  @!P1 IMAD.IADD R89, R89, 0x1, -R8.reuse ;  /* 0x0000000159599824 */ /* 0x100fe200078e0a08 */
[----:B------:R-:W-:Y:S01]  /*3490*/  ISETP.GT.U32.AND P1, PT, R8, R97, PT ;  /* 0x000000610800720c */ /* 0x000fe20003f24070 */
[----:B------:R-:W-:Y:S01]  /*34a0*/  @!P4 IMAD.IADD R51, R51, 0x1, -R8 ;  /* 0x000000013333c824 */ /* 0x000fe200078e0a08 */
[----:B------:R-:W-:Y:S01]  /*34b0*/  ISETP.GE.AND P4, PT, R58, RZ, PT ;  /* 0x000000ff3a00720c */ /* 0x000fe20003f86270 */
[----:B------:R-:W-:Y:S01]  /*34c0*/  IMAD.HI.U32 R6, R6, R54, RZ ;  /* 0x0000003606067227 */ /* 0x000fe200078e00ff */
[----:B------:R-:W-:-:S02]  /*34d0*/  @!P0 IADD3 R91, R91, -R8, RZ ;  /* 0x800000085b5b8210 */ /* 0x000fc40007ffe0ff */
[C---:B------:R-:W-:Y:S01]  /*34e0*/  ISETP.GT.U32.AND P0, PT, R9.reuse, R52, PT ;  /* 0x000000340900720c */ /* 0x040fe20003f04070 */
[----:B------:R-:W-:Y:S01]  /*34f0*/  @!P5 IMAD.MOV R75, RZ, RZ, -R75 ;  /* 0x000000ffff4bd224 */ /* 0x000fe200078e0a4b */
[C---:B------:R-:W-:Y:S01]  /*3500*/  ISETP.GT.U32.AND P5, PT, R8.reuse, R51, PT ;  /* 0x000000330800720c */ /* 0x040fe20003fa4070 */
[----:B------:R-:W-:Y:S02]  /*3510*/  IMAD.MOV R6, RZ, RZ, -R6 ;  /* 0x000000ffff067224 */ /* 0x000fe400078e0a06 */
[----:B------:R-:W-:Y:S02]  /*3520*/  @!P2 IMAD.MOV R77, RZ, RZ, -R77 ;  /* 0x000000ffff4da224 */ /* 0x000fe400078e0a4d */
[----:B------:R-:W-:Y:S01]  /*3530*/  IMAD R54, R9, R6, R54 ;  /* 0x0000000609367224 */ /* 0x000fe200078e0236 */
[----:B------:R-:W-:Y:S01]  /*3540*/  @!P1 IADD3 R97, R97, -R8, RZ ;  /* 0x8000000861619210 */ /* 0x000fe20007ffe0ff */
[----:B------:R-:W-:Y:S01]  /*3550*/  @!P6 IMAD.MOV R71, RZ, RZ, -R71 ;  /* 0x000000ffff47e224 */ /* 0x000fe200078e0a47 */
[----:B------:R-:W-:Y:S01]  /*3560*/  ISETP.GT.U32.AND P6, PT, R8, R95, PT ;  /* 0x0000005f0800720c */ /* 0x000fe20003fc4070 */
[--C-:B------:R-:W-:Y:S01]  /*3570*/  @!P3 IMAD.IADD R93, R93, 0x1, -R8.reuse ;  /* 0x000000015d5db824 */ /* 0x100fe200078e0a08 */
[----:B------:R-:W-:Y:S01]  /*3580*/  ISETP.GT.U32.AND P2, PT, R9, R54, PT ;  /* 0x000000360900720c */ /* 0x000fe20003f44070 */
[----:B------:R-:W-:Y:S01]  /*3590*/  @!P0 IMAD.IADD R52, R52, 0x1, -R9 ;  /* 0x0000000134348824 */ /* 0x000fe200078e0a09 */
[----:B------:R-:W-:Y:S01]  /*35a0*/  ISETP.GE.AND P3, PT, R60, RZ, PT ;  /* 0x000000ff3c00720c */ /* 0x000fe20003f66270 */
[----:B------:R-:W-:Y:S01]  /*35b0*/  @!P5 IMAD.IADD R51, R51, 0x1, -R8 ;  /* 0x000000013333d824 */ /* 0x000fe200078e0a08 */
[----:B------:R-:W-:Y:S01]  /*35c0*/  ISETP.GT.U32.AND P0, PT, R8, R97, PT ;  /* 0x000000610800720c */ /* 0x000fe20003f04070 */
[----:B------:R-:W2:Y:S01]  /*35d0*/  LDC.64 R6, c[0x0][0x238] ;  /* 0x00008e00ff067b82 */ /* 0x000ea20000000a00 */
[----:B------:R-:W-:Y:S01]  /*35e0*/  ISETP.GE.AND P5, PT, R0, RZ, PT ;  /* 0x000000ff0000720c */ /* 0x000fe20003fa6270 */
[----:B------:R-:W-:Y:S01]  /*35f0*/  IMAD.SHL.U32 R4, R4, 0x10, RZ ;  /* 0x0000001004047824 */ /* 0x000fe200078e00ff */
[----:B------:R-:W-:-:S02]  /*3600*/  ISETP.GE.AND P1, PT, R66, RZ, PT ;  /* 0x000000ff4200720c */ /* 0x000fc40003f26270 */
[----:B------:R-:W-:Y:S01]  /*3610*/  @!P4 IADD3 R79, -R79, RZ, RZ ;  /* 0x000000ff4f4fc210 */ /* 0x000fe20007ffe1ff */
[----:B------:R-:W-:Y:S01]  /*3620*/  @!P6 IMAD.IADD R95, R95, 0x1, -R8 ;  /* 0x000000015f5fe824 */ /* 0x000fe200078e0a08 */
[----:B------:R-:W-:Y:S01]  /*3630*/  ISETP.GE.AND P6, PT, R62, RZ, PT ;  /* 0x000000ff3e00720c */ /* 0x000fe20003fc6270 */
[----:B------:R-:W-:Y:S01]  /*3640*/  @!P2 IMAD.IADD R54, R54, 0x1, -R9 ;  /* 0x000000013636a824 */ /* 0x000fe200078e0a09 */
[----:B------:R-:W-:Y:S01]  /*3650*/  ISETP.GT.U32.AND P2, PT, R9, R52, PT ;  /* 0x000000340900720c */ /* 0x000fe20003f44070 */
[----:B------:R-:W-:Y:S01]  /*3660*/  @!P3 IMAD.MOV R81, RZ, RZ, -R81 ;  /* 0x000000ffff51b224 */ /* 0x000fe200078e0a51 */
[----:B------:R-:W-:Y:S02]  /*3670*/  ISETP.GE.AND P4, PT, R68, RZ, PT ;  /* 0x000000ff4400720c */ /* 0x000fe40003f86270 */
[----:B------:R-:W-:Y:S01]  /*3680*/  @!P0 IADD3 R97, R97, -R8, RZ ;  /* 0x8000000861618210 */ /* 0x000fe20007ffe0ff */
[----:B------:R-:W-:Y:S01]  /*3690*/  @!P5 IMAD.MOV R51, RZ, RZ, -R51 ;  /* 0x000000ffff33d224 */ /* 0x000fe200078e0a33 */
[----:B------:R-:W-:Y:S01]  /*36a0*/  ISETP.GT.U32.AND P3, PT, R9, R54, PT ;  /* 0x000000360900720c */ /* 0x000fe20003f64070 */
[----:B------:R-:W-:Y:S01]  /*36b0*/  @!P1 IMAD.MOV R85, RZ, RZ, -R85 ;  /* 0x000000ffff559224 */ /* 0x000fe200078e0a55 */
[----:B------:R-:W-:-:S02]  /*36c0*/  ISETP.GE.AND P0, PT, R56, RZ, PT ;  /* 0x000000ff3800720c */ /* 0x000fc40003f06270 */
[----:B------:R-:W-:Y:S01]  /*36d0*/  ISETP.GE.AND P5, PT, R64, RZ, PT ;  /* 0x000000ff4000720c */ /* 0x000fe20003fa6270 */
[----:B------:R-:W-:Y:S01]  /*36e0*/  @!P6 IMAD.MOV R83, RZ, RZ, -R83 ;  /* 0x000000ffff53e224 */ /* 0x000fe200078e0a53 */
[----:B------:R-:W-:Y:S01]  /*36f0*/  ISETP.GE.AND P1, PT, R72, RZ, PT ;  /* 0x000000ff4800720c */ /* 0x000fe20003f26270 */
[--C-:B------:R-:W-:Y:S01]  /*3700*/  @!P2 IMAD.IADD R52, R52, 0x1, -R9.reuse ;  /* 0x000000013434a824 */ /* 0x100fe200078e0a09 */
[----:B------:R-:W-:Y:S01]  /*3710*/  ISETP.GE.AND P6, PT, R70, RZ, PT ;  /* 0x000000ff4600720c */ /* 0x000fe20003fc6270 */
[----:B--2---:R-:W-:Y:S01]  /*3720*/  IMAD R163, R6, 0x42, RZ ;  /* 0x0000004206a37824 */ /* 0x004fe200078e02ff */
[----:B------:R-:W-:Y:S01]  /*3730*/  ISETP.GE.AND P2, PT, R74, RZ, PT ;  /* 0x000000ff4a00720c */ /* 0x000fe20003f46270 */
[----:B------:R-:W-:Y:S01]  /*3740*/  IMAD R165, R6, 0x43, RZ ;  /* 0x0000004306a57824 */ /* 0x000fe200078e02ff */
[----:B------:R-:W-:Y:S01]  /*3750*/  LOP3.LUT R8, RZ, R189, RZ, 0x33, !PT ;  /* 0x000000bdff087212 */ /* 0x000fe200078e33ff */
[----:B------:R-:W-:Y:S01]  /*3760*/  @!P3 IMAD.IADD R54, R54, 0x1, -R9 ;  /* 0x000000013636b824 */ /* 0x000fe200078e0a09 */
[----:B------:R-:W-:Y:S01]  /*3770*/  ISETP.NE.AND P3, PT, R189, RZ, PT ;  /* 0x000000ffbd00720c */ /* 0x000fe20003f65270 */
[----:B------:R-:W-:Y:S01]  /*3780*/  @!P0 IMAD.MOV R93, RZ, RZ, -R93 ;  /* 0x000000ffff5d8224 */ /* 0x000fe200078e0a5d */
[----:B------:R-:W-:Y:S01]  /*3790*/  ISETP.GE.AND P0, PT, R3, RZ, PT ;  /* 0x000000ff0300720c */ /* 0x000fe20003f06270 */
[----:B------:R-:W-:Y:S01]  /*37a0*/  IMAD R9, R242, R7, RZ ;  /* 0x00000007f2097224 */ /* 0x000fe200078e02ff */
[----:B------:R-:W-:Y:S01]  /*37b0*/  @!P5 IADD3 R95, -R95, RZ, RZ ;  /* 0x000000ff5f5fd210 */ /* 0x000fe20007ffe1ff */
[----:B------:R-:W-:Y:S01]  /*37c0*/  @!P1 IMAD.MOV R91, RZ, RZ, -R91 ;  /* 0x000000ffff5b9224 */ /* 0x000fe200078e0a5b */
[----:B------:R-:W-:Y:S01]  /*37d0*/  ISETP.GE.AND P5, PT, R5, RZ, PT ;  /* 0x000000ff0500720c */ /* 0x000fe20003fa6270 */
[----:B------:R-:W-:Y:S01]  /*37e0*/  @!P6 IMAD.MOV R89, RZ, RZ, -R89 ;  /* 0x000000ffff59e224 */ /* 0x000fe200078e0a59 */
[C---:B------:R-:W-:Y:S01]  /*37f0*/  SEL R51, R8.reuse, R51, !P3 ;  /* 0x0000003308337207 */ /* 0x040fe20005800000 */
[----:B------:R-:W-:Y:S01]  /*3800*/  @!P2 IMAD.MOV R97, RZ, RZ, -R97 ;  /* 0x000000ffff61a224 */ /* 0x000fe200078e0a61 */
[----:B------:R-:W-:Y:S01]  /*3810*/  SEL R58, R8, R12, !P3 ;  /* 0x0000000c083a7207 */ /* 0x000fe20005800000 */
[----:B------:R-:W-:Y:S01]  /*3820*/  IMAD R169, R6, 0x60, RZ ;  /* 0x0000006006a97824 */ /* 0x000fe200078e02ff */
[----:B------:R-:W-:Y:S01]  /*3830*/  LEA R40, P1, R9, UR4, 0x2 ;  /* 0x0000000409287c11 */ /* 0x000fe2000f8210ff */
[----:B------:R-:W-:Y:S01]  /*3840*/  ULDC UR4, c[0x0][0x240] ;  /* 0x0000900000047ab9 */ /* 0x000fe20000000800 */
[C---:B------:R-:W-:Y:S01]  /*3850*/  SEL R60, R8.reuse, R13, !P3 ;  /* 0x0000000d083c7207 */ /* 0x040fe20005800000 */
[----:B------:R-:W-:Y:S01]  /*3860*/  IMAD R13, R51, UR4, RZ ;  /* 0x00000004330d7c24 */ /* 0x000fe2000f8e02ff */
[----:B------:R-:W-:Y:S01]  /*3870*/  SEL R64, R8, R15, !P3 ;  /* 0x0000000f08407207 */ /* 0x000fe20005800000 */
[----:B------:R-:W-:Y:S01]  /*3880*/  IMAD R15, R58, UR4, RZ ;  /* 0x000000043a0f7c24 */ /* 0x000fe2000f8e02ff */
[C---:B------:R-:W-:Y:S01]  /*3890*/  SEL R28, R8.reuse, R28, !P3 ;  /* 0x0000001c081c7207 */ /* 0x040fe20005800000 */
[----:B------:R-:W-:Y:S01]  /*38a0*/  @!P0 IMAD.MOV R52, RZ, RZ, -R52 ;  /* 0x000000ffff348224 */ /* 0x000fe200078e0a34 */
[C---:B------:R-:W-:Y:S01]  /*38b0*/  SEL R50, R8.reuse, R50, !P3 ;  /* 0x0000003208327207 */ /* 0x040fe20005800000 */
[----:B------:R-:W-:Y:S01]  /*38c0*/  @!P5 IMAD.MOV R54, RZ, RZ, -R54 ;  /* 0x000000ffff36d224 */ /* 0x000fe200078e0a36 */
[----:B------:R-:W-:Y:S01]  /*38d0*/  SEL R56, R8, R11, !P3 ;  /* 0x0000000b08387207 */ /* 0x000fe20005800000 */
[----:B------:R-:W-:Y:S01]  /*38e0*/  IMAD R173, R6, 0x61, RZ ;  /* 0x0000006106ad7824 */ /* 0x000fe200078e02ff */
[C---:B------:R-:W-:Y:S01]  /*38f0*/  SEL R72, R8.reuse, R19, !P3 ;  /* 0x0000001308487207 */ /* 0x040fe20005800000 */
[----:B------:R-:W2:Y:S01]  /*3900*/  LDC R11, c[0x0][0x230] ;  /* 0x00008c00ff0b7b82 */ /* 0x000ea20000000800 */
[----:B------:R-:W-:Y:S01]  /*3910*/  SEL R62, R8, R14, !P3 ;  /* 0x0000000e083e7207 */ /* 0x000fe20005800000 */
[----:B------:R-:W-:Y:S01]  /*3920*/  IMAD R14, R56, UR4, RZ ;  /* 0x00000004380e7c24 */ /* 0x000fe2000f8e02ff */
[----:B------:R-:W-:Y:S01]  /*3930*/  SEL R66, R8, R16, !P3 ;  /* 0x0000001008427207 */ /* 0x000fe20005800000 */
[----:B------:R-:W-:Y:S01]  /*3940*/  IMAD R16, R60, UR4, RZ ;  /* 0x000000043c107c24 */ /* 0x000fe2000f8e02ff */
[----:B------:R-:W-:Y:S01]  /*3950*/  SEL R29, R8, R29, !P3 ;  /* 0x0000001d081d7207 */ /* 0x000fe20005800000 */
[----:B------:R-:W-:Y:S01]  /*3960*/  IMAD R177, R6, 0x62, RZ ;  /* 0x0000006206b17824 */ /* 0x000fe200078e02ff */
[----:B------:R-:W-:Y:S01]  /*3970*/  SEL R96, R8, R35, !P3 ;  /* 0x0000002308607207 */ /* 0x000fe20005800000 */
[----:B------:R-:W-:Y:S01]  /*3980*/  IMAD R35, R28, UR9, RZ ;  /* 0x000000091c237c24 */ /* 0x000fe2000f8e02ff */
[----:B------:R-:W-:Y:S01]  /*3990*/  SEL R100, R8, R41, !P3 ;  /* 0x0000002908647207 */ /* 0x000fe20005800000 */
[----:B------:R-:W-:Y:S01]  /*39a0*/  IMAD R19, R66, UR4, RZ ;  /* 0x0000000442137c24 */ /* 0x000fe2000f8e02ff */
[----:B------:R-:W-:Y:S01]  /*39b0*/  SEL R149, R8, R85, !P3 ;  /* 0x0000005508957207 */ /* 0x000fe20005800000 */
[----:B------:R-:W-:Y:S01]  /*39c0*/  IMAD R85, R50, UR30, RZ ;  /* 0x0000001e32557c24 */ /* 0x000fe2000f8e02ff */
[----:B------:R-:W-:Y:S01]  /*39d0*/  @!P4 IADD3 R87, -R87, RZ, RZ ;  /* 0x000000ff5757c210 */ /* 0x000fe20007ffe1ff */
[----:B------:R-:W-:Y:S01]  /*39e0*/  IMAD R181, R6, 0x63, RZ ;  /* 0x0000006306b57824 */ /* 0x000fe200078e02ff */
[----:B------:R-:W-:Y:S01]  /*39f0*/  SEL R68, R8, R17, !P3 ;  /* 0x0000001108447207 */ /* 0x000fe20005800000 */
[----:B------:R-:W-:Y:S01]  /*3a00*/  IMAD R17, R62, UR4, RZ ;  /* 0x000000043e117c24 */ /* 0x000fe2000f8e02ff */
[----:B------:R-:W-:Y:S01]  /*3a10*/  SEL R70, R8, R18, !P3 ;  /* 0x0000001208467207 */ /* 0x000fe20005800000 */
[----:B------:R-:W-:Y:S01]  /*3a20*/  IMAD R18, R64, UR4, RZ ;  /* 0x0000000440127c24 */ /* 0x000fe2000f8e02ff */
[----:B------:R-:W-:Y:S01]  /*3a30*/  SEL R78, R8, R22, !P3 ;  /* 0x00000016084e7207 */ /* 0x000fe20005800000 */
[----:B------:R-:W-:Y:S01]  /*3a40*/  IMAD R22, R72, UR4, RZ ;  /* 0x0000000448167c24 */ /* 0x000fe2000f8e02ff */
[----:B------:R-:W-:Y:S01]  /*3a50*/  SEL R88, R8, R31, !P3 ;  /* 0x0000001f08587207 */ /* 0x000fe20005800000 */
[----:B------:R-:W-:Y:S01]  /*3a60*/  IMAD R149, R149, UR47, RZ ;  /* 0x0000002f95957c24 */ /* 0x000fe2000f8e02ff */
[----:B------:R-:W-:Y:S01]  /*3a70*/  LEA.HI.X.SX32 R41, R9, UR5, 0x2, P1 ;  /* 0x0000000509297c11 */ /* 0x000fe200088f16ff */
[----:B------:R-:W-:Y:S01]  /*3a80*/  ULDC UR5, c[0x0][0x240] ;  /* 0x0000900000057ab9 */ /* 0x000fe20000000800 */
[----:B------:R-:W-:Y:S01]  /*3a90*/  ISETP.NE.AND P4, PT, R188, RZ, PT ;  /* 0x000000ffbc00720c */ /* 0x000fe20003f85270 */
[----:B------:R-:W3:Y:S01]  /*3aa0*/  LDC R9, c[0x0][0x230] ;  /* 0x00008c00ff097b82 */ /* 0x000ee20000000800 */
[----:B------:R-:W-:Y:S01]  /*3ab0*/  LOP3.LUT R7, RZ, R188, RZ, 0x33, !PT ;  /* 0x000000bcff077212 */ /* 0x000fe200078e33ff */
[----:B--2---:R-:W-:Y:S01]  /*3ac0*/  VIADD R11, R11, 0xfffffffd ;  /* 0xfffffffd0b0b7836 */ /* 0x004fe20000000000 */
[----:B------:R-:W-:Y:S01]  /*3ad0*/  SEL R26, R8, R26, !P3 ;  /* 0x0000001a081a7207 */ /* 0x000fe20005800000 */
[----:B------:R-:W-:Y:S01]  /*3ae0*/  IMAD R193, R6, 0x24, RZ ;  /* 0x0000002406c17824 */ /* 0x000fe200078e02ff */
[----:B------:R-:W-:Y:S01]  /*3af0*/  SEL R38, R8, R38, !P3 ;  /* 0x0000002608267207 */ /* 0x000fe20005800000 */
[----:B------:R-:W-:Y:S01]  /*3b00*/  IMAD R197, R6, 0x25, RZ ;  /* 0x0000002506c57824 */ /* 0x000fe200078e02ff */
[----:B------:R-:W-:Y:S01]  /*3b10*/  SEL R46, R8, R46, !P3 ;  /* 0x0000002e082e7207 */ /* 0x000fe20005800000 */
[C---:B------:R-:W-:Y:S01]  /*3b20*/  IMAD R201, R6.reuse, 0x26, RZ ;  /* 0x0000002606c97824 */ /* 0x040fe200078e02ff */
[-C--:B------:R-:W-:Y:S01]  /*3b30*/  LEA R50, P0, R13, R40.reuse, 0x2 ;  /* 0x000000280d327211 */ /* 0x080fe200078010ff */
[C---:B------:R-:W-:Y:S01]  /*3b40*/  IMAD R203, R6.reuse, 0x27, RZ ;  /* 0x0000002706cb7824 */ /* 0x040fe200078e02ff */
[----:B------:R-:W-:Y:S01]  /*3b50*/  LEA R28, P1, R15, R40, 0x2 ;  /* 0x000000280f1c7211 */ /* 0x000fe200078210ff */
[----:B------:R-:W-:Y:S01]  /*3b60*/  IMAD R207, R6, 0x44, RZ ;  /* 0x0000004406cf7824 */ /* 0x000fe200078e02ff */
[----:B------:R-:W-:Y:S01]  /*3b70*/  SEL R74, R8, R20, !P3 ;  /* 0x00000014084a7207 */ /* 0x000fe20005800000 */
[----:B------:R-:W-:Y:S01]  /*3b80*/  IMAD R20, R68, UR4, RZ ;  /* 0x0000000444147c24 */ /* 0x000fe2000f8e02ff */
[----:B------:R-:W-:Y:S01]  /*3b90*/  SEL R76, R8, R21, !P3 ;  /* 0x00000015084c7207 */ /* 0x000fe20005800000 */
[----:B------:R-:W-:Y:S01]  /*3ba0*/  IMAD R21, R70, UR4, RZ ;  /* 0x0000000446157c24 */ /* 0x000fe2000f8e02ff */
[C---:B------:R-:W-:Y:S01]  /*3bb0*/  SEL R98, R8.reuse, R36, !P3 ;  /* 0x0000002408627207 */ /* 0x040fe20005800000 */
        /* <DEDUP_REMOVED lines=17> */
[C---:B------:R-:W-:Y:S01]  /*3cd0*/  SEL R94, R8.reuse, R34, !P3 ;  /* 0x00000022085e7207 */ /* 0x040fe20005800000 */
[----:B------:R-:W-:Y:S01]  /*3ce0*/  IMAD R34, R27, UR8, RZ ;  /* 0x000000081b227c24 */ /* 0x000fe2000f8e02ff */
[----:B------:R-:W-:Y:S01]  /*3cf0*/  SEL R99, R8, R37, !P3 ;  /* 0x0000002508637207 */ /* 0x000fe20005800000 */
[----:B------:R-:W-:Y:S01]  /*3d00*/  IMAD R32, R84, UR6, RZ ;  /* 0x0000000654207c24 */ /* 0x000fe2000f8e02ff */
[----:B------:R-:W-:Y:S01]  /*3d10*/  SEL R39, R8, R39, !P3 ;  /* 0x0000002708277207 */ /* 0x000fe20005800000 */
[----:B------:R-:W-:Y:S01]  /*3d20*/  IMAD R37, R86, UR11, RZ ;  /* 0x0000000b56257c24 */ /* 0x000fe2000f8e02ff */
[C---:B------:R-:W-:Y:S01]  /*3d30*/  SEL R42, R8.reuse, R42, !P3 ;  /* 0x0000002a082a7207 */ /* 0x040fe20005800000 */
[----:B------:R-:W2:Y:S01]  /*3d40*/  LDC R10, c[0x0][0x230] ;  /* 0x00008c00ff0a7b82 */ /* 0x000ea20000000800 */
[C---:B------:R-:W-:Y:S01]  /*3d50*/  SEL R43, R8.reuse, R43, !P3 ;  /* 0x0000002b082b7207 */ /* 0x040fe20005800000 */
        /* <DEDUP_REMOVED lines=57> */
[-C--:B------:R-:W-:Y:S01]  /*40f0*/  LEA.HI.X.SX32 R51, R13, R41.reuse, 0x2, P0 ;  /* 0x000000290d337211 */ /* 0x080fe200000f16ff */
[----:B------:R-:W-:Y:S01]  /*4100*/  IMAD R145, R145, UR43, RZ ;  /* 0x0000002b91917c24 */ /* 0x000fe2000f8e02ff */
[-C--:B------:R-:W-:Y:S01]  /*4110*/  LEA.HI.X.SX32 R29, R15, R41.reuse, 0x2, P1 ;  /* 0x000000290f1d7211 */ /* 0x080fe200008f16ff */
[----:B------:R-:W-:Y:S01]  /*4120*/  IMAD R147, R147, UR45, RZ ;  /* 0x0000002d93937c24 */ /* 0x000fe2000f8e02ff */
[----:B------:R-:W-:Y:S01]  /*4130*/  SEL R7, R7, R54, !P4 ;  /* 0x0000003607077207 */ /* 0x000fe20006000000 */
[----:B------:R-:W-:Y:S01]  /*4140*/  IMAD R54, R99, UR18, RZ ;  /* 0x0000001263367c24 */ /* 0x000fe2000f8e02ff */
[-C--:B------:R-:W-:Y:S01]  /*4150*/  LEA R70, P0, R14, R40.reuse, 0x2 ;  /* 0x000000280e467211 */ /* 0x080fe200078010ff */
[----:B------:R-:W-:Y:S01]  /*4160*/  IMAD R143, R143, UR41, RZ ;  /* 0x000000298f8f7c24 */ /* 0x000fe2000f8e02ff */
[-C--:B------:R-:W-:Y:S01]  /*4170*/  LEA R88, P1, R22, R40.reuse, 0x2 ;  /* 0x0000002816587211 */ /* 0x080fe200078210ff */
[----:B------:R-:W-:Y:S01]  /*4180*/  IMAD R146, R146, UR44, RZ ;  /* 0x0000002c92927c24 */ /* 0x000fe2000f8e02ff */
[-C--:B------:R-:W-:Y:S01]  /*4190*/  LEA R26, P2, R16, R40.reuse, 0x2 ;  /* 0x00000028101a7211 */ /* 0x080fe200078410ff */
[----:B------:R-:W-:Y:S01]  /*41a0*/  IMAD R148, R148, UR46, RZ ;  /* 0x0000002e94947c24 */ /* 0x000fe2000f8e02ff */
[-C--:B------:R-:W-:Y:S01]  /*41b0*/  LEA R38, P3, R17, R40.reuse, 0x2 ;  /* 0x0000002811267211 */ /* 0x080fe200078610ff */
[----:B------:R-:W4:Y:S01]  /*41c0*/  S2UR UR4, SR_CgaCtaId ;  /* 0x00000000000479c3 */ /* 0x000f220000008800 */
[-C--:B------:R-:W-:Y:S01]  /*41d0*/  LEA R46, P4, R18, R40.reuse, 0x2 ;  /* 0x00000028122e7211 */ /* 0x080fe200078810ff */
[----:B------:R-:W-:Y:S01]  /*41e0*/  IMAD R154, R154, UR52, RZ ;  /* 0x000000349a9a7c24 */ /* 0x000fe2000f8e02ff */
[-C--:B------:R-:W-:Y:S01]  /*41f0*/  LEA R12, P5, R19, R40.reuse, 0x2 ;  /* 0x00000028130c7211 */ /* 0x080fe200078a10ff */
[----:B------:R-:W-:Y:S01]  /*4200*/  IMAD R150, R150, UR48, RZ ;  /* 0x0000003096967c24 */ /* 0x000fe2000f8e02ff */
[-C--:B------:R-:W-:Y:S01]  /*4210*/  LEA R42, P6, R20, R40.reuse, 0x2 ;  /* 0x00000028142a7211 */ /* 0x080fe200078c10ff */
[----:B------:R-:W-:Y:S01]  /*4220*/  IMAD R152, R152, UR50, RZ ;  /* 0x0000003298987c24 */ /* 0x000fe2000f8e02ff */
[-C--:B------:R-:W-:Y:S01]  /*4230*/  LEA.HI.X.SX32 R71, R14, R41.reuse, 0x2, P0 ;  /* 0x000000290e477211 */ /* 0x080fe200000f16ff */
[----:B------:R-:W-:Y:S01]  /*4240*/  IMAD R153, R153, UR51, RZ ;  /* 0x0000003399997c24 */ /* 0x000fe2000f8e02ff */
[-C--:B------:R-:W-:Y:S01]  /*4250*/  LEA.HI.X.SX32 R89, R22, R41.reuse, 0x2, P1 ;  /* 0x0000002916597211 */ /* 0x080fe200008f16ff */
[----:B------:R-:W-:Y:S01]  /*4260*/  IMAD R155, R155, UR53, RZ ;  /* 0x000000359b9b7c24 */ /* 0x000fe2000f8e02ff */
[-C--:B------:R-:W-:Y:S01]  /*4270*/  LEA R74, P0, R21, R40.reuse, 0x2 ;  /* 0x00000028154a7211 */ /* 0x080fe200078010ff */
[----:B------:R-:W-:Y:S01]  /*4280*/  ULDC UR5, c[0x0][0x234] ;  /* 0x00008d0000057ab9 */ /* 0x000fe20000000800 */
[-C--:B------:R-:W-:Y:S01]  /*4290*/  LEA.HI.X.SX32 R27, R16, R41.reuse, 0x2, P2 ;  /* 0x00000029101b7211 */ /* 0x080fe200010f16ff */
[----:B------:R-:W-:Y:S01]  /*42a0*/  IMAD R8, R8, UR5, RZ ;  /* 0x0000000508087c24 */ /* 0x000fe2000f8e02ff */
[-C--:B------:R-:W-:Y:S01]  /*42b0*/  LEA.HI.X.SX32 R39, R17, R41.reuse, 0x2, P3 ;  /* 0x0000002911277211 */ /* 0x080fe200018f16ff */
[----:B------:R-:W-:Y:S01]  /*42c0*/  ULDC.64 UR6, c[0x0][0x210] ;  /* 0x0000840000067ab9 */ /* 0x000fe20000000a00 */
[-C--:B------:R-:W-:Y:S01]  /*42d0*/  LEA.HI.X.SX32 R47, R18, R41.reuse, 0x2, P4 ;  /* 0x00000029122f7211 */ /* 0x080fe200020f16ff */
[----:B--2---:R-:W-:Y:S01]  /*42e0*/  VIADD R10, R10, 0xfffffffc ;  /* 0xfffffffc0a0a7836 */ /* 0x004fe20000000000 */
[-C--:B------:R-:W-:Y:S01]  /*42f0*/  LEA R110, P1, R33, R40.reuse, 0x2 ;  /* 0x00000028216e7211 */ /* 0x080fe200078210ff */
[----:B------:R-:W-:Y:S01]  /*4300*/  IMAD R7, R7, UR5, RZ ;  /* 0x0000000507077c24 */ /* 0x000fe2000f8e02ff */
[-C--:B------:R-:W-:Y:S01]  /*4310*/  LEA R102, P2, R23, R40.reuse, 0x2 ;  /* 0x0000002817667211 */ /* 0x080fe200078410ff */
[----:B------:R-:W-:Y:S01]  /*4320*/  IMAD R213, R6, 0x46, RZ ;  /* 0x0000004606d57824 */ /* 0x000fe200078e02ff */
[-C--:B------:R-:W-:Y:S01]  /*4330*/  LEA R134, P3, R24, R40.reuse, 0x2 ;  /* 0x0000002818867211 */ /* 0x080fe200078610ff */
[C---:B------:R-:W-:Y:S01]  /*4340*/  IMAD R214, R6.reuse, 0x47, RZ ;  /* 0x0000004706d67824 */ /* 0x040fe200078e02ff */
[-C--:B------:R-:W-:Y:S01]  /*4350*/  LEA R122, P4, R25, R40.reuse, 0x2 ;  /* 0x00000028197a7211 */ /* 0x080fe200078810ff */
[C---:B------:R-:W-:Y:S01]  /*4360*/  IMAD R218, R6.reuse, 0x64, RZ ;  /* 0x0000006406da7824 */ /* 0x040fe200078e02ff */
[-C--:B------:R-:W-:Y:S01]  /*4370*/  LEA.HI.X.SX32 R13, R19, R41.reuse, 0x2, P5 ;  /* 0x00000029130d7211 */ /* 0x080fe200028f16ff */
[----:B------:R-:W-:Y:S01]  /*4380*/  IMAD R222, R6, 0x65, RZ ;  /* 0x0000006506de7824 */ /* 0x000fe200078e02ff */
[-C--:B------:R-:W-:Y:S01]  /*4390*/  LEA R108, P5, R30, R40.reuse, 0x2 ;  /* 0x000000281e6c7211 */ /* 0x080fe200078a10ff */
[----:B------:R-:W-:Y:S01]  /*43a0*/  IMAD R226, R6, 0x66, RZ ;  /* 0x0000006606e27824 */ /* 0x000fe200078e02ff */
[-C--:B------:R-:W-:Y:S01]  /*43b0*/  LEA.HI.X.SX32 R43, R20, R41.reuse, 0x2, P6 ;  /* 0x00000029142b7211 */ /* 0x080fe200030f16ff */
[----:B------:R2:W-:Y:S01]  /*43c0*/  STL.64 [R1+0xcc8], R12 ;  /* 0x000cc80c01007387 */ /* 0x0005e20000100a00 */
[----:B------:R-:W-:Y:S01]  /*43d0*/  LEA R132, P6, R31, R40, 0x2 ;  /* 0x000000281f847211 */ /* 0x000fe200078c10ff */
[----:B------:R-:W-:Y:S01]  /*43e0*/  IMAD R230, R6, 0x67, RZ ;  /* 0x0000006706e67824 */ /* 0x000fe200078e02ff */
[----:B------:R-:W-:-:S02]  /*43f0*/  LEA.HI.X.SX32 R75, R21, R41, 0x2, P0 ;  /* 0x00000029154b7211 */ /* 0x000fc400000f16ff */
[-C--:B------:R-:W-:Y:S02]  /*4400*/  LEA.HI.X.SX32 R111, R33, R41.reuse, 0x2, P1 ;  /* 0x00000029216f7211 */ /* 0x080fe400008f16ff */
[-C--:B------:R-:W-:Y:S02]  /*4410*/  LEA R66, P0, R32, R40.reuse, 0x2 ;  /* 0x0000002820427211 */ /* 0x080fe400078010ff */
[-C--:B------:R-:W-:Y:S02]  /*4420*/  LEA.HI.X.SX32 R103, R23, R41.reuse, 0x2, P2 ;  /* 0x0000002917677211 */ /* 0x080fe400010f16ff */
[-C--:B------:R-:W-:Y:S02]  /*4430*/  LEA.HI.X.SX32 R135, R24, R41.reuse, 0x2, P3 ;  /* 0x0000002918877211 */ /* 0x080fe400018f16ff */
[----:B------:R-:W-:Y:S02]  /*4440*/  LEA.HI.X.SX32 R123, R25, R41, 0x2, P4 ;  /* 0x00000029197b7211 */ /* 0x000fe400020f16ff */
[----:B------:R-:W-:-:S02]  /*4450*/  LEA R124, P1, R48, R40, 0x2 ;  /* 0x00000028307c7211 */ /* 0x000fc400078210ff */
[-C--:B------:R-:W-:Y:S02]  /*4460*/  LEA R16, P2, R34, R40.reuse, 0x2 ;  /* 0x0000002822107211 */ /* 0x080fe400078410ff */
[-C--:B------:R-:W-:Y:S02]  /*4470*/  LEA R76, P3, R35, R40.reuse, 0x2 ;  /* 0x00000028234c7211 */ /* 0x080fe400078610ff */
[-C--:B------:R-:W-:Y:S02]  /*4480*/  LEA R98, P4, R36, R40.reuse, 0x2 ;  /* 0x0000002824627211 */ /* 0x080fe400078810ff */
[-C--:B------:R-:W-:Y:S02]  /*4490*/  LEA.HI.X.SX32 R109, R30, R41.reuse, 0x2, P5 ;  /* 0x000000291e6d7211 */ /* 0x080fe400028f16ff */
[----:B------:R-:W-:Y:S02]  /*44a0*/  LEA R86, P5, R37, R40, 0x2 ;  /* 0x0000002825567211 */ /* 0x000fe400078a10ff */
[----:B------:R-:W-:-:S02]  /*44b0*/  LEA.HI.X.SX32 R133, R31, R41, 0x2, P6 ;  /* 0x000000291f857211 */ /* 0x000fc400030f16ff */
[-C--:B------:R-:W-:Y:S02]  /*44c0*/  LEA R58, P6, R44, R40.reuse, 0x2 ;  /* 0x000000282c3a7211 */ /* 0x080fe400078c10ff */
[-C--:B------:R-:W-:Y:S02]  /*44d0*/  LEA.HI.X.SX32 R67, R32, R41.reuse, 0x2, P0 ;  /* 0x0000002920437211 */ /* 0x080fe400000f16ff */
[-C--:B------:R-:W-:Y:S02]  /*44e0*/  LEA.HI.X.SX32 R125, R48, R41.reuse, 0x2, P1 ;  /* 0x00000029307d7211 */ /* 0x080fe400008f16ff */
[----:B------:R-:W-:Y:S02]  /*44f0*/  LEA R24, P0, R45, R40, 0x2 ;  /* 0x000000282d187211 */ /* 0x000fe400078010ff */
[-C--:B------:R-:W-:Y:S02]  /*4500*/  LEA.HI.X.SX32 R17, R34, R41.reuse, 0x2, P2 ;  /* 0x0000002922117211 */ /* 0x080fe400010f16ff */
[----:B------:R-:W-:-:S02]  /*4510*/  LEA.HI.X.SX32 R77, R35, R41, 0x2, P3 ;  /* 0x00000029234d7211 */ /* 0x000fc400018f16ff */
[-C--:B------:R-:W-:Y:S02]  /*4520*/  LEA.HI.X.SX32 R99, R36, R41.reuse, 0x2, P4 ;  /* 0x0000002924637211 */ /* 0x080fe400020f16ff */
[-C--:B------:R-:W-:Y:S02]  /*4530*/  LEA R136, P1, R57, R40.reuse, 0x2 ;  /* 0x0000002839887211 */ /* 0x080fe400078210ff */
[-C--:B------:R-:W-:Y:S02]  /*4540*/  LEA R78, P2, R49, R40.reuse, 0x2 ;  /* 0x00000028314e7211 */ /* 0x080fe400078410ff */
[-C--:B------:R-:W-:Y:S02]  /*4550*/  LEA R92, P3, R52, R40.reuse, 0x2 ;  /* 0x00000028345c7211 */ /* 0x080fe400078610ff */
[----:B------:R-:W-:Y:S02]  /*4560*/  LEA R128, P4, R53, R40, 0x2 ;  /* 0x0000002835807211 */ /* 0x000fe400078810ff */
[----:B------:R-:W-:-:S02]  /*4570*/  LEA.HI.X.SX32 R87, R37, R41, 0x2, P5 ;  /* 0x0000002925577211 */ /* 0x000fc400028f16ff */
[-C--:B------:R-:W-:Y:S02]  /*4580*/  LEA R118, P5, R54, R40.reuse, 0x2 ;  /* 0x0000002836767211 */ /* 0x080fe400078a10ff */
[-C--:B------:R-:W-:Y:S02]  /*4590*/  LEA.HI.X.SX32 R59, R44, R41.reuse, 0x2, P6 ;  /* 0x000000292c3b7211 */ /* 0x080fe400030f16ff */
[-C--:B------:R-:W-:Y:S02]  /*45a0*/  LEA R138, P6, R55, R40.reuse, 0x2 ;  /* 0x00000028378a7211 */ /* 0x080fe400078c10ff */
[-C--:B------:R-:W-:Y:S02]  /*45b0*/  LEA.HI.X.SX32 R25, R45, R41.reuse, 0x2, P0 ;  /* 0x000000292d197211 */ /* 0x080fe400000f16ff */
[----:B------:R-:W-:Y:S02]  /*45c0*/  LEA.HI.X.SX32 R137, R57, R41, 0x2, P1 ;  /* 0x0000002939897211 */ /* 0x000fe400008f16ff */
[----:B------:R-:W-:-:S02]  /*45d0*/  LEA R94, P0, R56, R40, 0x2 ;  /* 0x00000028385e7211 */ /* 0x000fc400078010ff */
[-C--:B------:R-:W-:Y:S02]  /*45e0*/  LEA.HI.X.SX32 R79, R49, R41.reuse, 0x2, P2 ;  /* 0x00000029314f7211 */ /* 0x080fe400010f16ff */
[-C--:B------:R-:W-:Y:S02]  /*45f0*/  LEA.HI.X.SX32 R93, R52, R41.reuse, 0x2, P3 ;  /* 0x00000029345d7211 */ /* 0x080fe400018f16ff */
[----:B------:R-:W-:Y:S02]  /*4600*/  LEA.HI.X.SX32 R129, R53, R41, 0x2, P4 ;  /* 0x0000002935817211 */ /* 0x000fe400020f16ff */
[-C--:B------:R-:W-:Y:S02]  /*4610*/  LEA R48, P1, R81, R40.reuse, 0x2 ;  /* 0x0000002851307211 */ /* 0x080fe400078210ff */
[-C--:B------:R-:W-:Y:S02]  /*4620*/  LEA R64, P2, R61, R40.reuse, 0x2 ;  /* 0x000000283d407211 */ /* 0x080fe400078410ff */
[----:B------:R-:W-:-:S02]  /*4630*/  LEA R104, P3, R62, R40, 0x2 ;  /* 0x000000283e687211 */ /* 0x000fc400078610ff */
[-C--:B------:R-:W-:Y:S02]  /*4640*/  LEA R82, P4, R63, R40.reuse, 0x2 ;  /* 0x000000283f527211 */ /* 0x080fe400078810ff */
[-C--:B------:R-:W-:Y:S02]  /*4650*/  LEA.HI.X.SX32 R119, R54, R41.reuse, 0x2, P5 ;  /* 0x0000002936777211 */ /* 0x080fe400028f16ff */
[-C--:B------:R-:W-:Y:S02]  /*4660*/  LEA R106, P5, R68, R40.reuse, 0x2 ;  /* 0x00000028446a7211 */ /* 0x080fe400078a10ff */
[-C--:B------:R-:W-:Y:S02]  /*4670*/  LEA.HI.X.SX32 R139, R55, R41.reuse, 0x2, P6 ;  /* 0x00000029378b7211 */ /* 0x080fe400030f16ff */
[----:B------:R-:W-:Y:S02]  /*4680*/  LEA R14, P6, R69, R40, 0x2 ;  /* 0x00000028450e7211 */ /* 0x000fe400078c10ff */
        /* <DEDUP_REMOVED lines=13> */
[----:B------:R-:W-:Y:S02]  /*4760*/  LEA R114, P6, R100, R40, 0x2 ;  /* 0x0000002864727211 */ /* 0x000fe400078c10ff */
[-C--:B------:R-:W-:Y:S02]  /*4770*/  LEA.HI.X.SX32 R61, R73, R41.reuse, 0x2, P0 ;  /* 0x00000029493d7211 */ /* 0x080fe400000f16ff */
[-C--:B------:R-:W-:Y:S02]  /*4780*/  LEA.HI.X.SX32 R57, R112, R41.reuse, 0x2, P1 ;  /* 0x0000002970397211 */ /* 0x080fe400008f16ff */
[-C--:B------:R-:W-:Y:S02]  /*4790*/  LEA.HI.X.SX32 R73, R84, R41.reuse, 0x2, P2 ;  /* 0x0000002954497211 */ /* 0x080fe400010f16ff */
[-C--:B------:R-:W-:Y:S02]  /*47a0*/  LEA.HI.X.SX32 R127, R85, R41.reuse, 0x2, P3 ;  /* 0x00000029557f7211 */ /* 0x080fe400018f16ff */
[----:B------:R-:W-:-:S02]  /*47b0*/  LEA.HI.X.SX32 R81, R91, R41, 0x2, P4 ;  /* 0x000000295b517211 */ /* 0x000fc400020f16ff */
[-C--:B------:R-:W-:Y:S02]  /*47c0*/  LEA R18, P1, R144, R40.reuse, 0x2 ;  /* 0x0000002890127211 */ /* 0x080fe400078210ff */
[-C--:B------:R-:W-:Y:S02]  /*47d0*/  LEA R90, P2, R113, R40.reuse, 0x2 ;  /* 0x00000028715a7211 */ /* 0x080fe400078410ff */
[-C--:B------:R-:W-:Y:S02]  /*47e0*/  LEA R36, P3, R116, R40.reuse, 0x2 ;  /* 0x0000002874247211 */ /* 0x080fe400078610ff */
[-C--:B------:R-:W-:Y:S02]  /*47f0*/  LEA R20, P4, R117, R40.reuse, 0x2 ;  /* 0x0000002875147211 */ /* 0x080fe400078810ff */
[----:B------:R-:W-:Y:S02]  /*4800*/  LEA.HI.X.SX32 R97, R97, R41, 0x2, P5 ;  /* 0x0000002961617211 */ /* 0x000fe400028f16ff */
[----:B------:R-:W-:-:S02]  /*4810*/  LEA R130, P0, R101, R40, 0x2 ;  /* 0x0000002865827211 */ /* 0x000fc400078010ff */
[-C--:B------:R-:W-:Y:S02]  /*4820*/  LEA R54, P5, R141, R40.reuse, 0x2 ;  /* 0x000000288d367211 */ /* 0x080fe400078a10ff */
[-C--:B------:R-:W-:Y:S02]  /*4830*/  LEA.HI.X.SX32 R115, R100, R41.reuse, 0x2, P6 ;  /* 0x0000002964737211 */ /* 0x080fe400030f16ff */
[----:B------:R-:W-:Y:S02]  /*4840*/  LEA R140, P6, R142, R40, 0x2 ;  /* 0x000000288e8c7211 */ /* 0x000fe400078c10ff */
[-C--:B------:R-:W-:Y:S02]  /*4850*/  LEA.HI.X.SX32 R19, R144, R41.reuse, 0x2, P1 ;  /* 0x0000002990137211 */ /* 0x080fe400008f16ff */
[-C--:B------:R-:W-:Y:S01]  /*4860*/  LEA.HI.X.SX32 R91, R113, R41.reuse, 0x2, P2 ;  /* 0x00000029715b7211 */ /* 0x080fe200010f16ff */
[----:B------:R-:W1:Y:S01]  /*4870*/  LDC R144, c[0x0][0x230] ;  /* 0x00008c00ff907b82 */ /* 0x000e620000000800 */
[----:B------:R-:W-:-:S02]  /*4880*/  LEA.HI.X.SX32 R37, R116, R41, 0x2, P3 ;  /* 0x0000002974257211 */ /* 0x000fc400018f16ff */
[-C--:B------:R-:W-:Y:S02]  /*4890*/  LEA.HI.X.SX32 R21, R117, R41.reuse, 0x2, P4 ;  /* 0x0000002975157211 */ /* 0x080fe400020f16ff */
[-C--:B------:R-:W-:Y:S02]  /*48a0*/  LEA R112, P1, R151, R40.reuse, 0x2 ;  /* 0x0000002897707211 */ /* 0x080fe400078210ff */
[-C--:B------:R-:W-:Y:S02]  /*48b0*/  LEA R30, P2, R145, R40.reuse, 0x2 ;  /* 0x00000028911e7211 */ /* 0x080fe400078410ff */
[----:B------:R-:W-:Y:S02]  /*48c0*/  LEA R116, P4, R147, R40, 0x2 ;  /* 0x0000002893747211 */ /* 0x000fe400078810ff */
[-C--:B------:R-:W-:Y:S02]  /*48d0*/  LEA.HI.X.SX32 R131, R101, R41.reuse, 0x2, P0 ;  /* 0x0000002965837211 */ /* 0x080fe400000f16ff */
[----:B------:R-:W-:-:S02]  /*48e0*/  LEA.HI.X.SX32 R55, R141, R41, 0x2, P5 ;  /* 0x000000298d377211 */ /* 0x000fc400028f16ff */
[-C--:B------:R-:W-:Y:S02]  /*48f0*/  LEA R68, P0, R143, R40.reuse, 0x2 ;  /* 0x000000288f447211 */ /* 0x080fe400078010ff */
[-C--:B------:R-:W-:Y:S02]  /*4900*/  LEA R52, P3, R146, R40.reuse, 0x2 ;  /* 0x0000002892347211 */ /* 0x080fe400078610ff */
[-C--:B------:R-:W-:Y:S02]  /*4910*/  LEA R44, P5, R148, R40.reuse, 0x2 ;  /* 0x00000028942c7211 */ /* 0x080fe400078a10ff */
[-C--:B------:R-:W-:Y:S02]  /*4920*/  LEA.HI.X.SX32 R141, R142, R41.reuse, 0x2, P6 ;  /* 0x000000298e8d7211 */ /* 0x080fe400030f16ff */
[----:B------:R-:W-:Y:S02]  /*4930*/  LEA R84, P6, R149, R40, 0x2 ;  /* 0x0000002895547211 */ /* 0x000fe400078c10ff */
[-C--:B------:R-:W-:Y:S01]  /*4940*/  LEA.HI.X.SX32 R113, R151, R41.reuse, 0x2, P1 ;  /* 0x0000002997717211 */ /* 0x080fe200008f16ff */
[----:B------:R-:W-:Y:S01]  /*4950*/  IMAD R151, R6, 0x23, RZ ;  /* 0x0000002306977824 */ /* 0x000fe200078e02ff */
[----:B------:R-:W-:-:S02]  /*4960*/  LEA.HI.X.SX32 R31, R145, R41, 0x2, P2 ;  /* 0x00000029911f7211 */ /* 0x000fc400010f16ff */
[-C--:B------:R-:W-:Y:S01]  /*4970*/  LEA.HI.X.SX32 R117, R147, R41.reuse, 0x2, P4 ;  /* 0x0000002993757211 */ /* 0x080fe200020f16ff */
[----:B------:R-:W2:Y:S01]  /*4980*/  LDC R145, c[0x0][0x230] ;  /* 0x00008c00ff917b82 */ /* 0x000ea20000000800 */
[----:B------:R-:W-:Y:S01]  /*4990*/  ISETP.GE.U32.AND P1, PT, R120, 0x7fffff7f, PT ;  /* 0x7fffff7f7800780c */ /* 0x000fe20003f26070 */
[----:B------:R-:W-:Y:S01]  /*49a0*/  IMAD R147, R6, 0x21, RZ ;  /* 0x0000002106937824 */ /* 0x000fe200078e02ff */
[----:B------:R-:W-:Y:S02]  /*49b0*/  LEA R32, P4, R154, R40, 0x2 ;  /* 0x000000289a207211 */ /* 0x000fe400078810ff */
[----:B---3--:R-:W-:Y:S02]  /*49c0*/  IADD3 R9, R9, -0x21, RZ ;  /* 0xffffffdf09097810 */ /* 0x008fe40007ffe0ff */
[-C--:B------:R-:W-:Y:S01]  /*49d0*/  LEA.HI.X.SX32 R69, R143, R41.reuse, 0x2, P0 ;  /* 0x000000298f457211 */ /* 0x080fe200000f16ff */
[----:B------:R-:W3:Y:S01]  /*49e0*/  LDC R120, c[0x0][0x230] ;  /* 0x00008c00ff787b82 */ /* 0x000ee20000000800 */
[----:B------:R-:W-:-:S02]  /*49f0*/  LEA.HI.X.SX32 R53, R146, R41, 0x2, P3 ;  /* 0x0000002992357211 */ /* 0x000fc400018f16ff */
[-C--:B------:R-:W-:Y:S02]  /*4a00*/  LEA.HI.X.SX32 R45, R148, R41.reuse, 0x2, P5 ;  /* 0x00000029942d7211 */ /* 0x080fe400028f16ff */
[-C--:B------:R-:W-:Y:S02]  /*4a10*/  LEA R100, P0, R150, R40.reuse, 0x2 ;  /* 0x0000002896647211 */ /* 0x080fe400078010ff */
[-C--:B------:R-:W-:Y:S02]  /*4a20*/  LEA R22, P2, R152, R40.reuse, 0x2 ;  /* 0x0000002898167211 */ /* 0x080fe400078410ff */
[-C--:B------:R-:W-:Y:S02]  /*4a30*/  LEA R34, P3, R153, R40.reuse, 0x2 ;  /* 0x0000002899227211 */ /* 0x080fe400078610ff */
[-C--:B------:R-:W-:Y:S02]  /*4a40*/  LEA R62, P5, R155, R40.reuse, 0x2 ;  /* 0x000000289b3e7211 */ /* 0x080fe400078a10ff */
[----:B------:R-:W-:Y:S01]  /*4a50*/  LEA.HI.X.SX32 R85, R149, R41, 0x2, P6 ;  /* 0x0000002995557211 */ /* 0x000fe200030f16ff */
[----:B------:R-:W-:Y:S01]  /*4a60*/  IMAD R149, R6, 0x22, RZ ;  /* 0x0000002206957824 */ /* 0x000fe200078e02ff */
[----:B------:R-:W-:-:S02]  /*4a70*/  LEA R40, P6, R156, R40, 0x2 ;  /* 0x000000289c287211 */ /* 0x000fc400078c10ff */
[-C--:B------:R-:W-:Y:S02]  /*4a80*/  LEA.HI.X.SX32 R33, R154, R41.reuse, 0x2, P4 ;  /* 0x000000299a217211 */ /* 0x080fe400020f16ff */
[----:B------:R-:W-:Y:S02]  /*4a90*/  ISETP.GE.U32.AND P4, PT, R9, 0x7fffff60, PT ;  /* 0x7fffff600900780c */ /* 0x000fe40003f86070 */
[-C--:B------:R-:W-:Y:S01]  /*4aa0*/  LEA.HI.X.SX32 R101, R150, R41.reuse, 0x2, P0 ;  /* 0x0000002996657211 */ /* 0x080fe200000f16ff */
[----:B------:R-:W3:Y:S01]  /*4ab0*/  LDC R9, c[0x0][0x230] ;  /* 0x00008c00ff097b82 */ /* 0x000ee20000000800 */
[-C--:B------:R-:W-:Y:S02]  /*4ac0*/  LEA.HI.X.SX32 R23, R152, R41.reuse, 0x2, P2 ;  /* 0x0000002998177211 */ /* 0x080fe400010f16ff */
[-C--:B------:R-:W-:Y:S02]  /*4ad0*/  LEA.HI.X.SX32 R35, R153, R41.reuse, 0x2, P3 ;  /* 0x0000002999237211 */ /* 0x080fe400018f16ff */
[-C--:B------:R-:W-:Y:S01]  /*4ae0*/  LEA.HI.X.SX32 R63, R155, R41.reuse, 0x2, P5 ;  /* 0x000000299b3f7211 */ /* 0x080fe200028f16ff */
[----:B------:R-:W-:Y:S01]  /*4af0*/  IMAD.SHL.U32 R155, R6, 0x40, RZ ;  /* 0x00000040069b7824 */ /* 0x000fe200078e00ff */
[----:B------:R-:W-:-:S02]  /*4b00*/  LEA.HI.X.SX32 R41, R156, R41, 0x2, P6 ;  /* 0x000000299c297211 */ /* 0x000fc400030f16ff */
[----:B------:R-:W-:Y:S02]  /*4b10*/  LEA R156, P5, R8, UR6, 0x2 ;  /* 0x00000006089c7c11 */ /* 0x000fe4000f8a10ff */
[----:B------:R-:W-:Y:S02]  /*4b20*/  ISETP.GE.U32.AND P3, PT, R10, 0x7fffff7d, PT ;  /* 0x7fffff7d0a00780c */ /* 0x000fe40003f66070 */
[----:B------:R-:W-:Y:S01]  /*4b30*/  LEA.HI.X.SX32 R157, R8, UR7, 0x2, P5 ;  /* 0x00000007089d7c11 */ /* 0x000fe2000a8f16ff */
[----:B------:R-:W3:Y:S01]  /*4b40*/  LDC R10, c[0x0][0x230] ;  /* 0x00008c00ff0a7b82 */ /* 0x000ee20000000800 */
[----:B------:R-:W-:Y:S01]  /*4b50*/  LEA R142, P5, R7, UR6, 0x2 ;  /* 0x00000006078e7c11 */ /* 0x000fe2000f8a10ff */
[----:B------:R-:W-:Y:S01]  /*4b60*/  UMOV UR6, 0x400 ;  /* 0x0000040000067882 */ /* 0x000fe20000000000 */
[----:B------:R-:W-:Y:S01]  /*4b70*/  LOP3.LUT R4, R4, 0x70, RZ, 0xc0, !PT ;  /* 0x0000007004047812 */ /* 0x000fe200078ec0ff */
[----:B----4-:R-:W-:Y:S01]  /*4b80*/  ULEA UR6, UR4, UR6, 0x18 ;  /* 0x0000000604067291 */ /* 0x010fe2000f8ec03f */
[----:B------:R-:W-:Y:S01]  /*4b90*/  ISETP.GE.U32.AND P0, PT, R121, 0x7fffff80, PT ;  /* 0x7fffff807900780c */ /* 0x000fe20003f06070 */
[----:B--2---:R-:W-:Y:S01]  /*4ba0*/  VIADD R8, R145, 0xffffffdd ;  /* 0xffffffdd91087836 */ /* 0x004fe20000000000 */
[----:B------:R-:W-:Y:S01]  /*4bb0*/  LEA.HI.X.SX32 R143, R7, UR7, 0x2, P5 ;  /* 0x00000007078f7c11 */ /* 0x000fe2000a8f16ff */
[----:B-1----:R-:W-:Y:S01]  /*4bc0*/  VIADD R7, R144, 0xffffffde ;  /* 0xffffffde90077836 */ /* 0x002fe20000000000 */
[----:B------:R-:W-:Y:S01]  /*4bd0*/  LEA R4, R242, R4, 0x7 ;  /* 0x00000004f2047211 */ /* 0x000fe200078e38ff */
[----:B------:R-:W-:Y:S01]  /*4be0*/  ULDC.64 UR4, c[0x0][0x208] ;  /* 0x0000820000047ab9 */ /* 0x000fe20000000a00 */
[----:B------:R-:W-:Y:S01]  /*4bf0*/  ISETP.GE.U32.AND P2, PT, R11, 0x7fffff7e, PT ;  /* 0x7fffff7e0b00780c */ /* 0x000fe20003f46070 */
[----:B------:R-:W-:Y:S01]  /*4c00*/  IMAD.WIDE R160, R6, 0x4, R156 ;  /* 0x0000000406a07825 */ /* 0x000fe200078e029c */
[----:B------:R-:W-:Y:S01]  /*4c10*/  ISETP.GE.U32.AND P5, PT, R7, 0x7fffff5f, PT ;  /* 0x7fffff5f0700780c */ /* 0x000fe20003fa6070 */
[----:B------:R-:W1:Y:S01]  /*4c20*/  LDC R11, c[0x0][0x230] ;  /* 0x00008c00ff0b7b82 */ /* 0x000e620000000800 */
[----:B------:R-:W-:Y:S01]  /*4c30*/  ISETP.GE.U32.AND P6, PT, R8, 0x7fffff5e, PT ;  /* 0x7fffff5e0800780c */ /* 0x000fe20003fc6070 */
[----:B------:R-:W-:Y:S01]  /*4c40*/  VIADD R249, R4, UR6 ;  /* 0x0000000604f97c36 */ /* 0x000fe20008000000 */
[----:B---3--:R-:W-:Y:S01]  /*4c50*/  IADD3 R8, R9, -0x41, RZ ;  /* 0xffffffbf09087810 */ /* 0x008fe20007ffe0ff */
[----:B------:R-:W-:Y:S01]  /*4c60*/  VIADD R7, R120, 0xffffffdc ;  /* 0xffffffdc78077836 */ /* 0x000fe20000000000 */
[----:B------:R-:W-:Y:S01]  /*4c70*/  STL.64 [R1+0x78], R160 ;  /* 0x000078a001007387 */ /* 0x000fe20000100a00 */
[----:B------:R-:W-:Y:S01]  /*4c80*/  IMAD.WIDE R158, R6, 0x4, R142 ;  /* 0x00000004069e7825 */ /* 0x000fe200078e028e */
[----:B------:R-:W-:Y:S01]  /*4c90*/  LOP3.LUT R0, R4, 0x10, RZ, 0x3c, !PT ;  /* 0x0000001004007812 */ /* 0x000fe200078e3cff */
[----:B------:R-:W2:Y:S01]  /*4ca0*/  LDC R9, c[0x0][0x230] ;  /* 0x00008c00ff097b82 */ /* 0x000ea20000000800 */
[----:B------:R-:W-:Y:S01]  /*4cb0*/  @!PT LDS RZ, [RZ] ;  /* 0x00000000fffff984 */ /* 0x000fe20000000800 */
[----:B------:R-:W-:Y:S01]  /*4cc0*/  @!PT LDS RZ, [RZ] ;  /* 0x00000000fffff984 */ /* 0x000fe20000000800 */
[----:B------:R-:W-:Y:S01]  /*4cd0*/  @!PT LDS RZ, [RZ] ;  /* 0x00000000fffff984 */ /* 0x000fe20000000800 */
[----:B------:R-:W-:Y:S01]  /*4ce0*/  LDGSTS.E [R249], desc[UR4][R156.64], !P0 ;  /* 0x000000009cf97fae */ /* 0x000fe2000c121844 */
[----:B------:R-:W-:Y:S01]  /*4cf0*/  IMAD.SHL.U32 R145, R6, 0x20, RZ ;  /* 0x0000002006917824 */ /* 0x000fe200078e00ff */
[----:B------:R-:W-:Y:S01]  /*4d00*/  ULDC UR7, c[0x0][0x230] ;  /* 0x00008c0000077ab9 */ /* 0x000fe20000000800 */
[----:B------:R-:W-:Y:S01]  /*4d10*/  IMAD.WIDE R170, R147, 0x4, R156 ;  /* 0x0000000493aa7825 */ /* 0x000fe200078e029c */
[----:B------:R-:W-:Y:S01]  /*4d20*/  LDGSTS.E [R249+0x4000], desc[UR4][R142.64], !P0 ;  /* 0x040000008ef97fae */ /* 0x000fe2000c121844 */
[----:B------:R-:W-:-:S02]  /*4d30*/  ISETP.GE.U32.AND P0, PT, R7, 0x7fffff5d, PT ;  /* 0x7fffff5d0700780c */ /* 0x000fc40003f06070 */
[----:B------:R-:W-:Y:S01]  /*4d40*/  IMAD.SHL.U32 R7, R6, 0x2, RZ ;  /* 0x0000000206077824 */ /* 0x000fe200078e00ff */
[----:B------:R-:W-:Y:S01]  /*4d50*/  LDGSTS.E [R249+0x4], desc[UR4][R160.64], !P1 ;  /* 0x00004000a0f97fae */ /* 0x000fe2000c921844 */
[----:B------:R-:W3:Y:S01]  /*4d60*/  LDC R120, c[0x0][0x230] ;  /* 0x00008c00ff787b82 */ /* 0x000ee20000000800 */
[----:B------:R-:W-:Y:S02]  /*4d70*/  IMAD.WIDE R146, R147, 0x4, R142 ;  /* 0x0000000493927825 */ /* 0x000fe400078e028e */
[----:B------:R-:W-:Y:S01]  /*4d80*/  LDGSTS.E [R249+0x4004], desc[UR4][R158.64], !P1 ;  /* 0x040040009ef97fae */ /* 0x000fe2000c921844 */
[----:B------:R-:W-:Y:S01]  /*4d90*/  ISETP.GE.U32.AND P1, PT, R8, 0x7fffff40, PT ;  /* 0x7fffff400800780c */ /* 0x000fe20003f26070 */
[C---:B------:R-:W-:Y:S02]  /*4da0*/  IMAD.WIDE R12, R7.reuse, 0x4, R156 ;  /* 0x00000004070c7825 */ /* 0x040fe400078e029c */
[----:B------:R-:W-:Y:S01]  /*4db0*/  STL.64 [R1+0x70], R158 ;  /* 0x0000709e01007387 */ /* 0x000fe20000100a00 */
[----:B------:R-:W4:Y:S01]  /*4dc0*/  LDC R121, c[0x0][0x230] ;  /* 0x00008c00ff797b82 */ /* 0x000f220000000800 */
[----:B------:R-:W-:-:S02]  /*4dd0*/  IMAD.WIDE R2, R7, 0x4, R142 ;  /* 0x0000000407027825 */ /* 0x000fc400078e028e */
[----:B------:R1:W-:Y:S02]  /*4de0*/  LDGSTS.E [R249+0x8], desc[UR4][R12.64], !P2 ;  /* 0x000080000cf97fae */ /* 0x0003e4000d121844 */
[----:B------:R-:W-:Y:S02]  /*4df0*/  VIADD R8, R10, 0xffffffbe ;  /* 0xffffffbe0a087836 */ /* 0x000fe40000000000 */
[----:B------:R1:W-:Y:S01]  /*4e00*/  LDGSTS.E [R249+0x4008], desc[UR4][R2.64], !P2 ;  /* 0x0400800002f97fae */ /* 0x0003e2000d121844 */
[----:B------:R-:W-:Y:S01]  /*4e10*/  IMAD R7, R6, 0x3, RZ ;  /* 0x0000000306077824 */ /* 0x000fe200078e02ff */
[----:B------:R-:W4:Y:S01]  /*4e20*/  LDC R10, c[0x0][0x230] ;  /* 0x00008c00ff0a7b82 */ /* 0x000f220000000800 */
[----:B------:R-:W-:Y:S01]  /*4e30*/  ISETP.GE.U32.AND P2, PT, R8, 0x7fffff3f, PT ;  /* 0x7fffff3f0800780c */ /* 0x000fe20003f46070 */
[----:B------:R1:W-:Y:S01]  /*4e40*/  STL.64 [R1+0x68], R12 ;  /* 0x0000680c01007387 */ /* 0x0003e20000100a00 */
[----:B------:R-:W-:-:S03]  /*4e50*/  IMAD.WIDE R152, R149, 0x4, R156 ;  /* 0x0000000495987825 */ /* 0x000fc600078e029c */
[----:B------:R2:W-:Y:S01]  /*4e60*/  STL.64 [R1+0x60], R2 ;  /* 0x0000600201007387 */ /* 0x0005e20000100a00 */
[----:B------:R-:W-:Y:S01]  /*4e70*/  IMAD.WIDE R148, R149, 0x4, R142 ;  /* 0x0000000495947825 */ /* 0x000fe200078e028e */
[----:B------:R-:W4:Y:S03]  /*4e80*/  LDC R8, c[0x0][0x230] ;  /* 0x00008c00ff087b82 */ /* 0x000f260000000800 */
[----:B------:R-:W-:-:S04]  /*4e90*/  IMAD.WIDE R178, R151, 0x4, R156 ;  /* 0x0000000497b27825 */ /* 0x000fc800078e029c */
[----:B-1----:R-:W-:-:S04]  /*4ea0*/  IMAD.WIDE R12, R7, 0x4, R156 ;  /* 0x00000004070c7825 */ /* 0x002fc800078e029c */
[--C-:B--2---:R-:W-:Y:S01]  /*4eb0*/  IMAD.WIDE R2, R7, 0x4, R142.reuse ;  /* 0x0000000407027825 */ /* 0x104fe200078e028e */
[----:B------:R-:W-:Y:S03]  /*4ec0*/  STL.64 [R1+0x58], R12 ;  /* 0x0000580c01007387 */ /* 0x000fe60000100a00 */
[----:B------:R-:W-:Y:S01]  /*4ed0*/  VIADD R7, R11, 0xffffffbd ;  /* 0xffffffbd0b077836 */ /* 0x000fe20000000000 */
[----:B------:R-:W-:Y:S01]  /*4ee0*/  LDGSTS.E [R249+0xc], desc[UR4][R12.64], !P3 ;  /* 0x0000c0000cf97fae */ /* 0x000fe2000d921844 */
[----:B------:R-:W1:Y:S01]  /*4ef0*/  LDC R11, c[0x0][0x230] ;  /* 0x00008c00ff0b7b82 */ /* 0x000e620000000800 */
[----:B------:R-:W-:Y:S02]  /*4f00*/  IMAD.WIDE R150, R151, 0x4, R142 ;  /* 0x0000000497967825 */ /* 0x000fe400078e028e */
[----:B------:R2:W-:Y:S02]  /*4f10*/  STL.64 [R1+0x50], R2 ;  /* 0x0000500201007387 */ /* 0x0005e40000100a00 */
[----:B------:R-:W-:-:S02]  /*4f20*/  IMAD.WIDE R160, R155, 0x4, R156 ;  /* 0x000000049ba07825 */ /* 0x000fc400078e029c */
[----:B------:R2:W-:Y:S01]  /*4f30*/  LDGSTS.E [R249+0x400c], desc[UR4][R2.64], !P3 ;  /* 0x0400c00002f97fae */ /* 0x0005e2000d921844 */
[----:B------:R-:W-:Y:S01]  /*4f40*/  ISETP.GE.U32.AND P3, PT, R7, 0x7fffff3e, PT ;  /* 0x7fffff3e0700780c */ /* 0x000fe20003f66070 */
[----:B------:R-:W-:Y:S01]  /*4f50*/  IMAD.WIDE R154, R155, 0x4, R142 ;  /* 0x000000049b9a7825 */ /* 0x000fe200078e028e */
[----:B------:R-:W-:Y:S02]  /*4f60*/  IADD3 R7, R9, -0x44, RZ ;  /* 0xffffffbc09077810 */ /* 0x000fe40007ffe0ff */
[----:B------:R-:W1:Y:S01]  /*4f70*/  LDC R9, c[0x0][0x230] ;  /* 0x00008c00ff097b82 */ /* 0x000e620000000800 */
[----:B------:R-:W-:Y:S02]  /*4f80*/  IMAD R159, R6, 0x41, RZ ;  /* 0x00000041069f7824 */ /* 0x000fe400078e02ff */
[----:B------:R-:W-:-:S04]  /*4f90*/  IMAD.WIDE R166, R163, 0x4, R156 ;  /* 0x00000004a3a67825 */ /* 0x000fc800078e029c */
[----:B--2---:R-:W-:-:S04]  /*4fa0*/  IMAD.WIDE R2, R145, 0x4, R156 ;  /* 0x0000000491027825 */ /* 0x004fc800078e029c */
[----:B------:R-:W-:Y:S01]  /*4fb0*/  IMAD.WIDE R144, R145, 0x4, R142 ;  /* 0x0000000491907825 */ /* 0x000fe200078e028e */
[----:B------:R2:W-:Y:S03]  /*4fc0*/  LDGSTS.E [R249+0x8000], desc[UR4][R2.64], !P4 ;  /* 0x0800000002f97fae */ /* 0x0005e6000e121844 */
[----:B------:R-:W-:Y:S01]  /*4fd0*/  IMAD.WIDE R186, R159, 0x4, R156 ;  /* 0x000000049fba7825 */ /* 0x000fe200078e029c */
[----:B------:R-:W-:Y:S01]  /*4fe0*/  LDGSTS.E [R249+0xc000], desc[UR4][R144.64], !P4 ;  /* 0x0c00000090f97fae */ /* 0x000fe2000e121844 */
[----:B------:R-:W-:Y:S02]  /*4ff0*/  ISETP.GE.U32.AND P4, PT, R7, 0x7fffff3d, PT ;  /* 0x7fffff3d0700780c */ /* 0x000fe40003f86070 */
[----:B---3--:R-:W-:Y:S01]  /*5000*/  VIADD R7, R120, 0xffffff9f ;  /* 0xffffff9f78077836 */ /* 0x008fe20000000000 */
[----:B------:R-:W-:Y:S01]  /*5010*/  LDGSTS.E [R249+0x8004], desc[UR4][R170.64], !P5 ;  /* 0x08004000aaf97fae */ /* 0x000fe2000e921844 */
[----:B------:R-:W-:-:S03]  /*5020*/  IMAD.WIDE R158, R159, 0x4, R142 ;  /* 0x000000049f9e7825 */ /* 0x000fc600078e028e */
[----:B------:R-:W-:Y:S01]  /*5030*/  LDGSTS.E [R249+0xc004], desc[UR4][R146.64], !P5 ;  /* 0x0c00400092f97fae */ /* 0x000fe2000e921844 */
[----:B------:R-:W-:Y:S01]  /*5040*/  ISETP.GE.U32.AND P5, PT, R7, 0x7fffff20, PT ;  /* 0x7fffff200700780c */ /* 0x000fe20003fa6070 */
[----:B----4-:R-:W-:Y:S01]  /*5050*/  VIADD R7, R8, 0xffffff9e ;  /* 0xffffff9e08077836 */ /* 0x010fe20000000000 */
[----:B------:R-:W-:Y:S01]  /*5060*/  IADD3 R8, R121, -0x63, RZ ;  /* 0xffffff9d79087810 */ /* 0x000fe20007ffe0ff */
[----:B------:R-:W-:Y:S01]  /*5070*/  LDGSTS.E [R249+0x8008], desc[UR4][R152.64], !P6 ;  /* 0x0800800098f97fae */ /* 0x000fe2000f121844 */
[----:B------:R-:W-:-:S03]  /*5080*/  IMAD.WIDE R162, R163, 0x4, R142 ;  /* 0x00000004a3a27825 */ /* 0x000fc600078e028e */
[----:B------:R-:W-:Y:S01]  /*5090*/  LDGSTS.E [R249+0xc008], desc[UR4][R148.64], !P6 ;  /* 0x0c00800094f97fae */ /* 0x000fe2000f121844 */
[----:B------:R-:W-:Y:S01]  /*50a0*/  ISETP.GE.U32.AND P6, PT, R7, 0x7fffff1f, PT ;  /* 0x7fffff1f0700780c */ /* 0x000fe20003fc6070 */
[----:B-1----:R-:W-:Y:S02]  /*50b0*/  VIADD R7, R11, 0xffffff9c ;  /* 0xffffff9c0b077836 */ /* 0x002fe40000000000 */
[----:B------:R-:W-:Y:S01]  /*50c0*/  LDGSTS.E [R249+0x800c], desc[UR4][R178.64], !P0 ;  /* 0x0800c000b2f97fae */ /* 0x000fe2000c121844 */
[----:B------:R-:W1:Y:S01]  /*50d0*/  LDC R11, c[0x0][0x230] ;  /* 0x00008c00ff0b7b82 */ /* 0x000e620000000800 */
[C---:B------:R-:W-:Y:S02]  /*50e0*/  IMAD.WIDE R190, R165.reuse, 0x4, R156 ;  /* 0x00000004a5be7825 */ /* 0x040fe400078e029c */
[----:B------:R-:W-:Y:S01]  /*50f0*/  LDGSTS.E [R249+0xc00c], desc[UR4][R150.64], !P0 ;  /* 0x0c00c00096f97fae */ /* 0x000fe2000c121844 */
[----:B------:R-:W-:Y:S01]  /*5100*/  ISETP.GE.U32.AND P0, PT, R8, 0x7fffff1e, PT ;  /* 0x7fffff1e0800780c */ /* 0x000fe20003f06070 */
[----:B------:R-:W-:-:S02]  /*5110*/  IMAD.WIDE R164, R165, 0x4, R142 ;  /* 0x00000004a5a47825 */ /* 0x000fc400078e028e */
[----:B------:R-:W-:Y:S01]  /*5120*/  LDGSTS.E [R249+0x10000], desc[UR4][R160.64], !P1 ;  /* 0x10000000a0f97fae */ /* 0x000fe2000c921844 */
[----:B------:R-:W3:Y:S01]  /*5130*/  LDC R8, c[0x0][0x230] ;  /* 0x00008c00ff087b82 */ /* 0x000ee20000000800 */
[----:B------:R-:W-:Y:S02]  /*5140*/  IMAD.WIDE R194, R169, 0x4, R156 ;  /* 0x00000004a9c27825 */ /* 0x000fe400078e029c */
[----:B------:R-:W-:Y:S01]  /*5150*/  LDGSTS.E [R249+0x14000], desc[UR4][R154.64], !P1 ;  /* 0x140000009af97fae */ /* 0x000fe2000c921844 */
[----:B------:R-:W-:Y:S01]  /*5160*/  ISETP.GE.U32.AND P1, PT, R7, 0x7fffff1d, PT ;  /* 0x7fffff1d0700780c */ /* 0x000fe20003f26070 */
[----:B------:R-:W-:Y:S02]  /*5170*/  VIADD R7, R9, 0xfffffffb ;  /* 0xfffffffb09077836 */ /* 0x000fe40000000000 */
[----:B------:R-:W-:Y:S01]  /*5180*/  LDGSTS.E [R249+0x10004], desc[UR4][R186.64], !P2 ;  /* 0x10004000baf97fae */ /* 0x000fe2000d121844 */
[----:B------:R-:W4:Y:S01]  /*5190*/  LDC R9, c[0x0][0x230] ;  /* 0x00008c00ff097b82 */ /* 0x000f220000000800 */
[----:B------:R-:W-:-:S02]  /*51a0*/  IMAD.WIDE R168, R169, 0x4, R142 ;  /* 0x00000004a9a87825 */ /* 0x000fc400078e028e */
[----:B------:R-:W-:Y:S01]  /*51b0*/  LDGSTS.E [R249+0x14004], desc[UR4][R158.64], !P2 ;  /* 0x140040009ef97fae */ /* 0x000fe2000d121844 */
[----:B------:R-:W-:Y:S01]  /*51c0*/  ISETP.GE.U32.AND P2, PT, R7, 0x7fffff7c, PT ;  /* 0x7fffff7c0700780c */ /* 0x000fe20003f46070 */
[----:B------:R-:W-:Y:S02]  /*51d0*/  VIADD R7, R10, 0xfffffffa ;  /* 0xfffffffa0a077836 */ /* 0x000fe40000000000 */
[----:B------:R-:W-:Y:S01]  /*51e0*/  LDGSTS.E [R249+0x10008], desc[UR4][R166.64], !P3 ;  /* 0x10008000a6f97fae */ /* 0x000fe2000d921844 */
[----:B------:R-:W2:Y:S01]  /*51f0*/  LDC R10, c[0x0][0x230] ;  /* 0x00008c00ff0a7b82 */ /* 0x000ea20000000800 */
[----:B------:R-:W-:Y:S02]  /*5200*/  IMAD.WIDE R174, R173, 0x4, R156 ;  /* 0x00000004adae7825 */ /* 0x000fe400078e029c */
[----:B------:R-:W-:Y:S01]  /*5210*/  LDGSTS.E [R249+0x14008], desc[UR4][R162.64], !P3 ;  /* 0x14008000a2f97fae */ /* 0x000fe2000d921844 */
[----:B------:R-:W-:Y:S01]  /*5220*/  ISETP.GE.U32.AND P3, PT, R7, 0x7fffff7b, PT ;  /* 0x7fffff7b0700780c */ /* 0x000fe20003f66070 */
[----:B------:R-:W-:-:S02]  /*5230*/  IMAD.WIDE R172, R173, 0x4, R142 ;  /* 0x00000004adac7825 */ /* 0x000fc400078e028e */
[----:B------:R-:W-:Y:S01]  /*5240*/  LDGSTS.E [R249+0x1000c], desc[UR4][R190.64], !P4 ;  /* 0x1000c000bef97fae */ /* 0x000fe2000e121844 */
[----:B---3--:R-:W-:Y:S01]  /*5250*/  IADD3 R7, R8, -0x7, RZ ;  /* 0xfffffff908077810 */ /* 0x008fe20007ffe0ff */
[----:B------:R-:W-:Y:S01]  /*5260*/  IMAD.WIDE R184, R177, 0x4, R156 ;  /* 0x00000004b1b87825 */ /* 0x000fe200078e029c */
[----:B------:R-:W3:Y:S01]  /*5270*/  LDC R8, c[0x0][0x230] ;  /* 0x00008c00ff087b82 */ /* 0x000ee20000000800 */
[----:B------:R-:W-:Y:S01]  /*5280*/  LDGSTS.E [R249+0x1400c], desc[UR4][R164.64], !P4 ;  /* 0x1400c000a4f97fae */ /* 0x000fe2000e121844 */
[----:B------:R-:W-:Y:S01]  /*5290*/  ISETP.GE.U32.AND P4, PT, R7, 0x7fffff7a, PT ;  /* 0x7fffff7a0700780c */ /* 0x000fe20003f86070 */
[----:B-1----:R-:W-:Y:S02]  /*52a0*/  VIADD R7, R11, 0xfffffff8 ;  /* 0xfffffff80b077836 */ /* 0x002fe40000000000 */
[----:B------:R-:W-:Y:S01]  /*52b0*/  LDGSTS.E [R249+0x18000], desc[UR4][R194.64], !P5 ;  /* 0x18000000c2f97fae */ /* 0x000fe2000e921844 */
[----:B------:R-:W-:Y:S02]  /*52c0*/  IMAD.WIDE R176, R177, 0x4, R142 ;  /* 0x00000004b1b07825 */ /* 0x000fe400078e028e */
[----:B------:R-:W1:Y:S01]  /*52d0*/  LDC R11, c[0x0][0x230] ;  /* 0x00008c00ff0b7b82 */ /* 0x000e620000000800 */
[----:B------:R-:W-:Y:S01]  /*52e0*/  LDGSTS.E [R249+0x1c000], desc[UR4][R168.64], !P5 ;  /* 0x1c000000a8f97fae */ /* 0x000fe2000e921844 */
[----:B------:R-:W-:Y:S01]  /*52f0*/  ISETP.GE.U32.AND P5, PT, R7, 0x7fffff79, PT ;  /* 0x7fffff790700780c */ /* 0x000fe20003fa6070 */
[----:B----4-:R-:W-:-:S02]  /*5300*/  VIADD R7, R9, 0xffffffdb ;  /* 0xffffffdb09077836 */ /* 0x010fc40000000000 */
[----:B------:R-:W-:Y:S01]  /*5310*/  LDGSTS.E [R249+0x18004], desc[UR4][R174.64], !P6 ;  /* 0x18004000aef97fae */ /* 0x000fe2000f121844 */
[----:B------:R-:W-:Y:S02]  /*5320*/  IMAD.WIDE R120, R181, 0x4, R156 ;  /* 0x00000004b5787825 */ /* 0x000fe400078e029c */
[----:B------:R-:W4:Y:S01]  /*5330*/  LDC R9, c[0x0][0x230] ;  /* 0x00008c00ff097b82 */ /* 0x000f220000000800 */
[----:B------:R-:W-:Y:S01]  /*5340*/  LDGSTS.E [R249+0x1c004], desc[UR4][R172.64], !P6 ;  /* 0x1c004000acf97fae */ /* 0x000fe2000f121844 */
[----:B------:R-:W-:Y:S01]  /*5350*/  ISETP.GE.U32.AND P6, PT, R7, 0x7fffff5c, PT ;  /* 0x7fffff5c0700780c */ /* 0x000fe20003fc6070 */
[----:B--2---:R-:W-:Y:S02]  /*5360*/  VIADD R7, R10, 0xffffffda ;  /* 0xffffffda0a077836 */ /* 0x004fe40000000000 */
[----:B------:R-:W-:Y:S01]  /*5370*/  LDGSTS.E [R249+0x18008], desc[UR4][R184.64], !P0 ;  /* 0x18008000b8f97fae */ /* 0x000fe2000c121844 */
[----:B------:R-:W-:Y:S02]  /*5380*/  IMAD.WIDE R180, R181, 0x4, R142 ;  /* 0x00000004b5b47825 */ /* 0x000fe400078e028e */
[----:B------:R-:W2:Y:S01]  /*5390*/  LDC R10, c[0x0][0x230] ;  /* 0x00008c00ff0a7b82 */ /* 0x000ea20000000800 */
[----:B------:R-:W-:Y:S01]  /*53a0*/  LDGSTS.E [R249+0x1c008], desc[UR4][R176.64], !P0 ;  /* 0x1c008000b0f97fae */ /* 0x000fe2000c121844 */
[----:B------:R-:W-:Y:S01]  /*53b0*/  ISETP.GE.U32.AND P0, PT, R7, 0x7fffff5b, PT ;  /* 0x7fffff5b0700780c */ /* 0x000fe20003f06070 */
[----:B---3--:R-:W-:Y:S01]  /*53c0*/  VIADD R8, R8, 0xffffffd9 ;  /* 0xffffffd908087836 */ /* 0x008fe20000000000 */
[----:B------:R-:W-:Y:S01]  /*53d0*/  SHF.L.U32 R7, R6, 0x2, RZ ;  /* 0x0000000206077819 */ /* 0x000fe200000006ff */
[----:B------:R3:W-:Y:S01]  /*53e0*/  STL.64 [R1], R2 ;  /* 0x0000000201007387 */ /* 0x0007e20000100a00 */
[----:B------:R-:W-:-:S02]  /*53f0*/  VIADD R250, R0, UR6 ;  /* 0x0000000600fa7c36 */ /* 0x000fc40008000000 */
[--C-:B------:R-:W-:Y:S01]  /*5400*/  IMAD.WIDE R198, R193, 0x4, R156.reuse ;  /* 0x00000004c1c67825 */ /* 0x100fe200078e029c */
[----:B------:R-:W-:Y:S03]  /*5410*/  LDGSTS.E [R249+0x1800c], desc[UR4][R120.64], !P1 ;  /* 0x1800c00078f97fae */ /* 0x000fe6000c921844 */
[----:B------:R-:W-:Y:S01]  /*5420*/  IMAD.WIDE R12, R7, 0x4, R156 ;  /* 0x00000004070c7825 */ /* 0x000fe200078e029c */
[----:B------:R-:W-:Y:S01]  /*5430*/  LDGSTS.E [R249+0x1c00c], desc[UR4][R180.64], !P1 ;  /* 0x1c00c000b4f97fae */ /* 0x000fe2000c921844 */
[----:B------:R-:W-:Y:S02]  /*5440*/  ISETP.GE.U32.AND P1, PT, R8, 0x7fffff5a, PT ;  /* 0x7fffff5a0800780c */ /* 0x000fe40003f26070 */
[----:B-1----:R-:W-:Y:S01]  /*5450*/  VIADD R8, R11, 0xffffffd8 ;  /* 0xffffffd80b087836 */ /* 0x002fe20000000000 */
[----:B------:R1:W-:Y:S01]  /*5460*/  STL [R1+0xc48], R0 ;  /* 0x000c480001007387 */ /* 0x0003e20000100800 */
[----:B---3--:R-:W-:Y:S01]  /*5470*/  IMAD.WIDE R2, R7, 0x4, R142 ;  /* 0x0000000407027825 */ /* 0x008fe200078e028e */
[----:B------:R-:W3:Y:S02]  /*5480*/  LDC R11, c[0x0][0x230] ;  /* 0x00008c00ff0b7b82 */ /* 0x000ee40000000800 */
[----:B------:R2:W-:Y:S01]  /*5490*/  STL.64 [R1+0x48], R12 ;  /* 0x0000480c01007387 */ /* 0x0005e20000100a00 */
[----:B------:R-:W-:-:S02]  /*54a0*/  IMAD R7, R6, 0x5, RZ ;  /* 0x0000000506077824 */ /* 0x000fc400078e02ff */
[----:B------:R-:W-:Y:S01]  /*54b0*/  IMAD.WIDE R192, R193, 0x4, R142 ;  /* 0x00000004c1c07825 */ /* 0x000fe200078e028e */
[----:B------:R2:W-:Y:S01]  /*54c0*/  LDGSTS.E [R250], desc[UR4][R12.64], !P2 ;  /* 0x000000000cfa7fae */ /* 0x0005e2000d121844 */
[----:B-1----:R-:W-:Y:S02]  /*54d0*/  LOP3.LUT R0, R4, 0x20, RZ, 0x3c, !PT ;  /* 0x0000002004007812 */ /* 0x002fe400078e3cff */
[C---:B------:R-:W-:Y:S01]  /*54e0*/  IMAD.WIDE R220, R197.reuse, 0x4, R156 ;  /* 0x00000004c5dc7825 */ /* 0x040fe200078e029c */
[----:B------:R1:W-:Y:S01]  /*54f0*/  STL.64 [R1+0x40], R2 ;  /* 0x0000400201007387 */ /* 0x0003e20000100a00 */
[----:B------:R-:W-:Y:S02]  /*5500*/  IADD3 R244, R0, UR6, RZ ;  /* 0x0000000600f47c10 */ /* 0x000fe4000fffe0ff */
[----:B------:R-:W-:Y:S01]  /*5510*/  IMAD.WIDE R196, R197, 0x4, R142 ;  /* 0x00000004c5c47825 */ /* 0x000fe200078e028e */
[----:B------:R1:W-:Y:S01]  /*5520*/  LDGSTS.E [R250+0x4000], desc[UR4][R2.64], !P2 ;  /* 0x0400000002fa7fae */ /* 0x0003e2000d121844 */
[----:B------:R-:W-:-:S02]  /*5530*/  ISETP.GE.U32.AND P2, PT, R8, 0x7fffff59, PT ;  /* 0x7fffff590800780c */ /* 0x000fc40003f46070 */
[----:B----4-:R-:W-:Y:S01]  /*5540*/  IADD3 R8, R9, -0x45, RZ ;  /* 0xffffffbb09087810 */ /* 0x010fe20007ffe0ff */
[--C-:B--2---:R-:W-:Y:S01]  /*5550*/  IMAD.WIDE R12, R7, 0x4, R156.reuse ;  /* 0x00000004070c7825 */ /* 0x104fe200078e029c */
[----:B------:R-:W2:Y:S03]  /*5560*/  LDC R9, c[0x0][0x230] ;  /* 0x00008c00ff097b82 */ /* 0x000ea60000000800 */
[----:B------:R-:W-:Y:S01]  /*5570*/  IMAD.WIDE R204, R201, 0x4, R156 ;  /* 0x00000004c9cc7825 */ /* 0x000fe200078e029c */
[----:B------:R4:W-:Y:S03]  /*5580*/  STL.64 [R1+0x38], R12 ;  /* 0x0000380c01007387 */ /* 0x0009e60000100a00 */
[--C-:B-1----:R-:W-:Y:S01]  /*5590*/  IMAD.WIDE R2, R7, 0x4, R142.reuse ;  /* 0x0000000407027825 */ /* 0x102fe200078e028e */
[----:B------:R4:W-:Y:S03]  /*55a0*/  LDGSTS.E [R250+0x4], desc[UR4][R12.64], !P3 ;  /* 0x000040000cfa7fae */ /* 0x0009e6000d921844 */
[----:B------:R-:W-:Y:S01]  /*55b0*/  IMAD R7, R6, 0x6, RZ ;  /* 0x0000000606077824 */ /* 0x000fe200078e02ff */
[----:B------:R1:W-:Y:S01]  /*55c0*/  STL.64 [R1+0x30], R2 ;  /* 0x0000300201007387 */ /* 0x0003e20000100a00 */
[----:B------:R-:W-:-:S03]  /*55d0*/  IMAD.WIDE R200, R201, 0x4, R142 ;  /* 0x00000004c9c87825 */ /* 0x000fc600078e028e */
[----:B------:R1:W-:Y:S01]  /*55e0*/  LDGSTS.E [R250+0x4004], desc[UR4][R2.64], !P3 ;  /* 0x0400400002fa7fae */ /* 0x0003e2000d921844 */
[----:B------:R-:W-:Y:S01]  /*55f0*/  ISETP.GE.U32.AND P3, PT, R8, 0x7fffff3c, PT ;  /* 0x7fffff3c0800780c */ /* 0x000fe20003f66070 */
[----:B------:R-:W-:Y:S02]  /*5600*/  VIADD R8, R10, 0xffffffba ;  /* 0xffffffba0a087836 */ /* 0x000fe40000000000 */
[--C-:B----4-:R-:W-:Y:S01]  /*5610*/  IMAD.WIDE R12, R7, 0x4, R156.reuse ;  /* 0x00000004070c7825 */ /* 0x110fe200078e029c */
[----:B------:R-:W4:Y:S03]  /*5620*/  LDC R10, c[0x0][0x230] ;  /* 0x00008c00ff0a7b82 */ /* 0x000f260000000800 */
        /* <DEDUP_REMOVED lines=9> */
[--C-:B------:R-:W-:Y:S01]  /*56c0*/  IMAD.WIDE R210, R207, 0x4, R156.reuse ;  /* 0x00000004cfd27825 */ /* 0x100fe200078e029c */
[----:B------:R-:W2:Y:S03]  /*56d0*/  LDC R8, c[0x0][0x230] ;  /* 0x00008c00ff087b82 */ /* 0x000ea60000000800 */
[----:B---3--:R-:W-:Y:S01]  /*56e0*/  IMAD.WIDE R12, R7, 0x4, R156 ;  /* 0x00000004070c7825 */ /* 0x008fe200078e029c */
[----:B----4-:R-:W-:-:S03]  /*56f0*/  IADD3 R10, R10, -0x9, RZ ;  /* 0xfffffff70a0a7810 */ /* 0x010fc60007ffe0ff */
[--C-:B------:R-:W-:Y:S01]  /*5700*/  IMAD.WIDE R206, R207, 0x4, R142.reuse ;  /* 0x00000004cfce7825 */ /* 0x100fe200078e028e */
[----:B------:R3:W-:Y:S03]  /*5710*/  LDGSTS.E [R250+0xc], desc[UR4][R12.64], !P5 ;  /* 0x0000c0000cfa7fae */ /* 0x0007e6000e921844 */
[----:B-1----:R-:W-:Y:S01]  /*5720*/  IMAD.WIDE R2, R7, 0x4, R142 ;  /* 0x0000000407027825 */ /* 0x002fe200078e028e */
[----:B------:R3:W-:Y:S03]  /*5730*/  STL.64 [R1+0x18], R12 ;  /* 0x0000180c01007387 */ /* 0x0007e60000100a00 */
[----:B------:R-:W-:Y:S01]  /*5740*/  VIADD R7, R182, 0xffffffb9 ;  /* 0xffffffb9b6077836 */ /* 0x000fe20000000000 */
[----:B------:R1:W-:Y:S01]  /*5750*/  LDGSTS.E [R250+0x400c], desc[UR4][R2.64], !P5 ;  /* 0x0400c00002fa7fae */ /* 0x0003e2000e921844 */
[----:B------:R-:W4:Y:S01]  /*5760*/  LDC R182, c[0x0][0x230] ;  /* 0x00008c00ffb67b82 */ /* 0x000f220000000800 */
[----:B------:R-:W-:-:S02]  /*5770*/  IMAD.WIDE R234, R209, 0x4, R156 ;  /* 0x00000004d1ea7825 */ /* 0x000fc400078e029c */
[----:B------:R-:W-:Y:S01]  /*5780*/  ISETP.GE.U32.AND P5, PT, R7, 0x7fffff3a, PT ;  /* 0x7fffff3a0700780c */ /* 0x000fe20003fa6070 */
[----:B------:R-:W-:Y:S01]  /*5790*/  LDGSTS.E [R250+0x8000], desc[UR4][R198.64], !P6 ;  /* 0x08000000c6fa7fae */ /* 0x000fe2000f121844 */
[----:B------:R-:W-:Y:S02]  /*57a0*/  VIADD R7, R11, 0xffffffb8 ;  /* 0xffffffb80b077836 */ /* 0x000fe40000000000 */
[----:B--2---:R-:W-:Y:S01]  /*57b0*/  VIADD R8, R8, 0xffffff98 ;  /* 0xffffff9808087836 */ /* 0x004fe20000000000 */
[----:B------:R-:W-:Y:S01]  /*57c0*/  LDGSTS.E [R250+0xc000], desc[UR4][R192.64], !P6 ;  /* 0x0c000000c0fa7fae */ /* 0x000fe2000f121844 */
[----:B------:R-:W-:Y:S01]  /*57d0*/  IMAD.WIDE R208, R209, 0x4, R142 ;  /* 0x00000004d1d07825 */ /* 0x000fe200078e028e */
[----:B------:R-:W-:Y:S01]  /*57e0*/  ISETP.GE.U32.AND P6, PT, R7, 0x7fffff39, PT ;  /* 0x7fffff390700780c */ /* 0x000fe20003fc6070 */
[----:B------:R-:W2:Y:S01]  /*57f0*/  LDC R11, c[0x0][0x230] ;  /* 0x00008c00ff0b7b82 */ /* 0x000ea20000000800 */
[----:B------:R-:W-:Y:S01]  /*5800*/  IADD3 R7, R9, -0x65, RZ ;  /* 0xffffff9b09077810 */ /* 0x000fe20007ffe0ff */
[----:B------:R-:W-:Y:S01]  /*5810*/  LDGSTS.E [R250+0x8004], desc[UR4][R220.64], !P0 ;  /* 0x08004000dcfa7fae */ /* 0x000fe2000c121844 */
[----:B------:R-:W-:-:S03]  /*5820*/  IMAD.WIDE R216, R213, 0x4, R156 ;  /* 0x00000004d5d87825 */ /* 0x000fc600078e029c */
[----:B------:R-:W-:Y:S01]  /*5830*/  LDGSTS.E [R250+0xc004], desc[UR4][R196.64], !P0 ;  /* 0x0c004000c4fa7fae */ /* 0x000fe2000c121844 */
[----:B------:R-:W-:Y:S01]  /*5840*/  ISETP.GE.U32.AND P0, PT, R7, 0x7fffff1c, PT ;  /* 0x7fffff1c0700780c */ /* 0x000fe20003f06070 */
[----:B------:R-:W-:Y:S01]  /*5850*/  VIADD R7, R183, 0xffffff9a ;  /* 0xffffff9ab7077836 */ /* 0x000fe20000000000 */
[----:B------:R-:W3:Y:S01]  /*5860*/  LDC R9, c[0x0][0x230] ;  /* 0x00008c00ff097b82 */ /* 0x000ee20000000800 */
[----:B------:R-:W-:Y:S01]  /*5870*/  LDGSTS.E [R250+0x8008], desc[UR4][R204.64], !P1 ;  /* 0x08008000ccfa7fae */ /* 0x000fe2000c921844 */
[----:B------:R-:W-:-:S03]  /*5880*/  IMAD.WIDE R212, R213, 0x4, R142 ;  /* 0x00000004d5d47825 */ /* 0x000fc600078e028e */
[----:B------:R-:W-:Y:S01]  /*5890*/  LDGSTS.E [R250+0xc008], desc[UR4][R200.64], !P1 ;  /* 0x0c008000c8fa7fae */ /* 0x000fe2000c921844 */
[----:B------:R-:W-:Y:S01]  /*58a0*/  ISETP.GE.U32.AND P1, PT, R7, 0x7fffff1b, PT ;  /* 0x7fffff1b0700780c */ /* 0x000fe20003f26070 */
[----:B----4-:R-:W-:Y:S01]  /*58b0*/  VIADD R7, R182, 0xffffff99 ;  /* 0xffffff99b6077836 */ /* 0x010fe20000000000 */
[----:B------:R-:W4:Y:S01]  /*58c0*/  LDC R183, c[0x0][0x230] ;  /* 0x00008c00ffb77b82 */ /* 0x000f220000000800 */
[----:B------:R-:W-:Y:S01]  /*58d0*/  LDGSTS.E [R250+0x800c], desc[UR4][R228.64], !P2 ;  /* 0x0800c000e4fa7fae */ /* 0x000fe2000d121844 */
[----:B------:R-:W-:-:S03]  /*58e0*/  IMAD.WIDE R236, R214, 0x4, R156 ;  /* 0x00000004d6ec7825 */ /* 0x000fc600078e029c */
[----:B------:R-:W-:Y:S01]  /*58f0*/  LDGSTS.E [R250+0xc00c], desc[UR4][R202.64], !P2 ;  /* 0x0c00c000cafa7fae */ /* 0x000fe2000d121844 */
[----:B------:R-:W-:Y:S01]  /*5900*/  ISETP.GE.U32.AND P2, PT, R7, 0x7fffff1a, PT ;  /* 0x7fffff1a0700780c */ /* 0x000fe20003f46070 */
[----:B------:R-:W-:Y:S01]  /*5910*/  IMAD.WIDE R214, R214, 0x4, R142 ;  /* 0x00000004d6d67825 */ /* 0x000fe200078e028e */
[----:B------:R-:W1:Y:S01]  /*5920*/  LDC R7, c[0x0][0x230] ;  /* 0x00008c00ff077b82 */ /* 0x000e620000000800 */
[----:B------:R-:W-:Y:S02]  /*5930*/  LDGSTS.E [R250+0x10000], desc[UR4][R210.64], !P3 ;  /* 0x10000000d2fa7fae */ /* 0x000fe4000d921844 */
[----:B------:R-:W-:Y:S02]  /*5940*/  IMAD.WIDE R238, R218, 0x4, R156 ;  /* 0x00000004daee7825 */ /* 0x000fe400078e029c */
[----:B------:R-:W-:Y:S01]  /*5950*/  LDGSTS.E [R250+0x14000], desc[UR4][R206.64], !P3 ;  /* 0x14000000cefa7fae */ /* 0x000fe2000d921844 */
[----:B------:R-:W-:Y:S01]  /*5960*/  ISETP.GE.U32.AND P3, PT, R8, 0x7fffff19, PT ;  /* 0x7fffff190800780c */ /* 0x000fe20003f66070 */
[----:B------:R-:W-:Y:S01]  /*5970*/  IMAD.WIDE R218, R218, 0x4, R142 ;  /* 0x00000004dada7825 */ /* 0x000fe200078e028e */
[----:B------:R-:W2:Y:S01]  /*5980*/  LDC R8, c[0x0][0x230] ;  /* 0x00008c00ff087b82 */ /* 0x000ea20000000800 */
[----:B------:R-:W-:Y:S02]  /*5990*/  LDGSTS.E [R250+0x10004], desc[UR4][R234.64], !P4 ;  /* 0x10004000eafa7fae */ /* 0x000fe4000e121844 */
[----:B---3--:R-:W-:-:S02]  /*59a0*/  VIADD R9, R9, 0xfffffff6 ;  /* 0xfffffff609097836 */ /* 0x008fc40000000000 */
[----:B------:R-:W-:Y:S01]  /*59b0*/  LDGSTS.E [R250+0x14004], desc[UR4][R208.64], !P4 ;  /* 0x14004000d0fa7fae */ /* 0x000fe2000e121844 */
[----:B------:R-:W-:Y:S01]  /*59c0*/  ISETP.GE.U32.AND P4, PT, R10, 0x7fffff78, PT ;  /* 0x7fffff780a00780c */ /* 0x000fe20003f86070 */
[C---:B------:R-:W-:Y:S01]  /*59d0*/  IMAD.WIDE R224, R222.reuse, 0x4, R156 ;  /* 0x00000004dee07825 */ /* 0x040fe200078e029c */
[----:B------:R-:W3:Y:S01]  /*59e0*/  LDC R10, c[0x0][0x230] ;  /* 0x00008c00ff0a7b82 */ /* 0x000ee20000000800 */
[----:B------:R-:W-:Y:S02]  /*59f0*/  LDGSTS.E [R250+0x10008], desc[UR4][R216.64], !P5 ;  /* 0x10008000d8fa7fae */ /* 0x000fe4000e921844 */
[----:B------:R-:W-:Y:S02]  /*5a00*/  IMAD.WIDE R222, R222, 0x4, R142 ;  /* 0x00000004dede7825 */ /* 0x000fe400078e028e */
[----:B------:R-:W-:Y:S01]  /*5a10*/  LDGSTS.E [R250+0x14008], desc[UR4][R212.64], !P5 ;  /* 0x14008000d4fa7fae */ /* 0x000fe2000e921844 */
[----:B------:R-:W-:Y:S01]  /*5a20*/  ISETP.GE.U32.AND P5, PT, R9, 0x7fffff77, PT ;  /* 0x7fffff770900780c */ /* 0x000fe20003fa6070 */
[----:B------:R-:W-:Y:S01]  /*5a30*/  IMAD.WIDE R232, R226, 0x4, R156 ;  /* 0x00000004e2e87825 */ /* 0x000fe200078e029c */
[----:B------:R-:W4:Y:S01]  /*5a40*/  LDC R9, c[0x0][0x230] ;  /* 0x00008c00ff097b82 */ /* 0x000f220000000800 */
[----:B------:R-:W-:Y:S02]  /*5a50*/  LDGSTS.E [R250+0x1000c], desc[UR4][R236.64], !P6 ;  /* 0x1000c000ecfa7fae */ /* 0x000fe4000f121844 */
[----:B-1----:R-:W-:-:S02]  /*5a60*/  VIADD R7, R7, 0xfffffff5 ;  /* 0xfffffff507077836 */ /* 0x002fc40000000000 */
[----:B------:R-:W-:Y:S01]  /*5a70*/  LDGSTS.E [R250+0x1400c], desc[UR4][R214.64], !P6 ;  /* 0x1400c000d6fa7fae */ /* 0x000fe2000f121844 */
[----:B------:R-:W-:Y:S02]  /*5a80*/  IMAD.WIDE R226, R226, 0x4, R142 ;  /* 0x00000004e2e27825 */ /* 0x000fe400078e028e */
[----:B------:R-:W-:Y:S01]  /*5a90*/  ISETP.GE.U32.AND P6, PT, R7, 0x7fffff76, PT ;  /* 0x7fffff760700780c */ /* 0x000fe20003fc6070 */
[----:B------:R-:W1:Y:S01]  /*5aa0*/  LDC R182, c[0x0][0x230] ;  /* 0x00008c00ffb67b82 */ /* 0x000e620000000800 */
[----:B--2---:R-:W-:Y:S01]  /*5ab0*/  VIADD R7, R8, 0xfffffff4 ;  /* 0xfffffff408077836 */ /* 0x004fe20000000000 */
[----:B------:R-:W-:Y:S01]  /*5ac0*/  LDGSTS.E [R250+0x18000], desc[UR4][R238.64], !P0 ;  /* 0x18000000eefa7fae */ /* 0x000fe2000c121844 */
[----:B------:R-:W-:-:S03]  /*5ad0*/  IMAD.WIDE R240, R230, 0x4, R156 ;  /* 0x00000004e6f07825 */ /* 0x000fc600078e029c */
[----:B------:R-:W-:Y:S01]  /*5ae0*/  LDGSTS.E [R250+0x1c000], desc[UR4][R218.64], !P0 ;  /* 0x1c000000dafa7fae */ /* 0x000fe2000c121844 */
[----:B------:R-:W-:Y:S01]  /*5af0*/  ISETP.GE.U32.AND P0, PT, R7, 0x7fffff75, PT ;  /* 0x7fffff750700780c */ /* 0x000fe20003f06070 */
[----:B------:R-:W-:Y:S01]  /*5b00*/  IMAD.WIDE R230, R230, 0x4, R142 ;  /* 0x00000004e6e67825 */ /* 0x000fe200078e028e */
[----:B---3--:R-:W-:Y:S01]  /*5b10*/  IADD3 R7, R10, -0x29, RZ ;  /* 0xffffffd70a077810 */ /* 0x008fe20007ffe0ff */
[----:B------:R-:W-:Y:S01]  /*5b20*/  LDGSTS.E [R250+0x18004], desc[UR4][R224.64], !P1 ;  /* 0x18004000e0fa7fae */ /* 0x000fe2000c921844 */
[----:B------:R-:W2:Y:S01]  /*5b30*/  LDC R10, c[0x0][0x230] ;  /* 0x00008c00ff0a7b82 */ /* 0x000ea20000000800 */
[----:B------:R-:W-:Y:S02]  /*5b40*/  VIADD R8, R11, 0xffffffd5 ;  /* 0xffffffd50b087836 */ /* 0x000fe40000000000 */
[----:B------:R-:W-:Y:S01]  /*5b50*/  LDGSTS.E [R250+0x1c004], desc[UR4][R222.64], !P1 ;  /* 0x1c004000defa7fae */ /* 0x000fe2000c921844 */
[----:B------:R-:W-:Y:S01]  /*5b60*/  ISETP.GE.U32.AND P1, PT, R7, 0x7fffff58, PT ;  /* 0x7fffff580700780c */ /* 0x000fe20003f26070 */
[----:B----4-:R-:W-:-:S02]  /*5b70*/  VIADD R7, R9, 0xffffffd6 ;  /* 0xffffffd609077836 */ /* 0x010fc40000000000 */
[----:B------:R-:W-:Y:S01]  /*5b80*/  LDGSTS.E [R250+0x18008], desc[UR4][R232.64], !P2 ;  /* 0x18008000e8fa7fae */ /* 0x000fe2000d121844 */
[----:B------:R-:W3:Y:S03]  /*5b90*/  LDC R9, c[0x0][0x230] ;  /* 0x00008c00ff097b82 */ /* 0x000ee60000000800 */
[----:B------:R-:W-:Y:S01]  /*5ba0*/  LDGSTS.E [R250+0x1c008], desc[UR4][R226.64], !P2 ;  /* 0x1c008000e2fa7fae */ /* 0x000fe2000d121844 */
[----:B------:R-:W-:Y:S01]  /*5bb0*/  ISETP.GE.U32.AND P2, PT, R7, 0x7fffff57, PT ;  /* 0x7fffff570700780c */ /* 0x000fe20003f46070 */
[----:B------:R-:W-:Y:S02]  /*5bc0*/  IMAD.SHL.U32 R7, R6, 0x8, RZ ;  /* 0x0000000806077824 */ /* 0x000fe400078e00ff */
[----:B------:R-:W-:Y:S01]  /*5bd0*/  LDGSTS.E [R250+0x1800c], desc[UR4][R240.64], !P3 ;  /* 0x1800c000f0fa7fae */ /* 0x000fe2000d921844 */
[----:B------:R-:W4:Y:S01]  /*5be0*/  LDC R11, c[0x0][0x230] ;  /* 0x00008c00ff0b7b82 */ /* 0x000f220000000800 */
[----:B------:R-:W-:-:S02]  /*5bf0*/  IMAD.WIDE R12, R7, 0x4, R156 ;  /* 0x00000004070c7825 */ /* 0x000fc400078e029c */
[----:B------:R1:W-:Y:S04]  /*5c00*/  STL.64 [R1+0x10], R2 ;  /* 0x0000100201007387 */ /* 0x0003e80000100a00 */
[----:B------:R-:W-:Y:S01]  /*5c10*/  LDGSTS.E [R250+0x1c00c], desc[UR4][R230.64], !P3 ;  /* 0x1c00c000e6fa7fae */ /* 0x000fe2000d921844 */
[----:B------:R-:W-:Y:S01]  /*5c20*/  ISETP.GE.U32.AND P3, PT, R8, 0x7fffff56, PT ;  /* 0x7fffff560800780c */ /* 0x000fe20003f66070 */
[----:B-1----:R-:W-:Y:S02]  /*5c30*/  VIADD R8, R182, 0xffffffd4 ;  /* 0xffffffd4b6087836 */ /* 0x002fe40000000000 */
[----:B------:R-:W1:Y:S01]  /*5c40*/  LDC R182, c[0x0][0x230] ;  /* 0x00008c00ffb67b82 */ /* 0x000e620000000800 */
[----:B------:R2:W-:Y:S01]  /*5c50*/  STL [R1+0xc44], R0 ;  /* 0x000c440001007387 */ /* 0x0005e20000100800 */
[----:B------:R-:W-:-:S03]  /*5c60*/  IMAD.WIDE R2, R7, 0x4, R142 ;  /* 0x0000000407027825 */ /* 0x000fc600078e028e */
[----:B------:R3:W-:Y:S01]  /*5c70*/  STL.64 [R1+0x8], R12 ;  /* 0x0000080c01007387 */ /* 0x0007e20000100a00 */
[----:B------:R-:W-:-:S03]  /*5c80*/  IMAD R7, R6, 0x9, RZ ;  /* 0x0000000906077824 */ /* 0x000fc600078e02ff */
[----:B------:R3:W-:Y:S01]  /*5c90*/  LDGSTS.E [R244], desc[UR4][R12.64], !P4 ;  /* 0x000000000cf47fae */ /* 0x0007e2000e121844 */
[----:B--2---:R-:W-:-:S03]  /*5ca0*/  LOP3.LUT R0, R4, 0x30, RZ, 0x3c, !PT ;  /* 0x0000003004007812 */ /* 0x004fc600078e3cff */
[----:B------:R2:W-:Y:S02]  /*5cb0*/  STL.64 [R1+0x80], R2 ;  /* 0x0000800201007387 */ /* 0x0005e40000100a00 */
[----:B------:R-:W-:Y:S02]  /*5cc0*/  VIADD R245, R0, UR6 ;  /* 0x0000000600f57c36 */ /* 0x000fe40008000000 */
[----:B------:R2:W-:Y:S01]  /*5cd0*/  LDGSTS.E [R244+0x4000], desc[UR4][R2.64], !P4 ;  /* 0x0400000002f47fae */ /* 0x0005e2000e121844 */
[----:B------:R-:W-:Y:S01]  /*5ce0*/  ISETP.GE.U32.AND P4, PT, R8, 0x7fffff55, PT ;  /* 0x7fffff550800780c */ /* 0x000fe20003f86070 */
[----:B------:R-:W-:Y:S02]  /*5cf0*/  VIADD R8, R10, 0xffffffb7 ;  /* 0xffffffb70a087836 */ /* 0x000fe40000000000 */
[C---:B---3--:R-:W-:Y:S01]  /*5d00*/  IMAD.WIDE R12, R7.reuse, 0x4, R156 ;  /* 0x00000004070c7825 */ /* 0x048fe200078e029c */
[----:B------:R-:W3:Y:S04]  /*5d10*/  LDC R10, c[0x0][0x230] ;  /* 0x00008c00ff0a7b82 */ /* 0x000ee80000000800 */
[----:B------:R4:W-:Y:S01]  /*5d20*/  LDGSTS.E [R244+0x4], desc[UR4][R12.64], !P5 ;  /* 0x000040000cf47fae */ /* 0x0009e2000e921844 */
[----:B--2---:R-:W-:-:S03]  /*5d30*/  IMAD.WIDE R2, R7, 0x4, R142 ;  /* 0x0000000407027825 */ /* 0x004fc600078e028e */
[----:B------:R4:W-:Y:S01]  /*5d40*/  STL.64 [R1+0x88], R12 ;  /* 0x0000880c01007387 */ /* 0x0009e20000100a00 */
[----:B------:R-:W-:-:S03]  /*5d50*/  IMAD R7, R6, 0xa, RZ ;  /* 0x0000000a06077824 */ /* 0x000fc600078e02ff */
[----:B------:R2:W-:Y:S01]  /*5d60*/  LDGSTS.E [R244+0x4004], desc[UR4][R2.64], !P5 ;  /* 0x0400400002f47fae */ /* 0x0005e2000e921844 */
[----:B------:R-:W-:Y:S01]  /*5d70*/  ISETP.GE.U32.AND P5, PT, R8, 0x7fffff38, PT ;  /* 0x7fffff380800780c */ /* 0x000fe20003fa6070 */
[----:B------:R-:W-:Y:S02]  /*5d80*/  VIADD R8, R9, 0xffffffb6 ;  /* 0xffffffb609087836 */ /* 0x000fe40000000000 */
[----:B------:R2:W-:Y:S01]  /*5d90*/  STL.64 [R1+0x90], R2 ;  /* 0x0000900201007387 */ /* 0x0005e20000100a00 */
[----:B------:R-:W3:Y:S01]  /*5da0*/  LDC R9, c[0x0][0x230] ;  /* 0x00008c00ff097b82 */ /* 0x000ee20000000800 */
[----:B----4-:R-:W-:-:S05]  /*5db0*/  IMAD.WIDE R12, R7, 0x4, R156 ;  /* 0x00000004070c7825 */ /* 0x010fca00078e029c */
[----:B------:R4:W-:Y:S01]  /*5dc0*/  STL.64 [R1+0x98], R12 ;  /* 0x0000980c01007387 */ /* 0x0009e20000100a00 */
[----:B--2---:R-:W-:-:S03]  /*5dd0*/  IMAD.WIDE R2, R7, 0x4, R142 ;  /* 0x0000000407027825 */ /* 0x004fc600078e028e */
[----:B------:R4:W-:Y:S01]  /*5de0*/  LDGSTS.E [R244+0x8], desc[UR4][R12.64], !P6 ;  /* 0x000080000cf47fae */ /* 0x0009e2000f121844 */
[----:B------:R-:W-:-:S03]  /*5df0*/  IMAD R7, R6, 0xb, RZ ;  /* 0x0000000b06077824 */ /* 0x000fc600078e02ff */
[----:B------:R2:W-:Y:S04]  /*5e00*/  STL.64 [R1+0xa0], R2 ;  /* 0x0000a00201007387 */ /* 0x0005e80000100a00 */
[----:B------:R2:W-:Y:S01]  /*5e10*/  LDGSTS.E [R244+0x4008], desc[UR4][R2.64], !P6 ;  /* 0x0400800002f47fae */ /* 0x0005e2000f121844 */
[----:B------:R-:W-:Y:S02]  /*5e20*/  ISETP.GE.U32.AND P6, PT, R8, 0x7fffff37, PT ;  /* 0x7fffff370800780c */ /* 0x000fe40003fc6070 */
[----:B------:R-:W-:Y:S01]  /*5e30*/  IADD3 R8, R11, -0x4b, RZ ;  /* 0xffffffb50b087810 */ /* 0x000fe20007ffe0ff */
[C---:B----4-:R-:W-:Y:S01]  /*5e40*/  IMAD.WIDE R12, R7.reuse, 0x4, R156 ;  /* 0x00000004070c7825 */ /* 0x050fe200078e029c */
[----:B------:R-:W4:Y:S04]  /*5e50*/  LDC R11, c[0x0][0x230] ;  /* 0x00008c00ff0b7b82 */ /* 0x000f280000000800 */
[----:B------:R1:W-:Y:S01]  /*5e60*/  STL.64 [R1+0xa8], R12 ;  /* 0x0000a80c01007387 */ /* 0x0003e20000100a00 */
[----:B--2---:R-:W-:-:S03]  /*5e70*/  IMAD.WIDE R2, R7, 0x4, R142 ;  /* 0x0000000407027825 */ /* 0x004fc600078e028e */
[----:B------:R2:W-:Y:S01]  /*5e80*/  LDGSTS.E [R244+0xc], desc[UR4][R12.64], !P0 ;  /* 0x0000c0000cf47fae */ /* 0x0005e2000c121844 */
[----:B------:R-:W-:-:S03]  /*5e90*/  IMAD R7, R6, 0x28, RZ ;  /* 0x0000002806077824 */ /* 0x000fc600078e02ff */
[----:B------:R3:W-:Y:S04]  /*5ea0*/  STL.64 [R1+0xb0], R2 ;  /* 0x0000b00201007387 */ /* 0x0007e80000100a00 */
[----:B------:R3:W-:Y:S01]  /*5eb0*/  LDGSTS.E [R244+0x400c], desc[UR4][R2.64], !P0 ;  /* 0x0400c00002f47fae */ /* 0x0007e2000c121844 */
[----:B------:R-:W-:Y:S01]  /*5ec0*/  ISETP.GE.U32.AND P0, PT, R8, 0x7fffff36, PT ;  /* 0x7fffff360800780c */ /* 0x000fe20003f06070 */
[----:B-1----:R-:W-:Y:S02]  /*5ed0*/  VIADD R8, R182, 0xffffffb4 ;  /* 0xffffffb4b6087836 */ /* 0x002fe40000000000 */
[C---:B--2---:R-:W-:Y:S01]  /*5ee0*/  IMAD.WIDE R12, R7.reuse, 0x4, R156 ;  /* 0x00000004070c7825 */ /* 0x044fe200078e029c */
[----:B------:R-:W1:Y:S04]  /*5ef0*/  LDC R182, c[0x0][0x230] ;  /* 0x00008c00ffb67b82 */ /* 0x000e680000000800 */
[----:B------:R2:W-:Y:S01]  /*5f00*/  STL.64 [R1+0x170], R12 ;  /* 0x0001700c01007387 */ /* 0x0005e20000100a00 */
[----:B---3--:R-:W-:-:S03]  /*5f10*/  IMAD.WIDE R2, R7, 0x4, R142 ;  /* 0x0000000407027825 */ /* 0x008fc600078e028e */
[----:B------:R2:W-:Y:S01]  /*5f20*/  LDGSTS.E [R244+0x8000], desc[UR4][R12.64], !P1 ;  /* 0x080000000cf47fae */ /* 0x0005e2000c921844 */
[----:B------:R-:W-:-:S03]  /*5f30*/  IMAD R7, R6, 0x29, RZ ;  /* 0x0000002906077824 */ /* 0x000fc600078e02ff */
[----:B------:R3:W-:Y:S04]  /*5f40*/  STL.64 [R1+0x168], R2 ;  /* 0x0001680201007387 */ /* 0x0007e80000100a00 */
[----:B------:R3:W-:Y:S01]  /*5f50*/  LDGSTS.E [R244+0xc000], desc[UR4][R2.64], !P1 ;  /* 0x0c00000002f47fae */ /* 0x0007e2000c921844 */
[----:B------:R-:W-:Y:S01]  /*5f60*/  ISETP.GE.U32.AND P1, PT, R8, 0x7fffff35, PT ;  /* 0x7fffff350800780c */ /* 0x000fe20003f26070 */
[----:B------:R-:W-:Y:S02]  /*5f70*/  VIADD R8, R10, 0xffffff97 ;  /* 0xffffff970a087836 */ /* 0x000fe40000000000 */
[C---:B--2---:R-:W-:Y:S01]  /*5f80*/  IMAD.WIDE R12, R7.reuse, 0x4, R156 ;  /* 0x00000004070c7825 */ /* 0x044fe200078e029c */
[----:B------:R-:W2:Y:S04]  /*5f90*/  LDC R10, c[0x0][0x230] ;  /* 0x00008c00ff0a7b82 */ /* 0x000ea80000000800 */
[----:B------:R4:W-:Y:S01]  /*5fa0*/  LDGSTS.E [R244+0x8004], desc[UR4][R12.64], !P2 ;  /* 0x080040000cf47fae */ /* 0x0009e2000d121844 */
[----:B---3--:R-:W-:-:S03]  /*5fb0*/  IMAD.WIDE R2, R7, 0x4, R142 ;  /* 0x0000000407027825 */ /* 0x008fc600078e028e */
[----:B------:R4:W-:Y:S01]  /*5fc0*/  STL.64 [R1+0x160], R12 ;  /* 0x0001600c01007387 */ /* 0x0009e20000100a00 */
[----:B------:R-:W-:-:S03]  /*5fd0*/  IMAD R7, R6, 0x2a, RZ ;  /* 0x0000002a06077824 */ /* 0x000fc600078e02ff */
[----:B------:R3:W-:Y:S01]  /*5fe0*/  LDGSTS.E [R244+0xc004], desc[UR4][R2.64], !P2 ;  /* 0x0c00400002f47fae */ /* 0x0007e2000d121844 */
[----:B------:R-:W-:Y:S01]  /*5ff0*/  ISETP.GE.U32.AND P2, PT, R8, 0x7fffff18, PT ;  /* 0x7fffff180800780c */ /* 0x000fe20003f46070 */
[----:B------:R-:W-:Y:S02]  /*6000*/  VIADD R8, R9, 0xffffff96 ;  /* 0xffffff9609087836 */ /* 0x000fe40000000000 */
[----:B------:R3:W-:Y:S01]  /*6010*/  STL.64 [R1+0x158], R2 ;  /* 0x0001580201007387 */ /* 0x0007e20000100a00 */
[----:B------:R-:W2:Y:S01]  /*6020*/  LDC R9, c[0x0][0x230] ;  /* 0x00008c00ff097b82 */ /* 0x000ea20000000800 */
[----:B----4-:R-:W-:-:S05]  /*6030*/  IMAD.WIDE R12, R7, 0x4, R156 ;  /* 0x00000004070c7825 */ /* 0x010fca00078e029c */
[----:B------:R4:W-:Y:S01]  /*6040*/  STL.64 [R1+0x150], R12 ;  /* 0x0001500c01007387 */ /* 0x0009e20000100a00 */
[----:B---3--:R-:W-:-:S03]  /*6050*/  IMAD.WIDE R2, R7, 0x4, R142 ;  /* 0x0000000407027825 */ /* 0x008fc600078e028e */
        /* <DEDUP_REMOVED lines=9> */
[----:B---3--:R-:W-:-:S03]  /*60f0*/  IMAD.WIDE R2, R7, 0x4, R142 ;  /* 0x0000000407027825 */ /* 0x008fc600078e028e */
[----:B------:R3:W-:Y:S01]  /*6100*/  LDGSTS.E [R244+0x800c], desc[UR4][R12.64], !P4 ;  /* 0x0800c0000cf47fae */ /* 0x0007e2000e121844 */
[----:B------:R-:W-:-:S03]  /*6110*/  IMAD R7, R6, 0x48, RZ ;  /* 0x0000004806077824 */ /* 0x000fc600078e02ff */
[----:B------:R2:W-:Y:S04]  /*6120*/  STL.64 [R1+0x138], R2 ;  /* 0x0001380201007387 */ /* 0x0005e80000100a00 */
[----:B------:R2:W-:Y:S01]  /*6130*/  LDGSTS.E [R244+0xc00c], desc[UR4][R2.64], !P4 ;  /* 0x0c00c00002f47fae */ /* 0x0005e2000e121844 */
[----:B------:R-:W-:Y:S01]  /*6140*/  ISETP.GE.U32.AND P4, PT, R8, 0x7fffff16, PT ;  /* 0x7fffff160800780c */ /* 0x000fe20003f86070 */
[----:B-1----:R-:W-:Y:S02]  /*6150*/  VIADD R8, R182, 0xffffff94 ;  /* 0xffffff94b6087836 */ /* 0x002fe40000000000 */
[C---:B---3--:R-:W-:Y:S01]  /*6160*/  IMAD.WIDE R12, R7.reuse, 0x4, R156 ;  /* 0x00000004070c7825 */ /* 0x048fe200078e029c */
[----:B------:R-:W1:Y:S04]  /*6170*/  LDC R182, c[0x0][0x230] ;  /* 0x00008c00ffb67b82 */ /* 0x000e680000000800 */
[----:B------:R3:W-:Y:S01]  /*6180*/  STL.64 [R1+0x130], R12 ;  /* 0x0001300c01007387 */ /* 0x0007e20000100a00 */
[----:B--2---:R-:W-:-:S03]  /*6190*/  IMAD.WIDE R2, R7, 0x4, R142 ;  /* 0x0000000407027825 */ /* 0x004fc600078e028e */
[----:B------:R3:W-:Y:S01]  /*61a0*/  LDGSTS.E [R244+0x10000], desc[UR4][R12.64], !P5 ;  /* 0x100000000cf47fae */ /* 0x0007e2000e921844 */
[----:B------:R-:W-:-:S03]  /*61b0*/  IMAD R7, R6, 0x49, RZ ;  /* 0x0000004906077824 */ /* 0x000fc600078e02ff */
[----:B------:R2:W-:Y:S04]  /*61c0*/  STL.64 [R1+0x128], R2 ;  /* 0x0001280201007387 */ /* 0x0005e80000100a00 */
        /* <DEDUP_REMOVED lines=74> */
[----:B------:R-:W1:Y:S01]  /*6670*/  LDC R182, c[0x0][0x230] ;  /* 0x00008c00ffb67b82 */ /* 0x000e620000000800 */
[----:B------:R3:W-:Y:S04]  /*6680*/  STL [R1+0xc40], R0 ;  /* 0x000c400001007387 */ /* 0x0007e80000100800 */
[----:B------:R4:W-:Y:S01]  /*6690*/  STL.64 [R1+0x178], R12 ;  /* 0x0001780c01007387 */ /* 0x0009e20000100a00 */
[----:B--2---:R-:W-:-:S03]  /*66a0*/  IMAD.WIDE R2, R7, 0x4, R142 ;  /* 0x0000000407027825 */ /* 0x004fc600078e028e */
[----:B------:R4:W-:Y:S01]  /*66b0*/  LDGSTS.E [R245], desc[UR4][R12.64], !P6 ;  /* 0x000000000cf57fae */ /* 0x0009e2000f121844 */
[----:B------:R-:W-:Y:S01]  /*66c0*/  IMAD R7, R6, 0xd, RZ ;  /* 0x0000000d06077824 */ /* 0x000fe200078e02ff */
[----:B---3--:R-:W-:Y:S02]  /*66d0*/  LOP3.LUT R0, R4, 0x40, RZ, 0x3c, !PT ;  /* 0x0000004004007812 */ /* 0x008fe400078e3cff */
[----:B------:R2:W-:Y:S04]  /*66e0*/  STL.64 [R1+0x180], R2 ;  /* 0x0001800201007387 */ /* 0x0005e80000100a00 */
[----:B------:R2:W-:Y:S01]  /*66f0*/  LDGSTS.E [R245+0x4000], desc[UR4][R2.64], !P6 ;  /* 0x0400000002f57fae */ /* 0x0005e2000f121844 */
[----:B------:R-:W-:Y:S01]  /*6700*/  ISETP.GE.U32.AND P6, PT, R8, 0x7fffff51, PT ;  /* 0x7fffff510800780c */ /* 0x000fe20003fc6070 */
[----:B------:R-:W-:-:S02]  /*6710*/  VIADD R8, R10, 0xffffffb3 ;  /* 0xffffffb30a087836 */ /* 0x000fc40000000000 */
[C---:B----4-:R-:W-:Y:S01]  /*6720*/  IMAD.WIDE R12, R7.reuse, 0x4, R156 ;  /* 0x00000004070c7825 */ /* 0x050fe200078e029c */
[----:B------:R-:W3:Y:S03]  /*6730*/  LDC R10, c[0x0][0x230] ;  /* 0x00008c00ff0a7b82 */ /* 0x000ee60000000800 */
[----:B------:R-:W-:Y:S01]  /*6740*/  VIADD R246, R0, UR6 ;  /* 0x0000000600f67c36 */ /* 0x000fe20008000000 */
[----:B------:R4:W-:Y:S01]  /*6750*/  LDGSTS.E [R245+0x4], desc[UR4][R12.64], !P0 ;  /* 0x000040000cf57fae */ /* 0x0009e2000c121844 */
[----:B--2---:R-:W-:-:S03]  /*6760*/  IMAD.WIDE R2, R7, 0x4, R142 ;  /* 0x0000000407027825 */ /* 0x004fc600078e028e */
[----:B------:R4:W-:Y:S01]  /*6770*/  STL.64 [R1+0x188], R12 ;  /* 0x0001880c01007387 */ /* 0x0009e20000100a00 */
[----:B------:R-:W-:-:S03]  /*6780*/  IMAD R7, R6, 0xe, RZ ;  /* 0x0000000e06077824 */ /* 0x000fc600078e02ff */
[----:B------:R2:W-:Y:S01]  /*6790*/  LDGSTS.E [R245+0x4004], desc[UR4][R2.64], !P0 ;  /* 0x0400400002f57fae */ /* 0x0005e2000c121844 */
[----:B------:R-:W-:Y:S02]  /*67a0*/  ISETP.GE.U32.AND P0, PT, R8, 0x7fffff34, PT ;  /* 0x7fffff340800780c */ /* 0x000fe40003f06070 */
[----:B------:R-:W-:Y:S01]  /*67b0*/  IADD3 R8, R9, -0x4e, RZ ;  /* 0xffffffb209087810 */ /* 0x000fe20007ffe0ff */
        /* <DEDUP_REMOVED lines=38> */
[----:B------:R-:W-:Y:S02]  /*6a20*/  ISETP.GE.U32.AND P4, PT, R8, 0x7fffff14, PT ;  /* 0x7fffff140800780c */ /* 0x000fe40003f86070 */
[----:B------:R-:W-:Y:S01]  /*6a30*/  IADD3 R8, R9, -0x6e, RZ ;  /* 0xffffff9209087810 */ /* 0x000fe20007ffe0ff */
        /* <DEDUP_REMOVED lines=96> */
[----:B------:R-:W-:-:S03]  /*7040*/  IMAD.SHL.U32 R7, R6, 0x10, RZ ;  /* 0x0000001006077824 */ /* 0x000fc600078e00ff */
[----:B------:R2:W-:Y:S04]  /*7050*/  STL.64 [R1+0x1b8], R2 ;  /* 0x0001b80201007387 */ /* 0x0005e80000100a00 */
[----:B------:R2:W-:Y:S01]  /*7060*/  LDGSTS.E [R245+0x1c00c], desc[UR4][R2.64], !P0 ;  /* 0x1c00c00002f57fae */ /* 0x0005e2000c121844 */
[----:B------:R-:W-:Y:S02]  /*7070*/  ISETP.GE.U32.AND P0, PT, R8, 0x7fffff4e, PT ;  /* 0x7fffff4e0800780c */ /* 0x000fe40003f06070 */
[----:B-1----:R-:W-:Y:S01]  /*7080*/  IADD3 R8, R182, -0x34, RZ ;  /* 0xffffffccb6087810 */ /* 0x002fe20007ffe0ff */
        /* <DEDUP_REMOVED lines=8> */
[----:B------:R2:W-:Y:S02]  /*7110*/  STL.64 [R1+0x280], R2 ;  /* 0x0002800201007387 */ /* 0x0005e40000100a00 */
[----:B------:R-:W-:Y:S02]  /*7120*/  IADD3 R247, R0, UR6, RZ ;  /* 0x0000000600f77c10 */ /* 0x000fe4000fffe0ff */
[----:B------:R2:W-:Y:S01]  /*7130*/  LDGSTS.E [R246+0x4000], desc[UR4][R2.64], !P1 ;  /* 0x0400000002f67fae */ /* 0x0005e2000c921844 */
[----:B------:R-:W-:Y:S01]  /*7140*/  ISETP.GE.U32.AND P1, PT, R8, 0x7fffff4d, PT ;  /* 0x7fffff4d0800780c */ /* 0x000fe20003f26070 */
[----:B------:R-:W-:-:S02]  /*7150*/  VIADD R8, R10, 0xffffffaf ;  /* 0xffffffaf0a087836 */ /* 0x000fc40000000000 */
[C---:B----4-:R-:W-:Y:S01]  /*7160*/  IMAD.WIDE R12, R7.reuse, 0x4, R156 ;  /* 0x00000004070c7825 */ /* 0x050fe200078e029c */
        /* <DEDUP_REMOVED lines=27> */
[----:B------:R-:W-:Y:S02]  /*7320*/  ISETP.GE.U32.AND P4, PT, R8, 0x7fffff2e, PT ;  /* 0x7fffff2e0800780c */ /* 0x000fe40003f86070 */
[----:B-1----:R-:W-:Y:S01]  /*7330*/  IADD3 R8, R182, -0x54, RZ ;  /* 0xffffffacb6087810 */ /* 0x002fe20007ffe0ff */
        /* <DEDUP_REMOVED lines=38> */
[----:B------:R-:W-:Y:S02]  /*75a0*/  ISETP.GE.U32.AND P1, PT, R8, 0x7fffff0e, PT ;  /* 0x7fffff0e0800780c */ /* 0x000fe40003f26070 */
[----:B-1----:R-:W-:Y:S01]  /*75b0*/  IADD3 R8, R182, -0x74, RZ ;  /* 0xffffff8cb6087810 */ /* 0x002fe20007ffe0ff */
        /* <DEDUP_REMOVED lines=356> */
[C---:B-1----:R-:W-:Y:S01]  /*8c00*/  IMAD.WIDE R12, R7.reuse, 0x4, R156 ;  /* 0x00000004070c7825 */ /* 0x042fe200078e029c */
        /* <DEDUP_REMOVED lines=41> */
[----:B------:R-:W-:Y:S01]  /*8ea0*/  STL.64 [R1+0x518], R12 ;  /* 0x0005180c01007387 */ /* 0x000fe20000100a00 */
[----:B--2---:R-:W-:-:S03]  /*8eb0*/  IMAD.WIDE R2, R7, 0x4, R142 ;  /* 0x0000000407027825 */ /* 0x004fc600078e028e */
[----:B------:R-:W-:Y:S01]  /*8ec0*/  LDGSTS.E [R248+0x1800c], desc[UR4][R12.64], !P6 ;  /* 0x1800c0000cf87fae */ /* 0x000fe2000f121844 */
[----:B------:R-:W-:-:S03]  /*8ed0*/  IMAD R7, R6, 0x1c, RZ ;  /* 0x0000001c06077824 */ /* 0x000fc600078e02ff */
[----:B------:R-:W-:Y:S04]  /*8ee0*/  STL.64 [R1+0x510], R2 ;  /* 0x0005100201007387 */ /* 0x000fe80000100a00 */
[----:B------:R2:W-:Y:S04]  /*8ef0*/  STL.64 [R1+0xc58], R4 ;  /* 0x000c580401007387 */ /* 0x0005e80000100a00 */
[----:B------:R4:W-:Y:S01]  /*8f00*/  LDGSTS.E [R248+0x1c00c], desc[UR4][R2.64], !P6 ;  /* 0x1c00c00002f87fae */ /* 0x0009e2000f121844 */
[----:B------:R-:W-:Y:S01]  /*8f10*/  ISETP.GE.U32.AND P6, PT, R8, 0x7fffff42, PT ;  /* 0x7fffff420800780c */ /* 0x000fe20003fc6070 */
[----:B------:R-:W-:-:S02]  /*8f20*/  VIADD R8, R182, 0xffffffc0 ;  /* 0xffffffc0b6087836 */ /* 0x000fc40000000000 */
[----:B------:R-:W3:Y:S01]  /*8f30*/  LDC R182, c[0x0][0x230] ;  /* 0x00008c00ffb67b82 */ /* 0x000ee20000000800 */
[----:B------:R-:W-:Y:S01]  /*8f40*/  STL [R1+0xc30], R0 ;  /* 0x000c300001007387 */ /* 0x000fe20000100800 */
[----:B--2---:R-:W-:-:S04]  /*8f50*/  IMAD.WIDE R4, R7, 0x4, R156 ;  /* 0x0000000407047825 */ /* 0x004fc800078e029c */
[----:B----4-:R-:W-:Y:S01]  /*8f60*/  IMAD.WIDE R2, R7, 0x4, R142 ;  /* 0x0000000407027825 */ /* 0x010fe200078e028e */
[----:B------:R2:W-:Y:S03]  /*8f70*/  LDGSTS.E [R243], desc[UR4][R4.64], !P0 ;  /* 0x0000000004f37fae */ /* 0x0005e6000c121844 */
[----:B------:R-:W-:Y:S01]  /*8f80*/  IMAD R7, R6, 0x1d, RZ ;  /* 0x0000001d06077824 */ /* 0x000fe200078e02ff */
[----:B------:R4:W-:Y:S01]  /*8f90*/  LDGSTS.E [R243+0x4000], desc[UR4][R2.64], !P0 ;  /* 0x0400000002f37fae */ /* 0x0009e2000c121844 */
[----:B------:R-:W-:Y:S01]  /*8fa0*/  ISETP.GE.U32.AND P0, PT, R8, 0x7fffff41, PT ;  /* 0x7fffff410800780c */ /* 0x000fe20003f06070 */
[----:B------:R-:W-:Y:S02]  /*8fb0*/  IMAD R8, R6, 0x1e, RZ ;  /* 0x0000001e06087824 */ /* 0x000fe400078e02ff */
[C---:B------:R-:W-:Y:S01]  /*8fc0*/  IMAD.WIDE R188, R7.reuse, 0x4, R156 ;  /* 0x0000000407bc7825 */ /* 0x040fe200078e029c */
[----:B------:R2:W-:Y:S03]  /*8fd0*/  STL.64 [R1+0x590], R4 ;  /* 0x0005900401007387 */ /* 0x0005e60000100a00 */
[----:B------:R-:W-:Y:S01]  /*8fe0*/  IMAD.WIDE R12, R7, 0x4, R142 ;  /* 0x00000004070c7825 */ /* 0x000fe200078e028e */
[----:B------:R-:W-:Y:S01]  /*8ff0*/  IADD3 R7, R10, -0x5d, RZ ;  /* 0xffffffa30a077810 */ /* 0x000fe20007ffe0ff */
[----:B------:R3:W-:Y:S01]  /*9000*/  LDGSTS.E [R243+0x4], desc[UR4][R188.64], !P1 ;  /* 0x00004000bcf37fae */ /* 0x0007e2000c921844 */
[----:B------:R-:W3:Y:S03]  /*9010*/  LDC R10, c[0x0][0x230] ;  /* 0x00008c00ff0a7b82 */ /* 0x000ee60000000800 */
[----:B------:R4:W-:Y:S01]  /*9020*/  STL.64 [R1+0x598], R2 ;  /* 0x0005980201007387 */ /* 0x0009e20000100a00 */
[----:B--2---:R-:W-:-:S03]  /*9030*/  IMAD.WIDE R4, R8, 0x4, R156 ;  /* 0x0000000408047825 */ /* 0x004fc600078e029c */
[----:B------:R2:W-:Y:S01]  /*9040*/  LDGSTS.E [R243+0x4004], desc[UR4][R12.64], !P1 ;  /* 0x040040000cf37fae */ /* 0x0005e2000c921844 */
[----:B------:R-:W-:Y:S01]  /*9050*/  ISETP.GE.U32.AND P1, PT, R7, 0x7fffff24, PT ;  /* 0x7fffff240700780c */ /* 0x000fe20003f26070 */
[----:B-1----:R-:W-:Y:S02]  /*9060*/  VIADD R7, R9, 0xffffffa2 ;  /* 0xffffffa209077836 */ /* 0x002fe40000000000 */
[----:B------:R1:W-:Y:S01]  /*9070*/  LDGSTS.E [R243+0x8], desc[UR4][R4.64], !P2 ;  /* 0x0000800004f37fae */ /* 0x0003e2000d121844 */
[----:B------:R-:W1:Y:S01]  /*9080*/  LDC R9, c[0x0][0x230] ;  /* 0x00008c00ff097b82 */ /* 0x000e620000000800 */
[----:B----4-:R-:W-:Y:S02]  /*9090*/  IMAD.WIDE R2, R8, 0x4, R142 ;  /* 0x0000000408027825 */ /* 0x010fe400078e028e */
[----:B------:R3:W-:Y:S02]  /*90a0*/  STL.64 [R1+0x5a0], R188 ;  /* 0x0005a0bc01007387 */ /* 0x0007e40000100a00 */
[----:B------:R-:W-:-:S02]  /*90b0*/  IMAD R8, R6, 0x3c, RZ ;  /* 0x0000003c06087824 */ /* 0x000fc400078e02ff */
[----:B------:R4:W-:Y:S01]  /*90c0*/  LDGSTS.E [R243+0x4008], desc[UR4][R2.64], !P2 ;  /* 0x0400800002f37fae */ /* 0x0009e2000d121844 */
[----:B------:R-:W-:Y:S01]  /*90d0*/  ISETP.GE.U32.AND P2, PT, R7, 0x7fffff23, PT ;  /* 0x7fffff230700780c */ /* 0x000fe20003f46070 */
[----:B------:R-:W-:Y:S02]  /*90e0*/  IMAD R7, R6, 0x1f, RZ ;  /* 0x0000001f06077824 */ /* 0x000fe400078e02ff */
[----:B------:R2:W-:Y:S02]  /*90f0*/  STL.64 [R1+0x5a8], R12 ;  /* 0x0005a80c01007387 */ /* 0x0005e40000100a00 */
[C---:B---3--:R-:W-:Y:S02]  /*9100*/  IMAD.WIDE R188, R7.reuse, 0x4, R156 ;  /* 0x0000000407bc7825 */ /* 0x048fe400078e029c */
[----:B------:R1:W-:Y:S04]  /*9110*/  STL.64 [R1+0x5b0], R4 ;  /* 0x0005b00401007387 */ /* 0x0003e80000100a00 */
[----:B------:R-:W-:Y:S01]  /*9120*/  LDGSTS.E [R243+0xc], desc[UR4][R188.64], !P3 ;  /* 0x0000c000bcf37fae */ /* 0x000fe2000d921844 */
[----:B--2---:R-:W-:-:S03]  /*9130*/  IMAD.WIDE R12, R7, 0x4, R142 ;  /* 0x00000004070c7825 */ /* 0x004fc600078e028e */
[----:B------:R4:W-:Y:S01]  /*9140*/  STL.64 [R1+0x5b8], R2 ;  /* 0x0005b80201007387 */ /* 0x0009e20000100a00 */
[----:B------:R-:W-:-:S03]  /*9150*/  VIADD R7, R11, 0xffffffa1 ;  /* 0xffffffa10b077836 */ /* 0x000fc60000000000 */
[----:B------:R-:W-:Y:S01]  /*9160*/  LDGSTS.E [R243+0x400c], desc[UR4][R12.64], !P3 ;  /* 0x0400c0000cf37fae */ /* 0x000fe2000d921844 */
[----:B-1----:R-:W-:Y:S01]  /*9170*/  IMAD.WIDE R4, R8, 0x4, R156 ;  /* 0x0000000408047825 */ /* 0x002fe200078e029c */
[----:B------:R-:W1:Y:S01]  /*9180*/  LDC R11, c[0x0][0x230] ;  /* 0x00008c00ff0b7b82 */ /* 0x000e620000000800 */
[----:B------:R-:W-:Y:S02]  /*9190*/  ISETP.GE.U32.AND P3, PT, R7, 0x7fffff22, PT ;  /* 0x7fffff220700780c */ /* 0x000fe40003f66070 */
[----:B------:R-:W-:Y:S01]  /*91a0*/  IMAD R7, R6, 0x3d, RZ ;  /* 0x0000003d06077824 */ /* 0x000fe200078e02ff */
[----:B------:R-:W-:Y:S01]  /*91b0*/  STL.64 [R1+0x5c0], R188 ;  /* 0x0005c0bc01007387 */ /* 0x000fe20000100a00 */
[----:B----4-:R-:W-:-:S03]  /*91c0*/  IMAD.WIDE R2, R8, 0x4, R142 ;  /* 0x0000000408027825 */ /* 0x010fc600078e028e */
[----:B------:R-:W-:Y:S01]  /*91d0*/  STL.64 [R1+0x5c8], R12 ;  /* 0x0005c80c01007387 */ /* 0x000fe20000100a00 */
[----:B------:R-:W-:-:S03]  /*91e0*/  VIADD R8, R182, 0xffffffa0 ;  /* 0xffffffa0b6087836 */ /* 0x000fc60000000000 */
[----:B------:R2:W-:Y:S01]  /*91f0*/  STL.64 [R1+0x5d0], R4 ;  /* 0x0005d00401007387 */ /* 0x0005e20000100a00 */
[----:B------:R-:W3:Y:S03]  /*9200*/  LDC R182, c[0x0][0x230] ;  /* 0x00008c00ffb67b82 */ /* 0x000ee60000000800 */
[----:B------:R2:W-:Y:S04]  /*9210*/  LDGSTS.E [R243+0x8000], desc[UR4][R4.64], !P4 ;  /* 0x0800000004f37fae */ /* 0x0005e8000e121844 */
[----:B------:R4:W-:Y:S04]  /*9220*/  STL.64 [R1+0x5d8], R2 ;  /* 0x0005d80201007387 */ /* 0x0009e80000100a00 */
[----:B------:R4:W-:Y:S01]  /*9230*/  LDGSTS.E [R243+0xc000], desc[UR4][R2.64], !P4 ;  /* 0x0c00000002f37fae */ /* 0x0009e2000e121844 */
[----:B------:R-:W-:Y:S01]  /*9240*/  ISETP.GE.U32.AND P4, PT, R8, 0x7fffff21, PT ;  /* 0x7fffff210800780c */ /* 0x000fe20003f86070 */
[----:B-1----:R-:W-:Y:S01]  /*9250*/  VIADD R11, R11, 0xffffff80 ;  /* 0xffffff800b0b7836 */ /* 0x002fe20000000000 */
[----:B------:R-:W-:Y:S01]  /*9260*/  IADD3 R8, R9, -0x7d, RZ ;  /* 0xffffff8309087810 */ /* 0x000fe20007ffe0ff */
[----:B--2---:R-:W-:-:S04]  /*9270*/  IMAD.WIDE R4, R7, 0x4, R156 ;  /* 0x0000000407047825 */ /* 0x004fc800078e029c */
[----:B------:R-:W-:Y:S01]  /*9280*/  VIADD R9, R10, 0xffffff82 ;  /* 0xffffff820a097836 */ /* 0x000fe20000000000 */
[----:B------:R1:W-:Y:S01]  /*9290*/  LDGSTS.E [R243+0x8004], desc[UR4][R4.64], !P5 ;  /* 0x0800400004f37fae */ /* 0x0003e2000e921844 */
[----:B------:R-:W-:Y:S02]  /*92a0*/  IMAD R10, R6, 0x5e, RZ ;  /* 0x0000005e060a7824 */ /* 0x000fe400078e02ff */
[----:B----4-:R-:W-:Y:S01]  /*92b0*/  IMAD.WIDE R2, R7, 0x4, R142 ;  /* 0x0000000407027825 */ /* 0x010fe200078e028e */
[----:B------:R1:W-:Y:S01]  /*92c0*/  STL.64 [R1+0x5e0], R4 ;  /* 0x0005e00401007387 */ /* 0x0003e20000100a00 */
[----:B---3--:R-:W-:Y:S02]  /*92d0*/  IADD3 R0, R182, 0x7f, RZ ;  /* 0x0000007fb6007810 */ /* 0x008fe40007ffe0ff */
[----:B------:R-:W-:Y:S01]  /*92e0*/  IMAD R7, R6, 0x3e, RZ ;  /* 0x0000003e06077824 */ /* 0x000fe200078e02ff */
[----:B------:R2:W-:Y:S01]  /*92f0*/  LDGSTS.E [R243+0xc004], desc[UR4][R2.64], !P5 ;  /* 0x0c00400002f37fae */ /* 0x0005e2000e921844 */
[----:B------:R-:W-:Y:S01]  /*9300*/  ISETP.GE.U32.AND P5, PT, R8, 0x7fffff04, PT ;  /* 0x7fffff040800780c */ /* 0x000fe20003fa6070 */
[----:B------:R-:W-:Y:S01]  /*9310*/  IMAD R8, R6, 0x3f, RZ ;  /* 0x0000003f06087824 */ /* 0x000fe200078e02ff */
[----:B------:R-:W3:Y:S01]  /*9320*/  LDC R182, c[0x0][0x230] ;  /* 0x00008c00ffb67b82 */ /* 0x000ee20000000800 */
[C---:B------:R-:W-:Y:S01]  /*9330*/  IMAD.WIDE R188, R7.reuse, 0x4, R156 ;  /* 0x0000000407bc7825 */ /* 0x040fe200078e029c */
[----:B------:R2:W-:Y:S03]  /*9340*/  STL.64 [R1+0x5e8], R2 ;  /* 0x0005e80201007387 */ /* 0x0005e60000100a00 */
[----:B------:R-:W-:Y:S01]  /*9350*/  IMAD.WIDE R12, R7, 0x4, R142 ;  /* 0x00000004070c7825 */ /* 0x000fe200078e028e */
[----:B------:R4:W-:Y:S03]  /*9360*/  LDGSTS.E [R243+0x8008], desc[UR4][R188.64], !P6 ;  /* 0x08008000bcf37fae */ /* 0x0009e6000f121844 */
[----:B-1----:R-:W-:Y:S01]  /*9370*/  IMAD.WIDE R4, R8, 0x4, R156 ;  /* 0x0000000408047825 */ /* 0x002fe200078e029c */
[----:B------:R1:W-:Y:S01]  /*9380*/  LDGSTS.E [R243+0xc008], desc[UR4][R12.64], !P6 ;  /* 0x0c0080000cf37fae */ /* 0x0003e2000f121844 */
[----:B------:R-:W-:-:S02]  /*9390*/  ISETP.GE.U32.AND P6, PT, R9, 0x7fffff03, PT ;  /* 0x7fffff030900780c */ /* 0x000fc40003fc6070 */
[----:B------:R-:W-:Y:S01]  /*93a0*/  VIADD R7, R183, 0xffffff81 ;  /* 0xffffff81b7077836 */ /* 0x000fe20000000000 */
[----:B------:R1:W-:Y:S01]  /*93b0*/  LDGSTS.E [R243+0x800c], desc[UR4][R4.64], !P0 ;  /* 0x0800c00004f37fae */ /* 0x0003e2000c121844 */
[----:B--2---:R-:W-:Y:S01]  /*93c0*/  IMAD.WIDE R2, R8, 0x4, R142 ;  /* 0x0000000408027825 */ /* 0x004fe200078e028e */
[----:B------:R-:W2:Y:S02]  /*93d0*/  LDC R183, c[0x0][0x230] ;  /* 0x00008c00ffb77b82 */ /* 0x000ea40000000800 */
[----:B------:R4:W-:Y:S01]  /*93e0*/  STL.64 [R1+0x5f0], R188 ;  /* 0x0005f0bc01007387 */ /* 0x0009e20000100a00 */
[----:B------:R-:W-:-:S03]  /*93f0*/  IMAD R8, R6, 0x5d, RZ ;  /* 0x0000005d06087824 */ /* 0x000fc600078e02ff */
[----:B------:R1:W-:Y:S01]  /*9400*/  LDGSTS.E [R243+0xc00c], desc[UR4][R2.64], !P0 ;  /* 0x0c00c00002f37fae */ /* 0x0003e2000c121844 */
[----:B------:R-:W-:Y:S01]  /*9410*/  ISETP.GE.U32.AND P0, PT, R7, 0x7fffff02, PT ;  /* 0x7fffff020700780c */ /* 0x000fe20003f06070 */
[----:B------:R-:W-:Y:S02]  /*9420*/  IMAD R7, R6, 0x5c, RZ ;  /* 0x0000005c06077824 */ /* 0x000fe400078e02ff */
[----:B------:R1:W-:Y:S02]  /*9430*/  STL.64 [R1+0x5f8], R12 ;  /* 0x0005f80c01007387 */ /* 0x0003e40000100a00 */
[C---:B----4-:R-:W-:Y:S02]  /*9440*/  IMAD.WIDE R188, R7.reuse, 0x4, R156 ;  /* 0x0000000407bc7825 */ /* 0x050fe400078e029c */
[----:B------:R4:W-:Y:S04]  /*9450*/  STL.64 [R1+0x600], R4 ;  /* 0x0006000401007387 */ /* 0x0009e80000100a00 */
[----:B------:R3:W-:Y:S01]  /*9460*/  STL.64 [R1+0x610], R2 ;  /* 0x0006100201007387 */ /* 0x0007e20000100a00 */
[----:B-1----:R-:W-:-:S03]  /*9470*/  IMAD.WIDE R12, R7, 0x4, R142 ;  /* 0x00000004070c7825 */ /* 0x002fc600078e028e */
[----:B------:R1:W-:Y:S01]  /*9480*/  LDGSTS.E [R243+0x10000], desc[UR4][R188.64], !P1 ;  /* 0x10000000bcf37fae */ /* 0x0003e2000c921844 */
[----:B----4-:R-:W-:-:S03]  /*9490*/  IMAD.WIDE R4, R8, 0x4, R156 ;  /* 0x0000000408047825 */ /* 0x010fc600078e029c */
[----:B------:R4:W-:Y:S01]  /*94a0*/  LDGSTS.E [R243+0x14000], desc[UR4][R12.64], !P1 ;  /* 0x140000000cf37fae */ /* 0x0009e2000c921844 */
[----:B------:R-:W-:Y:S01]  /*94b0*/  ISETP.GE.AND P1, PT, R242, R11, PT ;  /* 0x0000000bf200720c */ /* 0x000fe20003f26270 */
[----:B---3--:R-:W-:Y:S02]  /*94c0*/  IMAD.WIDE R2, R8, 0x4, R142 ;  /* 0x0000000408027825 */ /* 0x008fe400078e028e */
[----:B------:R3:W-:Y:S01]  /*94d0*/  LDGSTS.E [R243+0x10004], desc[UR4][R4.64], !P2 ;  /* 0x1000400004f37fae */ /* 0x0007e2000d121844 */
[----:B------:R-:W-:Y:S02]  /*94e0*/  SEL R8, RZ, 0x4, P1 ;  /* 0x00000004ff087807 */ /* 0x000fe40000800000 */
[----:B------:R-:W-:Y:S01]  /*94f0*/  ISETP.GE.AND P1, PT, R242, UR7, PT ;  /* 0x00000007f2007c0c */ /* 0x000fe2000bf26270 */
[----:B------:R2:W-:Y:S01]  /*9500*/  LDGSTS.E [R243+0x14004], desc[UR4][R2.64], !P2 ;  /* 0x1400400002f37fae */ /* 0x0005e2000d121844 */
[----:B------:R-:W-:-:S03]  /*9510*/  ISETP.GT.AND P2, PT, R0, 0x7f, PT ;  /* 0x0000007f0000780c */ /* 0x000fc60003f44270 */
[----:B------:R1:W-:Y:S01]  /*9520*/  STL.64 [R1+0x650], R188 ;  /* 0x000650bc01007387 */ /* 0x0003e20000100a00 */
[----:B------:R-:W-:Y:S02]  /*9530*/  SEL R7, RZ, 0x4, !P2 ;  /* 0x00000004ff077807 */ /* 0x000fe40005000000 */
[----:B------:R-:W-:Y:S01]  /*9540*/  ISETP.GT.AND P2, PT, R0, 0xff, PT ;  /* 0x000000ff0000780c */ /* 0x000fe20003f44270 */
[----:B------:R4:W-:Y:S01]  /*9550*/  STL.64 [R1+0x648], R12 ;  /* 0x0006480c01007387 */ /* 0x0009e20000100a00 */
[----:B------:R-:W-:Y:S02]  /*9560*/  SEL R9, R7, RZ, !P1 ;  /* 0x000000ff07097207 */ /* 0x000fe40004800000 */
[----:B------:R-:W-:Y:S01]  /*9570*/  SEL R7, R8, RZ, P2 ;  /* 0x000000ff08077207 */ /* 0x000fe20001000000 */
[----:B------:R3:W-:Y:S01]  /*9580*/  STL.64 [R1+0x640], R4 ;  /* 0x0006400401007387 */ /* 0x0007e20000100a00 */
[----:B------:R-:W-:Y:S01]  /*9590*/  IMAD R8, R6, 0x7c, RZ ;  /* 0x0000007c06087824 */ /* 0x000fe200078e02ff */
[----:B------:R-:W-:-:S02]  /*95a0*/  ISETP.GE.U32.AND P1, PT, R11, 0x7fffff01, PT ;  /* 0x7fffff010b00780c */ /* 0x000fc40003f26070 */
[----:B------:R-:W-:Y:S01]  /*95b0*/  ISETP.NE.U32.AND P2, PT, R7, RZ, PT ;  /* 0x000000ff0700720c */ /* 0x000fe20003f45070 */
[----:B------:R-:W-:Y:S01]  /*95c0*/  IMAD R7, R6, 0x5f, RZ ;  /* 0x0000005f06077824 */ /* 0x000fe200078e02ff */
[----:B------:R2:W-:Y:S01]  /*95d0*/  STL.64 [R1+0x638], R2 ;  /* 0x0006380201007387 */ /* 0x0005e20000100a00 */
[----:B-1----:R-:W-:Y:S01]  /*95e0*/  IMAD.WIDE R188, R8, 0x4, R142 ;  /* 0x0000000408bc7825 */ /* 0x002fe200078e028e */
[----:B------:R-:W1:Y:S03]  /*95f0*/  LDC R11, c[0x0][0x230] ;  /* 0x00008c00ff0b7b82 */ /* 0x000e660000000800 */
[----:B----4-:R-:W-:-:S04]  /*9600*/  IMAD.WIDE R12, R7, 0x4, R156 ;  /* 0x00000004070c7825 */ /* 0x010fc800078e029c */
[----:B---3--:R-:W-:-:S04]  /*9610*/  IMAD.WIDE R4, R10, 0x4, R156 ;  /* 0x000000040a047825 */ /* 0x008fc800078e029c */
[----:B--2---:R-:W-:Y:S01]  /*9620*/  IMAD.WIDE R2, R10, 0x4, R142 ;  /* 0x000000040a027825 */ /* 0x004fe200078e028e */
[----:B------:R2:W-:Y:S01]  /*9630*/  STL.64 [R1+0x6a0], R4 ;  /* 0x0006a00401007387 */ /* 0x0005e20000100a00 */
[----:B------:R-:W3:Y:S03]  /*9640*/  LDC R10, c[0x0][0x230] ;  /* 0x00008c00ff0a7b82 */ /* 0x000ee60000000800 */
[----:B------:R2:W-:Y:S04]  /*9650*/  LDGSTS.E [R243+0x10008], desc[UR4][R4.64], !P3 ;  /* 0x1000800004f37fae */ /* 0x0005e8000d921844 */
[----:B------:R4:W-:Y:S04]  /*9660*/  STL.64 [R1+0x690], R2 ;  /* 0x0006900201007387 */ /* 0x0009e80000100a00 */
[----:B------:R4:W-:Y:S01]  /*9670*/  LDGSTS.E [R243+0x14008], desc[UR4][R2.64], !P3 ;  /* 0x1400800002f37fae */ /* 0x0009e2000d921844 */
[----:B------:R-:W-:-:S02]  /*9680*/  ISETP.NE.U32.AND P3, PT, R9, RZ, PT ;  /* 0x000000ff0900720c */ /* 0x000fc40003f65070 */
[----:B------:R-:W1:Y:S01]  /*9690*/  LDC R9, c[0x0][0x230] ;  /* 0x00008c00ff097b82 */ /* 0x000e620000000800 */
[----:B--2---:R-:W-:Y:S01]  /*96a0*/  IMAD.WIDE R4, R7, 0x4, R142 ;  /* 0x0000000407047825 */ /* 0x004fe200078e028e */
[----:B------:R-:W-:Y:S03]  /*96b0*/  LDGSTS.E [R243+0x1000c], desc[UR4][R12.64], !P4 ;  /* 0x1000c0000cf37fae */ /* 0x000fe6000e121844 */
[----:B------:R-:W-:Y:S01]  /*96c0*/  VIADD R7, R183, 0xffffff7f ;  /* 0xffffff7fb7077836 */ /* 0x000fe20000000000 */
[----:B------:R-:W-:Y:S02]  /*96d0*/  LDGSTS.E [R243+0x1400c], desc[UR4][R4.64], !P4 ;  /* 0x1400c00004f37fae */ /* 0x000fe4000e121844 */
[----:B------:R-:W2:Y:S01]  /*96e0*/  LDC R183, c[0x0][0x230] ;  /* 0x00008c00ffb77b82 */ /* 0x000ea20000000800 */
[----:B----4-:R-:W-:Y:S01]  /*96f0*/  IMAD.WIDE R2, R8, 0x4, R156 ;  /* 0x0000000408027825 */ /* 0x010fe200078e029c */
[----:B------:R4:W-:Y:S01]  /*9700*/  STL.64 [R1+0x680], R12 ;  /* 0x0006800c01007387 */ /* 0x0009e20000100a00 */
[----:B------:R-:W-:-:S02]  /*9710*/  ISETP.GE.U32.AND P4, PT, R7, 0x7fffff00, PT ;  /* 0x7fffff000700780c */ /* 0x000fc40003f86070 */
[----:B------:R-:W-:Y:S01]  /*9720*/  IMAD R7, R6, 0x7d, RZ ;  /* 0x0000007d06077824 */ /* 0x000fe200078e02ff */
[----:B------:R-:W-:Y:S04]  /*9730*/  STL.64 [R1+0x678], R4 ;  /* 0x0006780401007387 */ /* 0x000fe80000100a00 */
[----:B------:R3:W-:Y:S04]  /*9740*/  LDGSTS.E [R243+0x18000], desc[UR4][R2.64], !P5 ;  /* 0x1800000002f37fae */ /* 0x0007e8000e921844 */
[----:B----4-:R-:W4:Y:S01]  /*9750*/  LDL.LU.64 R12, [R1+0xcc8] ;  /* 0x000cc800010c7983 */ /* 0x010f220000300a00 */
[----:B------:R-:W-:-:S03]  /*9760*/  VIADD R8, R182, 0xffffff7e ;  /* 0xffffff7eb6087836 */ /* 0x000fc60000000000 */
[----:B------:R3:W-:Y:S04]  /*9770*/  STL.64 [R1+0x670], R2 ;  /* 0x0006700201007387 */ /* 0x0007e80000100a00 */
[----:B------:R1:W-:Y:S01]  /*9780*/  LDGSTS.E [R243+0x1c000], desc[UR4][R188.64], !P5 ;  /* 0x1c000000bcf37fae */ /* 0x0003e2000e921844 */
[----:B------:R-:W-:Y:S01]  /*9790*/  ISETP.GE.U32.AND P5, PT, R8, 0x7ffffeff, PT ;  /* 0x7ffffeff0800780c */ /* 0x000fe20003fa6070 */
[----:B---3--:R-:W-:Y:S02]  /*97a0*/  VIADD R8, R10, 0xffffff7d ;  /* 0xffffff7d0a087836 */ /* 0x008fe40000000000 */
[----:B------:R1:W-:Y:S01]  /*97b0*/  STL.64 [R1+0xc98], R188 ;  /* 0x000c98bc01007387 */ /* 0x0003e20000100a00 */
[----:B------:R-:W-:-:S05]  /*97c0*/  IMAD.WIDE R2, R7, 0x4, R142 ;  /* 0x0000000407027825 */ /* 0x000fca00078e028e */
[----:B------:R3:W-:Y:S01]  /*97d0*/  STL.64 [R1+0x658], R2 ;  /* 0x0006580201007387 */ /* 0x0007e20000100a00 */
[----:B-1----:R-:W-:-:S04]  /*97e0*/  IMAD.WIDE R188, R7, 0x4, R156 ;  /* 0x0000000407bc7825 */ /* 0x002fc800078e029c */
[C---:B------:R-:W-:Y:S01]  /*97f0*/  IMAD R7, R6.reuse, 0x7e, RZ ;  /* 0x0000007e06077824 */ /* 0x040fe200078e02ff */
[----:B------:R-:W-:Y:S01]  /*9800*/  LDGSTS.E [R243+0x18004], desc[UR4][R188.64], !P6 ;  /* 0x18004000bcf37fae */ /* 0x000fe2000f121844 */
[----:B------:R-:W-:Y:S02]  /*9810*/  IMAD R6, R6, 0x7f, RZ ;  /* 0x0000007f06067824 */ /* 0x000fe400078e02ff */
[----:B------:R-:W-:Y:S01]  /*9820*/  IMAD.WIDE R4, R7, 0x4, R142 ;  /* 0x0000000407047825 */ /* 0x000fe200078e028e */
[----:B------:R3:W-:Y:S01]  /*9830*/  LDGSTS.E [R243+0x1c004], desc[UR4][R2.64], !P6 ;  /* 0x1c00400002f37fae */ /* 0x0007e2000f121844 */
[----:B------:R-:W-:Y:S02]  /*9840*/  ISETP.GE.U32.AND P6, PT, R8, 0x7ffffefe, PT ;  /* 0x7ffffefe0800780c */ /* 0x000fe40003fc6070 */
[----:B------:R-:W-:Y:S01]  /*9850*/  IMAD.MOV.U32 R10, RZ, RZ, R4 ;  /* 0x000000ffff0a7224 */ /* 0x000fe200078e0004 */
[----:B------:R1:W-:Y:S01]  /*9860*/  STL.64 [R1+0xca0], R188 ;  /* 0x000ca0bc01007387 */ /* 0x0003e20000100a00 */
[----:B------:R-:W-:-:S03]  /*9870*/  IADD3 R8, R9, -0x84, RZ ;  /* 0xffffff7c09087810 */ /* 0x000fc60007ffe0ff */
[----:B------:R2:W-:Y:S01]  /*9880*/  STL.64 [R1+0x628], R4 ;  /* 0x0006280401007387 */ /* 0x0005e20000100a00 */
[----:B---3--:R-:W-:-:S04]  /*9890*/  IMAD.WIDE R2, R7, 0x4, R156 ;  /* 0x0000000407027825 */ /* 0x008fc800078e029c */
[----:B------:R-:W-:Y:S01]  /*98a0*/  VIADD R7, R11, 0xffffff7b ;  /* 0xffffff7b0b077836 */ /* 0x000fe20000000000 */
[----:B------:R3:W-:Y:S01]  /*98b0*/  STL.64 [R1+0x630], R2 ;  /* 0x0006300201007387 */ /* 0x0007e20000100a00 */
[----:B------:R-:W-:Y:S02]  /*98c0*/  IMAD.MOV.U32 R11, RZ, RZ, R5 ;  /* 0x000000ffff0b7224 */ /* 0x000fe400078e0005 */
[C---:B-1----:R-:W-:Y:S01]  /*98d0*/  IMAD.WIDE R188, R6.reuse, 0x4, R142 ;  /* 0x0000000406bc7825 */ /* 0x042fe200078e028e */
[----:B------:R-:W-:Y:S03]  /*98e0*/  LDGSTS.E [R243+0x18008], desc[UR4][R2.64], !P0 ;  /* 0x1800800002f37fae */ /* 0x000fe6000c121844 */
[----:B--2---:R-:W-:Y:S01]  /*98f0*/  IMAD.WIDE R4, R6, 0x4, R156 ;  /* 0x0000000406047825 */ /* 0x004fe200078e029c */
[----:B------:R-:W-:Y:S04]  /*9900*/  LDGSTS.E [R243+0x1c008], desc[UR4][R10.64], !P0 ;  /* 0x1c0080000af37fae */ /* 0x000fe8000c121844 */
[----:B------:R1:W-:Y:S04]  /*9910*/  LDGSTS.E [R243+0x1800c], desc[UR4][R4.64], !P1 ;  /* 0x1800c00004f37fae */ /* 0x0003e8000c921844 */
[----:B---3--:R-:W2:Y:S01]  /*9920*/  LDL.LU.64 R2, [R1+0xcc0] ;  /* 0x000cc00001027983 */ /* 0x008ea20000300a00 */
[----:B------:R-:W-:Y:S01]  /*9930*/  ISETP.GE.U32.AND P0, PT, R8, 0x7ffffefd, PT ;  /* 0x7ffffefd0800780c */ /* 0x000fe20003f06070 */
[----:B------:R-:W-:-:S02]  /*9940*/  VIADD R183, R183, 0xffffff7a ;  /* 0xffffff7ab7b77836 */ /* 0x000fc40000000000 */
[----:B------:R-:W-:Y:S04]  /*9950*/  STL.64 [R1+0x618], R188 ;  /* 0x000618bc01007387 */ /* 0x000fe80000100a00 */
[----:B------:R1:W-:Y:S04]  /*9960*/  STL.64 [R1+0xcb0], R4 ;  /* 0x000cb00401007387 */ /* 0x0003e80000100a00 */
[----:B------:R3:W-:Y:S01]  /*9970*/  LDGSTS.E [R243+0x1c00c], desc[UR4][R188.64], !P1 ;  /* 0x1c00c000bcf37fae */ /* 0x0007e2000c921844 */
[----:B------:R-:W-:-:S03]  /*9980*/  ISETP.GE.U32.AND P1, PT, R7, 0x7ffffefc, PT ;  /* 0x7ffffefc0700780c */ /* 0x000fc60003f26070 */
[----:B------:R-:W0:Y:S01]  /*9990*/  LDGDEPBAR ;  /* 0x00000000000079af */ /* 0x000e220000000000 */
[----:B-1----:R-:W3:Y:S02]  /*99a0*/  LDC.64 R4, c[0x0][0x238] ;  /* 0x00008e00ff047b82 */ /* 0x002ee40000000a00 */
[----:B---3--:R-:W-:Y:S01]  /*99b0*/  MOV R188, R4 ;  /* 0x0000000400bc7202 */ /* 0x008fe20000000f00 */
[----:B------:R-:W-:Y:S02]  /*99c0*/  IMAD.MOV.U32 R0, RZ, RZ, R5 ;  /* 0x000000ffff007224 */ /* 0x000fe400078e0005 */
[C---:B--2---:R-:W-:Y:S01]  /*99d0*/  VIADD R6, R2.reuse, UR6 ;  /* 0x0000000602067c36 */ /* 0x044fe20008000000 */
[C---:B------:R-:W-:Y:S01]  /*99e0*/  LOP3.LUT R7, R2.reuse, 0x10, RZ, 0x3c, !PT ;  /* 0x0000001002077812 */ /* 0x040fe200078e3cff */
[----:B------:R1:W-:Y:S01]  /*99f0*/  STL.64 [R1+0xc60], R2 ;  /* 0x000c600201007387 */ /* 0x0003e20000100a00 */
[C---:B------:R-:W-:Y:S02]  /*9a00*/  LOP3.LUT R8, R2.reuse, 0x20, RZ, 0x3c, !PT ;  /* 0x0000002002087812 */ /* 0x040fe400078e3cff */
[----:B------:R-:W-:Y:S01]  /*9a10*/  IADD3 R7, R7, UR6, RZ ;  /* 0x0000000607077c10 */ /* 0x000fe2000fffe0ff */
[----:B------:R-:W-:Y:S01]  /*9a20*/  LDGSTS.E [R6+0x60000], desc[UR4][R50.64], P3 ;  /* 0x6000000032067fae */ /* 0x000fe20009921844 */
[----:B------:R-:W-:Y:S01]  /*9a30*/  LOP3.LUT R9, R2, 0x30, RZ, 0x3c, !PT ;  /* 0x0000003002097812 */ /* 0x000fe200078e3cff */
[----:B------:R-:W-:Y:S01]  /*9a40*/  VIADD R8, R8, UR6 ;  /* 0x0000000608087c36 */ /* 0x000fe20008000000 */
[C---:B------:R-:W-:Y:S01]  /*9a50*/  LOP3.LUT R5, R2.reuse, 0x60, RZ, 0x3c, !PT ;  /* 0x0000006002057812 */ /* 0x040fe200078e3cff */
[----:B------:R-:W-:Y:S01]  /*9a60*/  LDGSTS.E [R6+0x60400], desc[UR4][R74.64], P3 ;  /* 0x604000004a067fae */ /* 0x000fe20009921844 */
[C---:B------:R-:W-:Y:S01]  /*9a70*/  LOP3.LUT R4, R2.reuse, 0x70, RZ, 0x3c, !PT ;  /* 0x0000007002047812 */ /* 0x040fe200078e3cff */
[----:B------:R-:W-:Y:S01]  /*9a80*/  VIADD R9, R9, UR6 ;  /* 0x0000000609097c36 */ /* 0x000fe20008000000 */
[C---:B------:R-:W-:Y:S01]  /*9a90*/  LOP3.LUT R10, R2.reuse, 0x40, RZ, 0x3c, !PT ;  /* 0x00000040020a7812 */ /* 0x040fe200078e3cff */
[----:B------:R-:W-:Y:S01]  /*9aa0*/  LDGSTS.E [R6+0x60800], desc[UR4][R110.64], P3 ;  /* 0x608000006e067fae */ /* 0x000fe20009921844 */
[----:B------:R-:W-:Y:S01]  /*9ab0*/  VIADD R182, R5, UR6 ;  /* 0x0000000605b67c36 */ /* 0x000fe20008000000 */
[----:B------:R-:W-:Y:S01]  /*9ac0*/  LOP3.LUT R11, R2, 0x50, RZ, 0x3c, !PT ;  /* 0x00000050020b7812 */ /* 0x000fe200078e3cff */
[----:B------:R-:W-:Y:S01]  /*9ad0*/  VIADD R242, R4, UR6 ;  /* 0x0000000604f27c36 */ /* 0x000fe20008000000 */
[----:B------:R-:W-:Y:S01]  /*9ae0*/  LDGSTS.E [R6+0x60c00], desc[UR4][R78.64], P3 ;  /* 0x60c000004e067fae */ /* 0x000fe20009921844 */
[----:B------:R-:W-:Y:S01]  /*9af0*/  VIADD R10, R10, UR6 ;  /* 0x000000060a0a7c36 */ /* 0x000fe20008000000 */
[----:B------:R-:W-:Y:S01]  /*9b00*/  IADD3 R11, R11, UR6, RZ ;  /* 0x000000060b0b7c10 */ /* 0x000fe2000fffe0ff */
[----:B-1----:R-:W1:Y:S01]  /*9b10*/  LDC R3, c[0x0][0x230] ;  /* 0x00008c00ff037b82 */ /* 0x002e620000000800 */
[----:B------:R-:W-:Y:S04]  /*9b20*/  LDGSTS.E [R6+0x61000], desc[UR4][R104.64], P3 ;  /* 0x6100000068067fae */ /* 0x000fe80009921844 */
[----:B------:R-:W-:Y:S03]  /*9b30*/  LDGSTS.E [R6+0x61400], desc[UR4][R80.64], P3 ;  /* 0x6140000050067fae */ /* 0x000fe60009921844 */
[----:B------:R-:W2:Y:S01]  /*9b40*/  LDC R2, c[0x0][0x230] ;  /* 0x00008c00ff027b82 */ /* 0x000ea20000000800 */
[----:B------:R-:W-:Y:S04]  /*9b50*/  LDGSTS.E [R6+0x61800], desc[UR4][R54.64], P3 ;  /* 0x6180000036067fae */ /* 0x000fe80009921844 */
        /* <DEDUP_REMOVED lines=16> */
[----:B------:R-:W3:Y:S04]  /*9c60*/  LDL.LU.64 R4, [R1+0x50] ;  /* 0x0000500001047983 */ /* 0x000ee80000300a00 */
[----:B------:R-:W-:Y:S04]  /*9c70*/  LDGSTS.E [R8+0x61d00], desc[UR4][R112.64], P3 ;  /* 0x61d0000070087fae */ /* 0x000fe80009921844 */
[----:B------:R4:W-:Y:S04]  /*9c80*/  STL.64 [R1+0xc70], R16 ;  /* 0x000c701001007387 */ /* 0x0009e80000100a00 */
[----:B------:R-:W-:Y:S04]  /*9c90*/  LDGSTS.E [R9+0x60180], desc[UR4][R26.64], P3 ;  /* 0x601800001a097fae */ /* 0x000fe80009921844 */
[----:B------:R-:W-:Y:S04]  /*9ca0*/  LDGSTS.E [R9+0x60580], desc[UR4][R134.64], P3 ;  /* 0x6058000086097fae */ /* 0x000fe80009921844 */
[----:B----4-:R-:W4:Y:S04]  /*9cb0*/  LDL.LU.64 R16, [R1+0x58] ;  /* 0x0000580001107983 */ /* 0x010f280000300a00 */
[----:B------:R1:W-:Y:S04]  /*9cc0*/  STL.64 [R1+0xc78], R6 ;  /* 0x000c780601007387 */ /* 0x0003e80000100a00 */
[----:B------:R-:W-:Y:S04]  /*9cd0*/  LDGSTS.E [R9+0x60980], desc[UR4][R98.64], P3 ;  /* 0x6098000062097fae */ /* 0x000fe80009921844 */
[----:B------:R-:W-:Y:S04]  /*9ce0*/  LDGSTS.E [R9+0x60d80], desc[UR4][R118.64], P3 ;  /* 0x60d8000076097fae */ /* 0x000fe80009921844 */
[----:B-1----:R-:W2:Y:S04]  /*9cf0*/  LDL.LU.64 R6, [R1+0x70] ;  /* 0x0000700001067983 */ /* 0x002ea80000300a00 */
[----:B------:R-:W-:Y:S04]  /*9d00*/  LDGSTS.E [R9+0x61180], desc[UR4][R14.64], P3 ;  /* 0x611800000e097fae */ /* 0x000fe80009921844 */
[----:B------:R1:W-:Y:S04]  /*9d10*/  STL.64 [R1+0xc68], R14 ;  /* 0x000c680e01007387 */ /* 0x0003e80000100a00 */
[----:B------:R-:W-:Y:S04]  /*9d20*/  LDGSTS.E [R9+0x61580], desc[UR4][R130.64], P3 ;  /* 0x6158000082097fae */ /* 0x000fe80009921844 */
[----:B------:R-:W-:Y:S04]  /*9d30*/  LDGSTS.E [R9+0x61980], desc[UR4][R18.64], P3 ;  /* 0x6198000012097fae */ /* 0x000fe80009921844 */
[----:B-1----:R-:W4:Y:S04]  /*9d40*/  LDL.LU.64 R14, [R1+0x60] ;  /* 0x00006000010e7983 */ /* 0x002f280000300a00 */
[----:B------:R1:W-:Y:S04]  /*9d50*/  STL.64 [R1+0xc80], R18 ;  /* 0x000c801201007387 */ /* 0x0003e80000100a00 */
[----:B------:R1:W-:Y:S04]  /*9d60*/  LDGSTS.E [R9+0x61d80], desc[UR4][R22.64], P3 ;  /* 0x61d8000016097fae */ /* 0x0003e80009921844 */
[----:B------:R-:W-:Y:S04]  /*9d70*/  LDGSTS.E [R10+0x60200], desc[UR4][R38.64], P3 ;  /* 0x60200000260a7fae */ /* 0x000fe80009921844 */
[----:B-1----:R-:W4:Y:S04]  /*9d80*/  LDL.LU.64 R18, [R1+0x68] ;  /* 0x0000680001127983 */ /* 0x002f280000300a00 */
[----:B------:R1:W-:Y:S04]  /*9d90*/  STL.64 [R1+0xc90], R8 ;  /* 0x000c900801007387 */ /* 0x0003e80000100a00 */
[----:B------:R-:W-:Y:S04]  /*9da0*/  LDGSTS.E [R10+0x60600], desc[UR4][R122.64], P3 ;  /* 0x606000007a0a7fae */ /* 0x000fe80009921844 */
[----:B------:R-:W-:Y:S04]  /*9db0*/  LDGSTS.E [R10+0x60a00], desc[UR4][R86.64], P3 ;  /* 0x60a00000560a7fae */ /* 0x000fe80009921844 */
[----:B-1----:R-:W4:Y:S04]  /*9dc0*/  LDL.LU.64 R8, [R1+0x78] ;  /* 0x0000780001087983 */ /* 0x002f280000300a00 */
        /* <DEDUP_REMOVED lines=12> */
[----:B------:R1:W-:Y:S04]  /*9e90*/  LDGSTS.E [R11+0x61e80], desc[UR4][R32.64], P3 ;  /* 0x61e80000200b7fae */ /* 0x0003e80009921844 */
        /* <DEDUP_REMOVED lines=15> */
[----:B------:R-:W-:Y:S01]  /*9f90*/  LDGSTS.E [R242+0x61f80], desc[UR4][R40.64], P3 ;  /* 0x61f8000028f27fae */ /* 0x000fe20009921844 */
[----:B------:R-:W-:Y:S01]  /*9fa0*/  ISETP.GE.U32.AND P3, PT, R183, 0x7ffffefb, PT ;  /* 0x7ffffefbb700780c */ /* 0x000fe20003f66070 */
[----:B------:R-:W-:-:S02]  /*9fb0*/  IMAD.SHL.U32 R183, R188, 0x80, RZ ;  /* 0x00000080bcb77824 */ /* 0x000fc400078e00ff */
[----:B------:R1:W-:Y:S04]  /*9fc0*/  STL.64 [R1+0xc88], R22 ;  /* 0x000c881601007387 */ /* 0x0003e80000100a00 */
[----:B------:R1:W-:Y:S04]  /*9fd0*/  STL.64 [R1+0xcb8], R10 ;  /* 0x000cb80a01007387 */ /* 0x0003e80000100a00 */
[----:B------:R-:W4:Y:S01]  /*9fe0*/  LDL.LU.64 R188, [R1] ;  /* 0x0000000001bc7983 */ /* 0x000f220000300a00 */
[----:B------:R-:W-:Y:S01]  /*9ff0*/  IADD3 R252, R252, -0x87, RZ ;  /* 0xffffff79fcfc7810 */ /* 0x000fe20007ffe0ff */
[----:B------:R-:W-:-:S02]  /*a000*/  VIADD R251, R251, 0xffffff5f ;  /* 0xffffff5ffbfb7836 */ /* 0x000fc40000000000 */
[----:B------:R-:W0:Y:S01]  /*a010*/  LDGDEPBAR ;  /* 0x00000000000079af */ /* 0x000e220000000000 */
[C---:B-1----:R-:W-:Y:S02]  /*a020*/  IMAD.WIDE R22, R183.reuse, 0x4, R156 ;  /* 0x00000004b7167825 */ /* 0x042fe400078e029c */
[----:B------:R-:W1:Y:S08]  /*a030*/  LDC R157, c[0x0][0x230] ;  /* 0x00008c00ff9d7b82 */ /* 0x000e700000000800 */
[----:B------:R-:W-:Y:S01]  /*a040*/  BAR.SYNC.DEFER_BLOCKING 0x0 ;  /* 0x0000000000007b1d */ /* 0x000fe20000010000 */
[----:B------:R-:W-:-:S07]  /*a050*/  IMAD.WIDE R10, R183, 0x4, R142 ;  /* 0x00000004b70a7825 */ /* 0x000fce00078e028e */
[----:B------:R-:W1:Y:S01]  /*a060*/  LDC R156, c[0x0][0x230] ;  /* 0x00008c00ff9c7b82 */ /* 0x000e620000000800 */
[----:B------:R-:W-:Y:S04]  /*a070*/  STL.64 [R1+0x780], R22 ;  /* 0x0007801601007387 */ /* 0x000fe80000100a00 */
[----:B------:R4:W-:Y:S04]  /*a080*/  STL.64 [R1+0x798], R10 ;  /* 0x0007980a01007387 */ /* 0x0009e80000100a00 */
[----:B------:R-:W-:Y:S01]  /*a090*/  @!PT LDS RZ, [RZ] ;  /* 0x00000000fffff984 */ /* 0x000fe20000000800 */
[----:B------:R-:W-:Y:S01]  /*a0a0*/  @!PT LDS RZ, [RZ] ;  /* 0x00000000fffff984 */ /* 0x000fe20000000800 */
[----:B------:R-:W-:Y:S01]  /*a0b0*/  @!PT LDS RZ, [RZ] ;  /* 0x00000000fffff984 */ /* 0x000fe20000000800 */
[----:B------:R-:W-:Y:S04]  /*a0c0*/  LDGSTS.E [R249+0x20000], desc[UR4][R22.64], !P4 ;  /* 0x2000000016f97fae */ /* 0x000fe8000e121844 */
[----:B------:R4:W-:Y:S01]  /*a0d0*/  LDGSTS.E [R249+0x24000], desc[UR4][R10.64], !P4 ;  /* 0x240000000af97fae */ /* 0x0009e2000e121844 */
[----:B------:R-:W-:-:S02]  /*a0e0*/  ISETP.GE.U32.AND P4, PT, R252, 0x7ffffefa, PT ;  /* 0x7ffffefafc00780c */ /* 0x000fc40003f86070 */
[----:B------:R-:W1:Y:S01]  /*a0f0*/  LDC R252, c[0x0][0x230] ;  /* 0x00008c00fffc7b82 */ /* 0x000e620000000800 */
[----:B---3--:R-:W-:-:S04]  /*a100*/  IMAD.WIDE R4, R183, 0x4, R4 ;  /* 0x00000004b7047825 */ /* 0x008fc800078e0204 */
[----:B--2---:R-:W-:-:S04]  /*a110*/  IMAD.WIDE R6, R183, 0x4, R6 ;  /* 0x00000004b7067825 */ /* 0x004fc800078e0206 */
[----:B----4-:R-:W-:-:S04]  /*a120*/  IMAD.WIDE R10, R183, 0x4, R18 ;  /* 0x00000004b70a7825 */ /* 0x010fc800078e0212 */
[----:B------:R-:W-:-:S05]  /*a130*/  IMAD.WIDE R8, R183, 0x4, R8 ;  /* 0x00000004b7087825 */ /* 0x000fca00078e0208 */
[----:B------:R2:W-:Y:S04]  /*a140*/  STL.64 [R1+0x78], R8 ;  /* 0x0000780801007387 */ /* 0x0005e80000100a00 */
[----:B------:R2:W-:Y:S04]  /*a150*/  LDGSTS.E [R249+0x20004], desc[UR4][R8.64], !P5 ;  /* 0x2000400008f97fae */ /* 0x0005e8000e921844 */
[----:B------:R3:W-:Y:S04]  /*a160*/  STL.64 [R1+0x70], R6 ;  /* 0x0000700601007387 */ /* 0x0007e80000100a00 */
[----:B------:R3:W-:Y:S01]  /*a170*/  LDGSTS.E [R249+0x24004], desc[UR4][R6.64], !P5 ;  /* 0x2400400006f97fae */ /* 0x0007e2000e921844 */
[----:B------:R-:W-:-:S02]  /*a180*/  ISETP.GE.U32.AND P5, PT, R251, 0x7ffffee0, PT ;  /* 0x7ffffee0fb00780c */ /* 0x000fc40003fa6070 */
[----:B------:R-:W4:Y:S01]  /*a190*/  LDC R251, c[0x0][0x230] ;  /* 0x00008c00fffb7b82 */ /* 0x000f220000000800 */
[----:B--2---:R-:W-:Y:S01]  /*a1a0*/  IMAD.WIDE R8, R183, 0x4, R14 ;  /* 0x00000004b7087825 */ /* 0x004fe200078e020e */
[----:B------:R-:W-:Y:S04]  /*a1b0*/  LDGSTS.E [R249+0x20008], desc[UR4][R10.64], !P6 ;  /* 0x200080000af97fae */ /* 0x000fe8000f121844 */
[----:B------:R-:W-:Y:S02]  /*a1c0*/  STL.64 [R1+0x68], R10 ;  /* 0x0000680a01007387 */ /* 0x000fe40000100a00 */
[----:B---3--:R-:W2:Y:S02]  /*a1d0*/  LDC R6, c[0x0][0x230] ;  /* 0x00008c00ff067b82 */ /* 0x008ea40000000800 */
[----:B------:R-:W-:Y:S04]  /*a1e0*/  LDGSTS.E [R249+0x24008], desc[UR4][R8.64], !P6 ;  /* 0x2400800008f97fae */ /* 0x000fe8000f121844 */
[----:B------:R-:W-:Y:S02]  /*a1f0*/  STL.64 [R1+0x350], R8 ;  /* 0x0003500801007387 */ /* 0x000fe40000100a00 */
[----:B------:R-:W3:Y:S01]  /*a200*/  LDC R7, c[0x0][0x230] ;  /* 0x00008c00ff077b82 */ /* 0x000ee20000000800 */
[----:B--2---:R-:W-:-:S05]  /*a210*/  VIADD R143, R6, 0xffffff5e ;  /* 0xffffff5e068f7836 */ /* 0x004fca0000000000 */
[----:B------:R-:W-:Y:S02]  /*a220*/  ISETP.GE.U32.AND P6, PT, R143, 0x7ffffedf, PT ;  /* 0x7ffffedf8f00780c */ /* 0x000fe40003fc6070 */
[----:B------:R-:W-:Y:S01]  /*a230*/  IADD3 R143, R3, -0xa4, RZ ;  /* 0xffffff5c038f7810 */ /* 0x000fe20007ffe0ff */
[----:B---3--:R-:W-:Y:S02]  /*a240*/  VIADD R142, R7, 0xffffff5d ;  /* 0xffffff5d078e7836 */ /* 0x008fe40000000000 */
[----:B------:R-:W-:-:S05]  /*a250*/  IMAD.WIDE R6, R183, 0x4, R16 ;  /* 0x00000004b7067825 */ /* 0x000fca00078e0210 */
[----:B------:R2:W-:Y:S04]  /*a260*/  STL.64 [R1+0x360], R6 ;  /* 0x0003600601007387 */ /* 0x0005e80000100a00 */
[----:B------:R2:W-:Y:S04]  /*a270*/  LDGSTS.E [R249+0x2000c], desc[UR4][R6.64], !P0 ;  /* 0x2000c00006f97fae */ /* 0x0005e8000c121844 */
[----:B------:R3:W-:Y:S01]  /*a280*/  LDGSTS.E [R249+0x2400c], desc[UR4][R4.64], !P0 ;  /* 0x2400c00004f97fae */ /* 0x0007e2000c121844 */
[----:B------:R-:W-:Y:S01]  /*a290*/  ISETP.GE.U32.AND P0, PT, R142, 0x7ffffede, PT ;  /* 0x7ffffede8e00780c */ /* 0x000fe20003f06070 */
[----:B------:R-:W-:-:S02]  /*a2a0*/  VIADD R142, R2, 0xffffff3f ;  /* 0xffffff3f028e7836 */ /* 0x000fc40000000000 */
[----:B------:R3:W-:Y:S01]  /*a2b0*/  STL.64 [R1+0x380], R4 ;  /* 0x0003800401007387 */ /* 0x0007e20000100a00 */
[C---:B------:R-:W-:Y:S02]  /*a2c0*/  IMAD.WIDE R2, R183.reuse, 0x4, R146 ;  /* 0x00000004b7027825 */ /* 0x040fe400078e0292 */
[----:B------:R-:W4:Y:S02]  /*a2d0*/  LDC R146, c[0x0][0x230] ;  /* 0x00008c00ff927b82 */ /* 0x000f240000000800 */
[----:B--2---:R-:W-:-:S06]  /*a2e0*/  IMAD.WIDE R6, R183, 0x4, R144 ;  /* 0x00000004b7067825 */ /* 0x004fcc00078e0290 */
[----:B------:R-:W2:Y:S01]  /*a2f0*/  LDC R144, c[0x0][0x230] ;  /* 0x00008c00ff907b82 */ /* 0x000ea20000000800 */
[----:B---3--:R-:W-:-:S04]  /*a300*/  IMAD.WIDE R4, R183, 0x4, R170 ;  /* 0x00000004b7047825 */ /* 0x008fc800078e02aa */
[----:B------:R-:W-:-:S03]  /*a310*/  IMAD.WIDE R10, R183, 0x4, R168 ;  /* 0x00000004b70a7825 */ /* 0x000fc600078e02a8 */
[----:B------:R-:W3:Y:S08]  /*a320*/  LDC R170, c[0x0][0x230] ;  /* 0x00008c00ffaa7b82 */ /* 0x000ef00000000800 */
[----:B------:R-:W3:Y:S08]  /*a330*/  LDC R147, c[0x0][0x230] ;  /* 0x00008c00ff937b82 */ /* 0x000ef00000000800 */
[----:B------:R-:W3:Y:S01]  /*a340*/  LDC R145, c[0x0][0x230] ;  /* 0x00008c00ff917b82 */ /* 0x000ee20000000800 */
[----:B------:R-:W-:-:S05]  /*a350*/  IMAD.WIDE R8, R183, 0x4, R188 ;  /* 0x00000004b7087825 */ /* 0x000fca00078e02bc */
[----:B------:R4:W-:Y:S04]  /*a360*/  LDGSTS.E [R249+0x28000], desc[UR4][R8.64], !P5 ;  /* 0x2800000008f97fae */ /* 0x0009e8000e921844 */
[----:B------:R2:W-:Y:S01]  /*a370*/  LDGSTS.E [R249+0x2c000], desc[UR4][R6.64], !P5 ;  /* 0x2c00000006f97fae */ /* 0x0005e2000e921844 */
[----:B------:R-:W-:Y:S01]  /*a380*/  ISETP.GE.U32.AND P5, PT, R143, 0x7ffffedd, PT ;  /* 0x7ffffedd8f00780c */ /* 0x000fe20003fa6070 */
[----:B-1----:R-:W-:Y:S02]  /*a390*/  VIADD R143, R157, 0xffffff3e ;  /* 0xffffff3e9d8f7836 */ /* 0x002fe40000000000 */
[----:B------:R4:W-:Y:S04]  /*a3a0*/  STL.64 [R1+0x718], R8 ;  /* 0x0007180801007387 */ /* 0x0009e80000100a00 */
[----:B------:R1:W-:Y:S04]  /*a3b0*/  LDGSTS.E [R249+0x28004], desc[UR4][R4.64], !P6 ;  /* 0x2800400004f97fae */ /* 0x0003e8000f121844 */
[----:B------:R2:W-:Y:S04]  /*a3c0*/  STL.64 [R1+0x720], R6 ;  /* 0x0007200601007387 */ /* 0x0005e80000100a00 */
[----:B------:R1:W-:Y:S01]  /*a3d0*/  LDGSTS.E [R249+0x2c004], desc[UR4][R2.64], !P6 ;  /* 0x2c00400002f97fae */ /* 0x0003e2000f121844 */
[----:B----4-:R-:W-:Y:S01]  /*a3e0*/  IMAD.WIDE R8, R183, 0x4, R152 ;  /* 0x00000004b7087825 */ /* 0x010fe200078e0298 */
[----:B------:R-:W-:-:S02]  /*a3f0*/  ISETP.GE.U32.AND P6, PT, R142, 0x7ffffec0, PT ;  /* 0x7ffffec08e00780c */ /* 0x000fc40003fc6070 */
[----:B------:R1:W-:Y:S01]  /*a400*/  STL.64 [R1+0x728], R4 ;  /* 0x0007280401007387 */ /* 0x0003e20000100a00 */
[----:B------:R-:W-:Y:S02]  /*a410*/  VIADD R142, R252, 0xffffff3d ;  /* 0xffffff3dfc8e7836 */ /* 0x000fe40000000000 */
[C---:B--2---:R-:W-:Y:S01]  /*a420*/  IMAD.WIDE R6, R183.reuse, 0x4, R148 ;  /* 0x00000004b7067825 */ /* 0x044fe200078e0294 */
[----:B------:R2:W-:Y:S01]  /*a430*/  STL.64 [R1+0x730], R2 ;  /* 0x0007300201007387 */ /* 0x0005e20000100a00 */
[----:B------:R-:W4:Y:S03]  /*a440*/  LDC R149, c[0x0][0x230] ;  /* 0x00008c00ff957b82 */ /* 0x000f260000000800 */
[----:B------:R3:W-:Y:S01]  /*a450*/  LDGSTS.E [R249+0x28008], desc[UR4][R8.64], !P0 ;  /* 0x2800800008f97fae */ /* 0x0007e2000c121844 */
[----:B-1----:R-:W-:-:S03]  /*a460*/  IMAD.WIDE R4, R183, 0x4, R178 ;  /* 0x00000004b7047825 */ /* 0x002fc600078e02b2 */
[----:B------:R1:W-:Y:S01]  /*a470*/  LDGSTS.E [R249+0x2c008], desc[UR4][R6.64], !P0 ;  /* 0x2c00800006f97fae */ /* 0x0003e2000c121844 */
[----:B------:R-:W-:Y:S01]  /*a480*/  ISETP.GE.U32.AND P0, PT, R143, 0x7ffffebf, PT ;  /* 0x7ffffebf8f00780c */ /* 0x000fe20003f06070 */
[----:B------:R-:W4:Y:S01]  /*a490*/  LDC R148, c[0x0][0x230] ;  /* 0x00008c00ff947b82 */ /* 0x000f220000000800 */
[----:B------:R-:W-:Y:S01]  /*a4a0*/  IADD3 R143, R156, -0xc4, RZ ;  /* 0xffffff3c9c8f7810 */ /* 0x000fe20007ffe0ff */
[----:B--2---:R-:W-:Y:S01]  /*a4b0*/  IMAD.WIDE R2, R183, 0x4, R150 ;  /* 0x00000004b7027825 */ /* 0x004fe200078e0296 */
[----:B------:R2:W-:Y:S04]  /*a4c0*/  LDGSTS.E [R249+0x2800c], desc[UR4][R4.64], !P5 ;  /* 0x2800c00004f97fae */ /* 0x0005e8000e921844 */
[----:B------:R3:W-:Y:S01]  /*a4d0*/  STL.64 [R1+0x738], R8 ;  /* 0x0007380801007387 */ /* 0x0007e20000100a00 */
[----:B------:R-:W4:Y:S03]  /*a4e0*/  LDC R150, c[0x0][0x230] ;  /* 0x00008c00ff967b82 */ /* 0x000f260000000800 */
[----:B------:R2:W-:Y:S01]  /*a4f0*/  LDGSTS.E [R249+0x2c00c], desc[UR4][R2.64], !P5 ;  /* 0x2c00c00002f97fae */ /* 0x0005e2000e921844 */
[----:B------:R-:W-:Y:S01]  /*a500*/  ISETP.GE.U32.AND P5, PT, R142, 0x7ffffebe, PT ;  /* 0x7ffffebe8e00780c */ /* 0x000fe20003fa6070 */
[----:B------:R-:W-:-:S02]  /*a510*/  VIADD R142, R251, 0xffffff1f ;  /* 0xffffff1ffb8e7836 */ /* 0x000fc40000000000 */
[----:B------:R1:W-:Y:S01]  /*a520*/  STL.64 [R1+0x740], R6 ;  /* 0x0007400601007387 */ /* 0x0003e20000100a00 */
[----:B---3--:R-:W-:-:S03]  /*a530*/  IMAD.WIDE R8, R183, 0x4, R160 ;  /* 0x00000004b7087825 */ /* 0x008fc600078e02a0 */
[----:B------:R2:W-:Y:S04]  /*a540*/  STL.64 [R1+0x748], R4 ;  /* 0x0007480401007387 */ /* 0x0005e80000100a00 */
[----:B------:R3:W-:Y:S01]  /*a550*/  LDGSTS.E [R249+0x30000], desc[UR4][R8.64], !P6 ;  /* 0x3000000008f97fae */ /* 0x0007e2000f121844 */
[----:B-1----:R-:W-:-:S03]  /*a560*/  IMAD.WIDE R6, R183, 0x4, R154 ;  /* 0x00000004b7067825 */ /* 0x002fc600078e029a */
[----:B------:R1:W-:Y:S01]  /*a570*/  STL.64 [R1+0x750], R2 ;  /* 0x0007500201007387 */ /* 0x0003e20000100a00 */
[----:B--2---:R-:W-:-:S03]  /*a580*/  IMAD.WIDE R4, R183, 0x4, R186 ;  /* 0x00000004b7047825 */ /* 0x004fc600078e02ba */
[----:B------:R2:W-:Y:S01]  /*a590*/  LDGSTS.E [R249+0x34000], desc[UR4][R6.64], !P6 ;  /* 0x3400000006f97fae */ /* 0x0005e2000f121844 */
[----:B------:R-:W-:Y:S01]  /*a5a0*/  ISETP.GE.U32.AND P6, PT, R143, 0x7ffffebd, PT ;  /* 0x7ffffebd8f00780c */ /* 0x000fe20003fc6070 */
[----:B------:R-:W-:Y:S02]  /*a5b0*/  VIADD R143, R144, 0xffffff1e ;  /* 0xffffff1e908f7836 */ /* 0x000fe40000000000 */
[----:B------:R3:W-:Y:S01]  /*a5c0*/  STL.64 [R1+0x840], R8 ;  /* 0x0008400801007387 */ /* 0x0007e20000100a00 */
[----:B------:R-:W4:Y:S01]  /*a5d0*/  LDC R144, c[0x0][0x230] ;  /* 0x00008c00ff907b82 */ /* 0x000f220000000800 */
[C---:B-1----:R-:W-:Y:S02]  /*a5e0*/  IMAD.WIDE R2, R183.reuse, 0x4, R158 ;  /* 0x00000004b7027825 */ /* 0x042fe400078e029e */
[----:B------:R2:W-:Y:S04]  /*a5f0*/  STL.64 [R1+0x848], R6 ;  /* 0x0008480601007387 */ /* 0x0005e80000100a00 */
[----:B------:R1:W-:Y:S01]  /*a600*/  LDGSTS.E [R249+0x30004], desc[UR4][R4.64], !P0 ;  /* 0x3000400004f97fae */ /* 0x0003e2000c121844 */
[----:B---3--:R-:W-:-:S03]  /*a610*/  IMAD.WIDE R8, R183, 0x4, R166 ;  /* 0x00000004b7087825 */ /* 0x008fc600078e02a6 */
[----:B------:R3:W-:Y:S01]  /*a620*/  LDGSTS.E [R249+0x34004], desc[UR4][R2.64], !P0 ;  /* 0x3400400002f97fae */ /* 0x0007e2000c121844 */
[----:B------:R-:W-:Y:S01]  /*a630*/  ISETP.GE.U32.AND P0, PT, R142, 0x7ffffea0, PT ;  /* 0x7ffffea08e00780c */ /* 0x000fe20003f06070 */
[C---:B--2---:R-:W-:Y:S02]  /*a640*/  IMAD.WIDE R6, R183.reuse, 0x4, R162 ;  /* 0x00000004b7067825 */ /* 0x044fe400078e02a2 */
[----:B------:R1:W-:Y:S02]  /*a650*/  STL.64 [R1+0x850], R4 ;  /* 0x0008500401007387 */ /* 0x0003e40000100a00 */
[----:B------:R-:W-:Y:S02]  /*a660*/  VIADD R142, R170, 0xffffff1d ;  /* 0xffffff1daa8e7836 */ /* 0x000fe40000000000 */
[----:B------:R-:W-:Y:S04]  /*a670*/  LDGSTS.E [R249+0x30008], desc[UR4][R8.64], !P5 ;  /* 0x3000800008f97fae */ /* 0x000fe8000e921844 */
[----:B------:R3:W-:Y:S01]  /*a680*/  STL.64 [R1+0x858], R2 ;  /* 0x0008580201007387 */ /* 0x0007e20000100a00 */
[----:B-1----:R-:W-:-:S03]  /*a690*/  IMAD.WIDE R4, R183, 0x4, R190 ;  /* 0x00000004b7047825 */ /* 0x002fc600078e02be */
[----:B------:R1:W-:Y:S01]  /*a6a0*/  LDGSTS.E [R249+0x34008], desc[UR4][R6.64], !P5 ;  /* 0x3400800006f97fae */ /* 0x0003e2000e921844 */
[----:B------:R-:W-:-:S03]  /*a6b0*/  ISETP.GE.U32.AND P5, PT, R143, 0x7ffffe9f, PT ;  /* 0x7ffffe9f8f00780c */ /* 0x000fc60003fa6070 */
[----:B------:R-:W-:Y:S01]  /*a6c0*/  STL.64 [R1+0x860], R8 ;  /* 0x0008600801007387 */ /* 0x000fe20000100a00 */
[----:B---3--:R-:W-:-:S03]  /*a6d0*/  IMAD.WIDE R2, R183, 0x4, R164 ;  /* 0x00000004b7027825 */ /* 0x008fc600078e02a4 */
[----:B------:R1:W-:Y:S04]  /*a6e0*/  STL.64 [R1+0x868], R6 ;  /* 0x0008680601007387 */ /* 0x0003e80000100a00 */
[----:B------:R2:W-:Y:S04]  /*a6f0*/  STL.64 [R1+0x870], R4 ;  /* 0x0008700401007387 */ /* 0x0005e80000100a00 */
[----:B------:R3:W-:Y:S01]  /*a700*/  STL.64 [R1+0x878], R2 ;  /* 0x0008780201007387 */ /* 0x0007e20000100a00 */
[----:B-1----:R-:W-:-:S03]  /*a710*/  IMAD.WIDE R6, R183, 0x4, R194 ;  /* 0x00000004b7067825 */ /* 0x002fc600078e02c2 */
[----:B------:R2:W-:Y:S04]  /*a720*/  LDGSTS.E [R249+0x3000c], desc[UR4][R4.64], !P6 ;  /* 0x3000c00004f97fae */ /* 0x0005e8000f121844 */
[----:B------:R-:W4:Y:S04]  /*a730*/  LDL.LU.64 R8, [R1+0x48] ;  /* 0x0000480001087983 */ /* 0x000f280000300a00 */
[----:B------:R3:W-:Y:S01]  /*a740*/  LDGSTS.E [R249+0x3400c], desc[UR4][R2.64], !P6 ;  /* 0x3400c00002f97fae */ /* 0x0007e2000f121844 */
[----:B--2---:R-:W-:-:S03]  /*a750*/  IMAD.WIDE R4, R183, 0x4, R174 ;  /* 0x00000004b7047825 */ /* 0x004fc600078e02ae */
[----:B------:R-:W2:Y:S04]  /*a760*/  LDL.LU.64 R18, [R1+0x40] ;  /* 0x0000400001127983 */ /* 0x000ea80000300a00 */
[----:B------:R1:W-:Y:S01]  /*a770*/  STL.64 [R1+0xa00], R6 ;  /* 0x000a000601007387 */ /* 0x0003e20000100a00 */
[----:B---3--:R-:W-:-:S03]  /*a780*/  IMAD.WIDE R2, R183, 0x4, R172 ;  /* 0x00000004b7027825 */ /* 0x008fc600078e02ac */
[----:B------:R-:W-:Y:S04]  /*a790*/  STL.64 [R1+0xa08], R10 ;  /* 0x000a080a01007387 */ /* 0x000fe80000100a00 */
[----:B------:R-:W3:Y:S04]  /*a7a0*/  LDL.LU.64 R14, [R1+0x38] ;  /* 0x00003800010e7983 */ /* 0x000ee80000300a00 */
[----:B------:R-:W-:Y:S04]  /*a7b0*/  LDGSTS.E [R249+0x38000], desc[UR4][R6.64], !P0 ;  /* 0x3800000006f97fae */ /* 0x000fe8000c121844 */
[----:B------:R-:W-:Y:S04]  /*a7c0*/  STL.64 [R1+0xa10], R4 ;  /* 0x000a100401007387 */ /* 0x000fe80000100a00 */
[----:B------:R4:W-:Y:S04]  /*a7d0*/  LDGSTS.E [R249+0x3c000], desc[UR4][R10.64], !P0 ;  /* 0x3c0000000af97fae */ /* 0x0009e8000c121844 */
[----:B-1----:R-:W3:Y:S04]  /*a7e0*/  LDL.LU.64 R6, [R1+0x30] ;  /* 0x0000300001067983 */ /* 0x002ee80000300a00 */
[----:B------:R1:W-:Y:S04]  /*a7f0*/  STL.64 [R1+0xa18], R2 ;  /* 0x000a180201007387 */ /* 0x0003e80000100a00 */
[----:B------:R-:W-:Y:S04]  /*a800*/  LDGSTS.E [R249+0x38004], desc[UR4][R4.64], !P5 ;  /* 0x3800400004f97fae */ /* 0x000fe8000e921844 */
[----:B------:R-:W-:Y:S04]  /*a810*/  LDGSTS.E [R249+0x3c004], desc[UR4][R2.64], !P5 ;  /* 0x3c00400002f97fae */ /* 0x000fe8000e921844 */
[----:B------:R-:W3:Y:S04]  /*a820*/  LDL.LU.64 R16, [R1+0x28] ;  /* 0x0000280001107983 */ /* 0x000ee80000300a00 */
[----:B-1----:R-:W3:Y:S04]  /*a830*/  LDL.LU.64 R2, [R1+0x20] ;  /* 0x0000200001027983 */ /* 0x002ee80000300a00 */
[----:B------:R-:W3:Y:S04]  /*a840*/  LDL.LU.64 R4, [R1+0x18] ;  /* 0x0000180001047983 */ /* 0x000ee80000300a00 */
[----:B------:R-:W3:Y:S01]  /*a850*/  LDL.LU.64 R188, [R1+0x10] ;  /* 0x0000100001bc7983 */ /* 0x000ee20000300a00 */
[----:B------:R-:W-:-:S02]  /*a860*/  IADD3 R143, R146, -0x88, RZ ;  /* 0xffffff78928f7810 */ /* 0x000fc40007ffe0ff */
[----:B------:R-:W-:Y:S01]  /*a870*/  ISETP.GE.U32.AND P6, PT, R142, 0x7ffffe9e, PT ;  /* 0x7ffffe9e8e00780c */ /* 0x000fe20003fc6070 */
[----:B------:R-:W1:Y:S01]  /*a880*/  LDC R146, c[0x0][0x230] ;  /* 0x00008c00ff927b82 */ /* 0x000e620000000800 */
[----:B------:R-:W-:Y:S02]  /*a890*/  VIADD R142, R147, 0xffffff1c ;  /* 0xffffff1c938e7836 */ /* 0x000fe40000000000 */
[----:B------:R-:W-:-:S03]  /*a8a0*/  IMAD.WIDE R154, R183, 0x4, R184 ;  /* 0x00000004b79a7825 */ /* 0x000fc600078e02b8 */
[----:B------:R-:W-:Y:S01]  /*a8b0*/  ISETP.GE.U32.AND P0, PT, R142, 0x7ffffe9d, PT ;  /* 0x7ffffe9d8e00780c */ /* 0x000fe20003f06070 */
[----:B------:R-:W-:Y:S01]  /*a8c0*/  IMAD.WIDE R152, R183, 0x4, R176 ;  /* 0x00000004b7987825 */ /* 0x000fe200078e02b0 */
[----:B------:R-:W-:Y:S01]  /*a8d0*/  ISETP.GE.U32.AND P5, PT, R143, 0x7ffffef9, PT ;  /* 0x7ffffef98f00780c */ /* 0x000fe20003fa6070 */
[----:B------:R-:W-:Y:S01]  /*a8e0*/  STL.64 [R1+0xa20], R154 ;  /* 0x000a209a01007387 */ /* 0x000fe20000100a00 */
[----:B------:R-:W3:Y:S01]  /*a8f0*/  LDC R147, c[0x0][0x230] ;  /* 0x00008c00ff937b82 */ /* 0x000ee20000000800 */
[----:B------:R-:W-:Y:S02]  /*a900*/  VIADD R143, R145, 0xffffff77 ;  /* 0xffffff77918f7836 */ /* 0x000fe40000000000 */
[C---:B------:R-:W-:Y:S01]  /*a910*/  IMAD.WIDE R22, R183.reuse, 0x4, R120 ;  /* 0x00000004b7167825 */ /* 0x040fe200078e0278 */
[----:B------:R-:W-:Y:S03]  /*a920*/  LDGSTS.E [R249+0x38008], desc[UR4][R154.64], !P6 ;  /* 0x380080009af97fae */ /* 0x000fe6000f121844 */
[----:B----4-:R-:W-:Y:S01]  /*a930*/  IMAD.WIDE R10, R183, 0x4, R180 ;  /* 0x00000004b70a7825 */ /* 0x010fe200078e02b4 */
[----:B------:R-:W4:Y:S01]  /*a940*/  LDC R145, c[0x0][0x230] ;  /* 0x00008c00ff917b82 */ /* 0x000f220000000800 */
[----:B------:R-:W-:Y:S04]  /*a950*/  STL.64 [R1+0xa28], R152 ;  /* 0x000a289801007387 */ /* 0x000fe80000100a00 */
[----:B------:R-:W-:Y:S01]  /*a960*/  LDGSTS.E [R249+0x3c008], desc[UR4][R152.64], !P6 ;  /* 0x3c00800098f97fae */ /* 0x000fe2000f121844 */
[----:B------:R-:W-:Y:S01]  /*a970*/  IADD3 R121, R144, -0x8b, RZ ;  /* 0xffffff7590797810 */ /* 0x000fe20007ffe0ff */
[----:B------:R-:W-:Y:S01]  /*a980*/  VIADD R120, R149, 0xffffff5b ;  /* 0xffffff5b95787836 */ /* 0x000fe20000000000 */
[----:B------:R-:W-:Y:S01]  /*a990*/  ISETP.GE.U32.AND P6, PT, R143, 0x7ffffef8, PT ;  /* 0x7ffffef88f00780c */ /* 0x000fe20003fc6070 */
[----:B------:R-:W-:Y:S01]  /*a9a0*/  LDGSTS.E [R249+0x3800c], desc[UR4][R22.64], !P0 ;  /* 0x3800c00016f97fae */ /* 0x000fe2000c121844 */
[----:B------:R-:W4:Y:S03]  /*a9b0*/  LDC R143, c[0x0][0x230] ;  /* 0x00008c00ff8f7b82 */ /* 0x000f260000000800 */
[----:B------:R1:W-:Y:S01]  /*a9c0*/  LDGSTS.E [R249+0x3c00c], desc[UR4][R10.64], !P0 ;  /* 0x3c00c0000af97fae */ /* 0x0003e2000c121844 */
[----:B------:R-:W-:-:S04]  /*a9d0*/  VIADD R142, R150, 0xffffff76 ;  /* 0xffffff76968e7836 */ /* 0x000fc80000000000 */
[----:B------:R-:W4:Y:S01]  /*a9e0*/  LDC R149, c[0x0][0x230] ;  /* 0x00008c00ff957b82 */ /* 0x000f220000000800 */
[----:B------:R-:W-:-:S07]  /*a9f0*/  ISETP.GE.U32.AND P0, PT, R142, 0x7ffffef7, PT ;  /* 0x7ffffef78e00780c */ /* 0x000fce0003f06070 */
[----:B------:R-:W4:Y:S01]  /*aa00*/  LDC R142, c[0x0][0x230] ;  /* 0x00008c00ff8e7b82 */ /* 0x000f220000000800 */
[----:B------:R-:W-:Y:S04]  /*aa10*/  STL.64 [R1+0xa30], R22 ;  /* 0x000a301601007387 */ /* 0x000fe80000100a00 */
[----:B------:R1:W-:Y:S03]  /*aa20*/  STL.64 [R1+0xa38], R10 ;  /* 0x000a380a01007387 */ /* 0x0003e60000100a00 */
[----:B------:R-:W4:Y:S01]  /*aa30*/  LDC R144, c[0x0][0x230] ;  /* 0x00008c00ff907b82 */ /* 0x000f220000000800 */
[----:B------:R-:W-:-:S07]  /*aa40*/  IMAD.WIDE R164, R183, 0x4, R226 ;  /* 0x00000004b7a47825 */ /* 0x000fce00078e02e2 */
[----:B------:R-:W4:Y:S01]  /*aa50*/  LDC R150, c[0x0][0x230] ;  /* 0x00008c00ff967b82 */ /* 0x000f220000000800 */
[----:B-1----:R-:W-:-:S04]  /*aa60*/  IMAD.WIDE R10, R183, 0x4, R224 ;  /* 0x00000004b70a7825 */ /* 0x002fc800078e02e0 */
[----:B------:R-:W-:-:S05]  /*aa70*/  IMAD.WIDE R152, R183, 0x4, R8 ;  /* 0x00000004b7987825 */ /* 0x000fca00078e0208 */
[----:B------:R-:W-:Y:S01]  /*aa80*/  LDGSTS.E [R250+0x20000], desc[UR4][R152.64], !P1 ;  /* 0x2000000098fa7fae */ /* 0x000fe2000c921844 */
[----:B--2---:R-:W-:-:S05]  /*aa90*/  IMAD.WIDE R154, R183, 0x4, R18 ;  /* 0x00000004b79a7825 */ /* 0x004fca00078e0212 */
[----:B------:R-:W-:Y:S01]  /*aaa0*/  LDGSTS.E [R250+0x24000], desc[UR4][R154.64], !P1 ;  /* 0x240000009afa7fae */ /* 0x000fe2000c921844 */
[----:B------:R-:W-:Y:S01]  /*aab0*/  ISETP.GE.U32.AND P1, PT, R121, 0x7ffffef6, PT ;  /* 0x7ffffef67900780c */ /* 0x000fe20003f26070 */
[----:B------:R-:W-:Y:S02]  /*aac0*/  VIADD R121, R146, 0xffffff5a ;  /* 0xffffff5a92797836 */ /* 0x000fe40000000000 */
[C---:B---3--:R-:W-:Y:S01]  /*aad0*/  IMAD.WIDE R156, R183.reuse, 0x4, R14 ;  /* 0x00000004b79c7825 */ /* 0x048fe200078e020e */
[----:B------:R-:W1:Y:S04]  /*aae0*/  LDC R146, c[0x0][0x230] ;  /* 0x00008c00ff927b82 */ /* 0x000e680000000800 */
[----:B------:R-:W-:Y:S01]  /*aaf0*/  LDGSTS.E [R250+0x20004], desc[UR4][R156.64], !P3 ;  /* 0x200040009cfa7fae */ /* 0x000fe2000d921844 */
[----:B------:R-:W-:-:S05]  /*ab00*/  IMAD.WIDE R158, R183, 0x4, R6 ;  /* 0x00000004b79e7825 */ /* 0x000fca00078e0206 */
[----:B------:R-:W-:Y:S01]  /*ab10*/  LDGSTS.E [R250+0x24004], desc[UR4][R158.64], !P3 ;  /* 0x240040009efa7fae */ /* 0x000fe2000d921844 */
[----:B------:R-:W-:Y:S01]  /*ab20*/  ISETP.GE.U32.AND P3, PT, R120, 0x7ffffedc, PT ;  /* 0x7ffffedc7800780c */ /* 0x000fe20003f66070 */
[----:B------:R-:W-:-:S05]  /*ab30*/  IMAD.WIDE R160, R183, 0x4, R16 ;  /* 0x00000004b7a07825 */ /* 0x000fca00078e0210 */
[----:B------:R-:W-:Y:S01]  /*ab40*/  LDGSTS.E [R250+0x20008], desc[UR4][R160.64], !P4 ;  /* 0x20008000a0fa7fae */ /* 0x000fe2000e121844 */
[----:B------:R-:W-:-:S05]  /*ab50*/  IMAD.WIDE R162, R183, 0x4, R2 ;  /* 0x00000004b7a27825 */ /* 0x000fca00078e0202 */
[----:B------:R-:W-:Y:S01]  /*ab60*/  LDGSTS.E [R250+0x24008], desc[UR4][R162.64], !P4 ;  /* 0x24008000a2fa7fae */ /* 0x000fe2000e121844 */
[----:B------:R-:W-:Y:S01]  /*ab70*/  ISETP.GE.U32.AND P4, PT, R121, 0x7ffffedb, PT ;  /* 0x7ffffedb7900780c */ /* 0x000fe20003f86070 */
[----:B------:R-:W-:-:S04]  /*ab80*/  IMAD.WIDE R176, R183, 0x4, R4 ;  /* 0x00000004b7b07825 */ /* 0x000fc800078e0204 */
[C---:B------:R-:W-:Y:S01]  /*ab90*/  IMAD.WIDE R180, R183.reuse, 0x4, R188 ;  /* 0x00000004b7b47825 */ /* 0x040fe200078e02bc */
[----:B------:R-:W-:Y:S03]  /*aba0*/  LDGSTS.E [R250+0x2000c], desc[UR4][R176.64], !P5 ;  /* 0x2000c000b0fa7fae */ /* 0x000fe6000e921844 */
[----:B------:R-:W-:Y:S01]  /*abb0*/  VIADD R120, R148, 0xffffff59 ;  /* 0xffffff5994787836 */ /* 0x000fe20000000000 */
[----:B------:R-:W-:Y:S01]  /*abc0*/  LDGSTS.E [R250+0x2400c], desc[UR4][R180.64], !P5 ;  /* 0x2400c000b4fa7fae */ /* 0x000fe2000e921844 */
[----:B------:R-:W-:Y:S01]  /*abd0*/  IMAD.WIDE R8, R183, 0x4, R198 ;  /* 0x00000004b7087825 */ /* 0x000fe200078e02c6 */
[----:B----4-:R-:W-:Y:S01]  /*abe0*/  IADD3 R121, R145, -0xa8, RZ ;  /* 0xffffff5891797810 */ /* 0x010fe20007ffe0ff */
[----:B------:R-:W2:Y:S02]  /*abf0*/  LDC R148, c[0x0][0x230] ;  /* 0x00008c00ff947b82 */ /* 0x000ea40000000800 */
[C---:B------:R-:W-:Y:S01]  /*ac00*/  IMAD.WIDE R6, R183.reuse, 0x4, R192 ;  /* 0x00000004b7067825 */ /* 0x040fe200078e02c0 */
[----:B------:R-:W-:Y:S01]  /*ac10*/  ISETP.GE.U32.AND P5, PT, R120, 0x7ffffeda, PT ;  /* 0x7ffffeda7800780c */ /* 0x000fe20003fa6070 */
[----:B------:R3:W-:Y:S02]  /*ac20*/  LDGSTS.E [R250+0x28000], desc[UR4][R8.64], !P3 ;  /* 0x2800000008fa7fae */ /* 0x0007e4000d921844 */
[----:B------:R-:W-:-:S02]  /*ac30*/  IMAD.WIDE R4, R183, 0x4, R220 ;  /* 0x00000004b7047825 */ /* 0x000fc400078e02dc */
[----:B------:R4:W-:Y:S01]  /*ac40*/  LDGSTS.E [R250+0x2c000], desc[UR4][R6.64], !P3 ;  /* 0x2c00000006fa7fae */ /* 0x0009e2000d921844 */
[----:B------:R-:W1:Y:S01]  /*ac50*/  LDC R145, c[0x0][0x230] ;  /* 0x00008c00ff917b82 */ /* 0x000e620000000800 */
[----:B------:R-:W-:Y:S01]  /*ac60*/  IMAD.WIDE R2, R183, 0x4, R196 ;  /* 0x00000004b7027825 */ /* 0x000fe200078e02c4 */
[----:B------:R-:W-:Y:S01]  /*ac70*/  ISETP.GE.U32.AND P3, PT, R121, 0x7ffffed9, PT ;  /* 0x7ffffed97900780c */ /* 0x000fe20003f66070 */
[----:B------:R4:W-:Y:S02]  /*ac80*/  LDGSTS.E [R250+0x28004], desc[UR4][R4.64], !P4 ;  /* 0x2800400004fa7fae */ /* 0x0009e4000e121844 */
[----:B------:R-:W-:Y:S02]  /*ac90*/  VIADD R120, R147, 0xffffff3b ;  /* 0xffffff3b93787836 */ /* 0x000fe40000000000 */
[----:B------:R4:W-:Y:S01]  /*aca0*/  LDGSTS.E [R250+0x2c004], desc[UR4][R2.64], !P4 ;  /* 0x2c00400002fa7fae */ /* 0x0009e2000e121844 */
[----:B------:R-:W-:Y:S01]  /*acb0*/  VIADD R121, R143, 0xffffff3a ;  /* 0xffffff3a8f797836 */ /* 0x000fe20000000000 */
[----:B------:R-:W1:Y:S01]  /*acc0*/  LDC R147, c[0x0][0x230] ;  /* 0x00008c00ff937b82 */ /* 0x000e620000000800 */
[----:B------:R-:W-:Y:S01]  /*acd0*/  ISETP.GE.U32.AND P4, PT, R120, 0x7ffffebc, PT ;  /* 0x7ffffebc7800780c */ /* 0x000fe20003f86070 */
[----:B------:R3:W-:Y:S04]  /*ace0*/  STL.64 [R1+0x6d8], R8 ;  /* 0x0006d80801007387 */ /* 0x0007e80000100a00 */
[----:B------:R4:W-:Y:S01]  /*acf0*/  STL.64 [R1+0x6e0], R6 ;  /* 0x0006e00601007387 */ /* 0x0009e20000100a00 */
[----:B------:R-:W-:Y:S01]  /*ad00*/  VIADD R120, R149, 0xffffff39 ;  /* 0xffffff3995787836 */ /* 0x000fe20000000000 */
[----:B------:R-:W1:Y:S02]  /*ad10*/  LDC R143, c[0x0][0x230] ;  /* 0x00008c00ff8f7b82 */ /* 0x000e640000000800 */
[----:B------:R4:W-:Y:S01]  /*ad20*/  STL.64 [R1+0x6e8], R4 ;  /* 0x0006e80401007387 */ /* 0x0009e20000100a00 */
[----:B---3--:R-:W-:-:S03]  /*ad30*/  IMAD.WIDE R8, R183, 0x4, R204 ;  /* 0x00000004b7087825 */ /* 0x008fc600078e02cc */
[----:B------:R3:W-:Y:S02]  /*ad40*/  STL.64 [R1+0x6f0], R2 ;  /* 0x0006f00201007387 */ /* 0x0007e40000100a00 */
[----:B------:R-:W1:Y:S01]  /*ad50*/  LDC R149, c[0x0][0x230] ;  /* 0x00008c00ff957b82 */ /* 0x000e620000000800 */
[C---:B----4-:R-:W-:Y:S01]  /*ad60*/  IMAD.WIDE R6, R183.reuse, 0x4, R200 ;  /* 0x00000004b7067825 */ /* 0x050fe200078e02c8 */
[----:B------:R4:W-:Y:S03]  /*ad70*/  STL.64 [R1+0x6f8], R8 ;  /* 0x0006f80801007387 */ /* 0x0009e60000100a00 */
[C---:B------:R-:W-:Y:S01]  /*ad80*/  IMAD.WIDE R4, R183.reuse, 0x4, R228 ;  /* 0x00000004b7047825 */ /* 0x040fe200078e02e4 */
[----:B------:R4:W-:Y:S03]  /*ad90*/  LDGSTS.E [R250+0x28008], desc[UR4][R8.64], !P5 ;  /* 0x2800800008fa7fae */ /* 0x0009e6000e921844 */
[----:B---3--:R-:W-:Y:S01]  /*ada0*/  IMAD.WIDE R2, R183, 0x4, R202 ;  /* 0x00000004b7027825 */ /* 0x008fe200078e02ca */
[----:B------:R3:W-:Y:S04]  /*adb0*/  STL.64 [R1+0x700], R6 ;  /* 0x0007000601007387 */ /* 0x0007e80000100a00 */
[----:B------:R3:W-:Y:S01]  /*adc0*/  LDGSTS.E [R250+0x2c008], desc[UR4][R6.64], !P5 ;  /* 0x2c00800006fa7fae */ /* 0x0007e2000e921844 */
[----:B------:R-:W-:Y:S01]  /*add0*/  ISETP.GE.U32.AND P5, PT, R121, 0x7ffffebb, PT ;  /* 0x7ffffebb7900780c */ /* 0x000fe20003fa6070 */
[----:B----4-:R-:W-:-:S02]  /*ade0*/  IMAD.WIDE R8, R183, 0x4, R210 ;  /* 0x00000004b7087825 */ /* 0x010fc400078e02d2 */
[----:B------:R4:W-:Y:S01]  /*adf0*/  LDGSTS.E [R250+0x2800c], desc[UR4][R4.64], !P3 ;  /* 0x2800c00004fa7fae */ /* 0x0009e2000d921844 */
[----:B------:R-:W-:Y:S01]  /*ae00*/  IADD3 R121, R142, -0xc8, RZ ;  /* 0xffffff388e797810 */ /* 0x000fe20007ffe0ff */
[C---:B------:R-:W-:Y:S02]  /*ae10*/  IMAD.WIDE R14, R183.reuse, 0x4, R218 ;  /* 0x00000004b70e7825 */ /* 0x040fe400078e02da */
[----:B------:R4:W-:Y:S02]  /*ae20*/  LDGSTS.E [R250+0x2c00c], desc[UR4][R2.64], !P3 ;  /* 0x2c00c00002fa7fae */ /* 0x0009e4000d921844 */
[----:B---3--:R-:W-:Y:S01]  /*ae30*/  IMAD.WIDE R6, R183, 0x4, R206 ;  /* 0x00000004b7067825 */ /* 0x008fe200078e02ce */
[----:B------:R-:W-:Y:S01]  /*ae40*/  ISETP.GE.U32.AND P3, PT, R120, 0x7ffffeba, PT ;  /* 0x7ffffeba7800780c */ /* 0x000fe20003f66070 */
[----:B------:R3:W-:Y:S01]  /*ae50*/  LDGSTS.E [R250+0x30000], desc[UR4][R8.64], !P4 ;  /* 0x3000000008fa7fae */ /* 0x0007e2000e121844 */
[----:B------:R-:W1:Y:S03]  /*ae60*/  LDC R142, c[0x0][0x230] ;  /* 0x00008c00ff8e7b82 */ /* 0x000e660000000800 */
[----:B------:R3:W-:Y:S01]  /*ae70*/  LDGSTS.E [R250+0x34000], desc[UR4][R6.64], !P4 ;  /* 0x3400000006fa7fae */ /* 0x0007e2000e121844 */
[----:B------:R-:W-:-:S03]  /*ae80*/  ISETP.GE.U32.AND P4, PT, R121, 0x7ffffeb9, PT ;  /* 0x7ffffeb97900780c */ /* 0x000fc60003f86070 */
[----:B------:R4:W-:Y:S01]  /*ae90*/  STL.64 [R1+0x708], R4 ;  /* 0x0007080401007387 */ /* 0x0009e20000100a00 */
[----:B--2---:R-:W-:Y:S02]  /*aea0*/  VIADD R120, R148, 0xffffff1b ;  /* 0xffffff1b94787836 */ /* 0x004fe40000000000 */
[----:B------:R-:W-:Y:S01]  /*aeb0*/  VIADD R121, R144, 0xffffff1a ;  /* 0xffffff1a90797836 */ /* 0x000fe20000000000 */
[----:B------:R2:W-:Y:S01]  /*aec0*/  STL.64 [R1+0x710], R2 ;  /* 0x0007100201007387 */ /* 0x0005e20000100a00 */
[C---:B------:R-:W-:Y:S01]  /*aed0*/  IMAD.WIDE R22, R183.reuse, 0x4, R240 ;  /* 0x00000004b7167825 */ /* 0x040fe200078e02f0 */
[----:B------:R-:W1:Y:S02]  /*aee0*/  LDC R148, c[0x0][0x230] ;  /* 0x00008c00ff947b82 */ /* 0x000e640000000800 */
[----:B------:R3:W-:Y:S01]  /*aef0*/  STL.64 [R1+0x800], R8 ;  /* 0x0008000801007387 */ /* 0x0007e20000100a00 */
[----:B----4-:R-:W-:-:S03]  /*af00*/  IMAD.WIDE R4, R183, 0x4, R234 ;  /* 0x00000004b7047825 */ /* 0x010fc600078e02ea */
[----:B------:R4:W-:Y:S02]  /*af10*/  STL.64 [R1+0x808], R6 ;  /* 0x0008080601007387 */ /* 0x0009e40000100a00 */
[----:B------:R-:W1:Y:S01]  /*af20*/  LDC R144, c[0x0][0x230] ;  /* 0x00008c00ff907b82 */ /* 0x000e620000000800 */
[C---:B--2---:R-:W-:Y:S01]  /*af30*/  IMAD.WIDE R2, R183.reuse, 0x4, R208 ;  /* 0x00000004b7027825 */ /* 0x044fe200078e02d0 */
[----:B------:R2:W-:Y:S03]  /*af40*/  STL.64 [R1+0x810], R4 ;  /* 0x0008100401007387 */ /* 0x0005e60000100a00 */
[C---:B---3--:R-:W-:Y:S01]  /*af50*/  IMAD.WIDE R8, R183.reuse, 0x4, R216 ;  /* 0x00000004b7087825 */ /* 0x048fe200078e02d8 */
[----:B------:R2:W-:Y:S03]  /*af60*/  LDGSTS.E [R250+0x30004], desc[UR4][R4.64], !P5 ;  /* 0x3000400004fa7fae */ /* 0x0005e6000e921844 */
[----:B----4-:R-:W-:Y:S01]  /*af70*/  IMAD.WIDE R6, R183, 0x4, R212 ;  /* 0x00000004b7067825 */ /* 0x010fe200078e02d4 */
[----:B------:R3:W-:Y:S01]  /*af80*/  LDGSTS.E [R250+0x34004], desc[UR4][R2.64], !P5 ;  /* 0x3400400002fa7fae */ /* 0x0007e2000e921844 */
[----:B------:R-:W-:-:S03]  /*af90*/  ISETP.GE.U32.AND P5, PT, R120, 0x7ffffe9c, PT ;  /* 0x7ffffe9c7800780c */ /* 0x000fc60003fa6070 */
[----:B------:R3:W-:Y:S01]  /*afa0*/  STL.64 [R1+0x818], R2 ;  /* 0x0008180201007387 */ /* 0x0007e20000100a00 */
[----:B--2---:R-:W-:-:S03]  /*afb0*/  IMAD.WIDE R4, R183, 0x4, R236 ;  /* 0x00000004b7047825 */ /* 0x004fc600078e02ec */
[----:B------:R2:W-:Y:S04]  /*afc0*/  STL.64 [R1+0x820], R8 ;  /* 0x0008200801007387 */ /* 0x0005e80000100a00 */
[----:B------:R-:W-:Y:S01]  /*afd0*/  LDGSTS.E [R250+0x30008], desc[UR4][R8.64], !P3 ;  /* 0x3000800008fa7fae */ /* 0x000fe2000d921844 */
[----:B---3--:R-:W-:-:S03]  /*afe0*/  IMAD.WIDE R2, R183, 0x4, R214 ;  /* 0x00000004b7027825 */ /* 0x008fc600078e02d6 */
[----:B------:R-:W-:Y:S04]  /*aff0*/  STL.64 [R1+0x828], R6 ;  /* 0x0008280601007387 */ /* 0x000fe80000100a00 */
[----:B------:R-:W-:Y:S04]  /*b000*/  LDGSTS.E [R250+0x34008], desc[UR4][R6.64], !P3 ;  /* 0x3400800006fa7fae */ /* 0x000fe8000d921844 */
[----:B------:R3:W-:Y:S04]  /*b010*/  STL.64 [R1+0x830], R4 ;  /* 0x0008300401007387 */ /* 0x0007e80000100a00 */
[----:B------:R3:W-:Y:S04]  /*b020*/  LDGSTS.E [R250+0x3000c], desc[UR4][R4.64], !P4 ;  /* 0x3000c00004fa7fae */ /* 0x0007e8000e121844 */
[----:B------:R4:W-:Y:S04]  /*b030*/  STL.64 [R1+0x838], R2 ;  /* 0x0008380201007387 */ /* 0x0009e80000100a00 */
[----:B--2---:R-:W2:Y:S01]  /*b040*/  LDL.LU.64 R8, [R1+0x8] ;  /* 0x0000080001087983 */ /* 0x004ea20000300a00 */
[----:B---3--:R-:W-:-:S03]  /*b050*/  IMAD.WIDE R4, R183, 0x4, R238 ;  /* 0x00000004b7047825 */ /* 0x008fc600078e02ee */
[----:B------:R-:W3:Y:S04]  /*b060*/  LDL.LU.64 R6, [R1+0x80] ;  /* 0x0000800001067983 */ /* 0x000ee80000300a00 */
[----:B------:R4:W-:Y:S04]  /*b070*/  STL.64 [R1+0x9c0], R4 ;  /* 0x0009c00401007387 */ /* 0x0009e80000100a00 */
[----:B------:R4:W-:Y:S04]  /*b080*/  STL.64 [R1+0x9c8], R14 ;  /* 0x0009c80e01007387 */ /* 0x0009e80000100a00 */
[----:B------:R4:W-:Y:S04]  /*b090*/  LDGSTS.E [R250+0x3400c], desc[UR4][R2.64], !P4 ;  /* 0x3400c00002fa7fae */ /* 0x0009e8000e121844 */
[----:B------:R-:W3:Y:S04]  /*b0a0*/  LDL.LU.64 R16, [R1+0x88] ;  /* 0x0000880001107983 */ /* 0x000ee80000300a00 */
[----:B------:R-:W-:Y:S04]  /*b0b0*/  LDGSTS.E [R250+0x38000], desc[UR4][R4.64], !P5 ;  /* 0x3800000004fa7fae */ /* 0x000fe8000e921844 */
[----:B------:R-:W-:Y:S01]  /*b0c0*/  STL.64 [R1+0x9d0], R10 ;  /* 0x0009d00a01007387 */ /* 0x000fe20000100a00 */
[----:B------:R-:W-:Y:S01]  /*b0d0*/  ISETP.GE.U32.AND P3, PT, R121, 0x7ffffe9b, PT ;  /* 0x7ffffe9b7900780c */ /* 0x000fe20003f66070 */
[----:B-1----:R-:W-:-:S02]  /*b0e0*/  VIADD R120, R147, 0xffffff19 ;  /* 0xffffff1993787836 */ /* 0x002fc40000000000 */
[C---:B----4-:R-:W-:Y:S01]  /*b0f0*/  IMAD.WIDE R2, R183.reuse, 0x4, R222 ;  /* 0x00000004b7027825 */ /* 0x050fe200078e02de */
[----:B------:R-:W-:Y:S04]  /*b100*/  LDGSTS.E [R250+0x3c000], desc[UR4][R14.64], !P5 ;  /* 0x3c0000000efa7fae */ /* 0x000fe8000e921844 */
[----:B------:R-:W4:Y:S01]  /*b110*/  LDL.LU.64 R4, [R1+0x90] ;  /* 0x0000900001047983 */ /* 0x000f220000300a00 */
[----:B------:R-:W-:Y:S01]  /*b120*/  ISETP.GE.U32.AND P4, PT, R120, 0x7ffffe9a, PT ;  /* 0x7ffffe9a7800780c */ /* 0x000fe20003f86070 */
[----:B------:R-:W1:Y:S02]  /*b130*/  LDC R147, c[0x0][0x230] ;  /* 0x00008c00ff937b82 */ /* 0x000e640000000800 */
[----:B------:R1:W-:Y:S04]  /*b140*/  STL.64 [R1+0x9d8], R2 ;  /* 0x0009d80201007387 */ /* 0x0003e80000100a00 */
[----:B------:R-:W-:Y:S04]  /*b150*/  LDGSTS.E [R250+0x38004], desc[UR4][R10.64], !P3 ;  /* 0x380040000afa7fae */ /* 0x000fe8000d921844 */
[----:B------:R1:W-:Y:S04]  /*b160*/  LDGSTS.E [R250+0x3c004], desc[UR4][R2.64], !P3 ;  /* 0x3c00400002fa7fae */ /* 0x0003e8000d921844 */
[----:B------:R-:W4:Y:S04]  /*b170*/  LDL.LU.64 R18, [R1+0x98] ;  /* 0x0000980001127983 */ /* 0x000f280000300a00 */
[----:B------:R-:W4:Y:S01]  /*b180*/  LDL.LU.64 R14, [R1+0xa0] ;  /* 0x0000a000010e7983 */ /* 0x000f220000300a00 */
[----:B-1----:R-:W-:-:S04]  /*b190*/  IMAD.WIDE R2, R183, 0x4, R232 ;  /* 0x00000004b7027825 */ /* 0x002fc800078e02e8 */
[C---:B------:R-:W-:Y:S01]  /*b1a0*/  IMAD.WIDE R10, R183.reuse, 0x4, R230 ;  /* 0x00000004b70a7825 */ /* 0x040fe200078e02e6 */
[----:B------:R1:W-:Y:S04]  /*b1b0*/  STL.64 [R1+0x9e0], R2 ;  /* 0x0009e00201007387 */ /* 0x0003e80000100a00 */
[----:B------:R2:W-:Y:S04]  /*b1c0*/  STL.64 [R1+0x9e8], R164 ;  /* 0x0009e8a401007387 */ /* 0x0005e80000100a00 */
[----:B------:R-:W-:Y:S04]  /*b1d0*/  LDGSTS.E [R250+0x38008], desc[UR4][R2.64], !P4 ;  /* 0x3800800002fa7fae */ /* 0x000fe8000e121844 */
[----:B------:R2:W-:Y:S04]  /*b1e0*/  LDGSTS.E [R250+0x3c008], desc[UR4][R164.64], !P4 ;  /* 0x3c008000a4fa7fae */ /* 0x0005e8000e121844 */
[----:B-1----:R-:W4:Y:S04]  /*b1f0*/  LDL.LU.64 R2, [R1+0xa8] ;  /* 0x0000a80001027983 */ /* 0x002f280000300a00 */
[----:B------:R1:W-:Y:S04]  /*b200*/  STL.64 [R1+0x9f0], R22 ;  /* 0x0009f01601007387 */ /* 0x0003e80000100a00 */
[----:B------:R-:W4:Y:S04]  /*b210*/  LDL.LU.64 R188, [R1+0xb0] ;  /* 0x0000b00001bc7983 */ /* 0x000f280000300a00 */
[----:B------:R1:W-:Y:S01]  /*b220*/  STL.64 [R1+0x9f8], R10 ;  /* 0x0009f80a01007387 */ /* 0x0003e20000100a00 */
[----:B--2---:R-:W-:-:S03]  /*b230*/  IMAD.WIDE R164, R183, 0x4, R8 ;  /* 0x00000004b7a47825 */ /* 0x004fc600078e0208 */
[----:B------:R-:W2:Y:S01]  /*b240*/  LDL.LU.64 R8, [R1+0x170] ;  /* 0x0001700001087983 */ /* 0x000ea20000300a00 */
[----:B---3--:R-:W-:-:S04]  /*b250*/  IMAD.WIDE R166, R183, 0x4, R6 ;  /* 0x00000004b7a67825 */ /* 0x008fc800078e0206 */
[----:B------:R-:W-:-:S04]  /*b260*/  IMAD.WIDE R168, R183, 0x4, R16 ;  /* 0x00000004b7a87825 */ /* 0x000fc800078e0210 */
[----:B----4-:R-:W-:Y:S02]  /*b270*/  IMAD.WIDE R170, R183, 0x4, R4 ;  /* 0x00000004b7aa7825 */ /* 0x010fe400078e0204 */
[----:B------:R-:W3:Y:S04]  /*b280*/  LDL.LU.64 R4, [R1+0x168] ;  /* 0x0001680001047983 */ /* 0x000ee80000300a00 */
[----:B------:R-:W1:Y:S04]  /*b290*/  LDL.LU.64 R6, [R1+0x160] ;  /* 0x0001600001067983 */ /* 0x000e680000300a00 */
[----:B------:R-:W4:Y:S01]  /*b2a0*/  LDL.LU.64 R16, [R1+0x158] ;  /* 0x0001580001107983 */ /* 0x000f220000300a00 */
[----:B------:R-:W-:Y:S01]  /*b2b0*/  VIADD R120, R146, 0xffffff18 ;  /* 0xffffff1892787836 */ /* 0x000fe20000000000 */
[----:B------:R-:W-:Y:S01]  /*b2c0*/  IADD3 R121, R145, -0x8c, RZ ;  /* 0xffffff7491797810 */ /* 0x000fe20007ffe0ff */
[----:B------:R-:W4:Y:S03]  /*b2d0*/  LDC R146, c[0x0][0x230] ;  /* 0x00008c00ff927b82 */ /* 0x000f260000000800 */
[----:B------:R-:W-:Y:S01]  /*b2e0*/  ISETP.GE.U32.AND P5, PT, R120, 0x7ffffe99, PT ;  /* 0x7ffffe997800780c */ /* 0x000fe20003fa6070 */
[----:B------:R-:W-:Y:S01]  /*b2f0*/  VIADD R120, R148, 0xffffff72 ;  /* 0xffffff7294787836 */ /* 0x000fe20000000000 */
[----:B------:R-:W-:Y:S01]  /*b300*/  ISETP.GE.U32.AND P3, PT, R121, 0x7ffffef5, PT ;  /* 0x7ffffef57900780c */ /* 0x000fe20003f66070 */
[----:B------:R-:W-:-:S02]  /*b310*/  IMAD.WIDE R172, R183, 0x4, R18 ;  /* 0x00000004b7ac7825 */ /* 0x000fc400078e0212 */
[----:B------:R-:W4:Y:S08]  /*b320*/  LDC R145, c[0x0][0x230] ;  /* 0x00008c00ff917b82 */ /* 0x000f300000000800 */
[----:B------:R1:W-:Y:S01]  /*b330*/  LDGSTS.E [R250+0x3800c], desc[UR4][R22.64], !P5 ;  /* 0x3800c00016fa7fae */ /* 0x0003e2000e921844 */
[----:B------:R-:W-:Y:S01]  /*b340*/  IMAD.WIDE R174, R183, 0x4, R14 ;  /* 0x00000004b7ae7825 */ /* 0x000fe200078e020e */
[----:B------:R-:W4:Y:S02]  /*b350*/  LDC R148, c[0x0][0x230] ;  /* 0x00008c00ff947b82 */ /* 0x000f240000000800 */
[----:B------:R4:W-:Y:S01]  /*b360*/  LDGSTS.E [R250+0x3c00c], desc[UR4][R10.64], !P5 ;  /* 0x3c00c0000afa7fae */ /* 0x0009e2000e921844 */
[----:B------:R-:W-:Y:S01]  /*b370*/  ISETP.GE.U32.AND P5, PT, R120, 0x7ffffef3, PT ;  /* 0x7ffffef37800780c */ /* 0x000fe20003fa6070 */
[----:B------:R-:W-:-:S02]  /*b380*/  VIADD R120, R144, 0xffffff57 ;  /* 0xffffff5790787836 */ /* 0x000fc40000000000 */
[----:B------:R-:W-:Y:S01]  /*b390*/  LDGSTS.E [R244+0x20000], desc[UR4][R164.64], !P6 ;  /* 0x20000000a4f47fae */ /* 0x000fe2000f121844 */
[----:B------:R-:W-:-:S03]  /*b3a0*/  IMAD.WIDE R190, R183, 0x4, R2 ;  /* 0x00000004b7be7825 */ /* 0x000fc600078e0202 */
[----:B------:R-:W-:Y:S01]  /*b3b0*/  LDGSTS.E [R244+0x24000], desc[UR4][R166.64], !P6 ;  /* 0x24000000a6f47fae */ /* 0x000fe2000f121844 */
[----:B------:R-:W4:Y:S03]  /*b3c0*/  LDC R144, c[0x0][0x230] ;  /* 0x00008c00ff907b82 */ /* 0x000f260000000800 */
[----:B------:R-:W-:Y:S04]  /*b3d0*/  LDGSTS.E [R244+0x20004], desc[UR4][R168.64], !P0 ;  /* 0x20004000a8f47fae */ /* 0x000fe8000c121844 */
[----:B------:R-:W-:Y:S01]  /*b3e0*/  LDGSTS.E [R244+0x24004], desc[UR4][R170.64], !P0 ;  /* 0x24004000aaf47fae */ /* 0x000fe2000c121844 */
[----:B------:R-:W-:-:S03]  /*b3f0*/  ISETP.GE.U32.AND P0, PT, R120, 0x7ffffed8, PT ;  /* 0x7ffffed87800780c */ /* 0x000fc60003f06070 */
[----:B------:R-:W4:Y:S01]  /*b400*/  LDL.LU.64 R2, [R1+0x150] ;  /* 0x0001500001027983 */ /* 0x000f220000300a00 */
[----:B------:R-:W-:-:S03]  /*b410*/  IMAD.WIDE R192, R183, 0x4, R188 ;  /* 0x00000004b7c07825 */ /* 0x000fc600078e02bc */
[----:B------:R-:W4:Y:S04]  /*b420*/  LDL.LU.64 R18, [R1+0x148] ;  /* 0x0001480001127983 */ /* 0x000f280000300a00 */
[----:B------:R-:W4:Y:S04]  /*b430*/  LDL.LU.64 R14, [R1+0x140] ;  /* 0x00014000010e7983 */ /* 0x000f280000300a00 */
[----:B------:R-:W4:Y:S04]  /*b440*/  LDL.LU.64 R188, [R1+0x138] ;  /* 0x0001380001bc7983 */ /* 0x000f280000300a00 */
[----:B------:R-:W-:Y:S04]  /*b450*/  LDGSTS.E [R244+0x20008], desc[UR4][R172.64], !P1 ;  /* 0x20008000acf47fae */ /* 0x000fe8000c921844 */
[----:B------:R-:W-:Y:S04]  /*b460*/  LDGSTS.E [R244+0x24008], desc[UR4][R174.64], !P1 ;  /* 0x24008000aef47fae */ /* 0x000fe8000c921844 */
[----:B------:R-:W-:Y:S04]  /*b470*/  LDGSTS.E [R244+0x2000c], desc[UR4][R190.64], !P3 ;  /* 0x2000c000bef47fae */ /* 0x000fe8000d921844 */
[----:B------:R-:W-:Y:S01]  /*b480*/  LDGSTS.E [R244+0x2400c], desc[UR4][R192.64], !P3 ;  /* 0x2400c000c0f47fae */ /* 0x000fe2000d921844 */
[----:B--2---:R-:W-:-:S05]  /*b490*/  IMAD.WIDE R8, R183, 0x4, R8 ;  /* 0x00000004b7087825 */ /* 0x004fca00078e0208 */
[----:B------:R2:W-:Y:S04]  /*b4a0*/  STL.64 [R1+0x688], R8 ;  /* 0x0006880801007387 */ /* 0x0005e80000100a00 */
[----:B------:R-:W-:Y:S01]  /*b4b0*/  LDGSTS.E [R244+0x28000], desc[UR4][R8.64], !P0 ;  /* 0x2800000008f47fae */ /* 0x000fe2000c121844 */
[----:B---3--:R-:W-:-:S04]  /*b4c0*/  IMAD.WIDE R4, R183, 0x4, R4 ;  /* 0x00000004b7047825 */ /* 0x008fc800078e0204 */
[C---:B-1----:R-:W-:Y:S01]  /*b4d0*/  IMAD.WIDE R22, R183.reuse, 0x4, R6 ;  /* 0x00000004b7167825 */ /* 0x042fe200078e0206 */
[----:B------:R1:W-:Y:S03]  /*b4e0*/  STL.64 [R1+0x698], R4 ;  /* 0x0006980401007387 */ /* 0x0003e60000100a00 */
[----:B----4-:R-:W-:Y:S01]  /*b4f0*/  IMAD.WIDE R10, R183, 0x4, R16 ;  /* 0x00000004b70a7825 */ /* 0x010fe200078e0210 */
[----:B------:R-:W3:Y:S04]  /*b500*/  LDL.LU.64 R6, [R1+0x130] ;  /* 0x0001300001067983 */ /* 0x000ee80000300a00 */
[----:B------:R-:W4:Y:S04]  /*b510*/  LDL.LU.64 R16, [R1+0x128] ;  /* 0x0001280001107983 */ /* 0x000f280000300a00 */
[----:B------:R1:W-:Y:S04]  /*b520*/  STL.64 [R1+0x6a8], R22 ;  /* 0x0006a81601007387 */ /* 0x0003e80000100a00 */
[----:B------:R1:W-:Y:S04]  /*b530*/  STL.64 [R1+0x6b0], R10 ;  /* 0x0006b00a01007387 */ /* 0x0003e80000100a00 */
[----:B--2---:R-:W2:Y:S04]  /*b540*/  LDL.LU.64 R8, [R1+0x120] ;  /* 0x0001200001087983 */ /* 0x004ea80000300a00 */
[----:B------:R-:W-:Y:S04]  /*b550*/  LDGSTS.E [R244+0x2c000], desc[UR4][R4.64], !P0 ;  /* 0x2c00000004f47fae */ /* 0x000fe8000c121844 */
[----:B-1----:R-:W2:Y:S01]  /*b560*/  LDL.LU.64 R4, [R1+0x118] ;  /* 0x0001180001047983 */ /* 0x002ea20000300a00 */
[----:B------:R-:W-:-:S02]  /*b570*/  VIADD R121, R142, 0xffffff73 ;  /* 0xffffff738e797836 */ /* 0x000fc40000000000 */
[----:B------:R-:W1:Y:S03]  /*b580*/  LDC R142, c[0x0][0x230] ;  /* 0x00008c00ff8e7b82 */ /* 0x000e660000000800 */
[----:B------:R-:W-:Y:S02]  /*b590*/  ISETP.GE.U32.AND P4, PT, R121, 0x7ffffef4, PT ;  /* 0x7ffffef47900780c */ /* 0x000fe40003f86070 */
[----:B------:R-:W-:Y:S01]  /*b5a0*/  IADD3 R121, R143, -0x8f, RZ ;  /* 0xffffff718f797810 */ /* 0x000fe20007ffe0ff */
[----:B------:R-:W-:Y:S02]  /*b5b0*/  VIADD R120, R147, 0xffffff55 ;  /* 0xffffff5593787836 */ /* 0x000fe40000000000 */
[----:B------:R-:W2:Y:S01]  /*b5c0*/  LDC R143, c[0x0][0x230] ;  /* 0x00008c00ff8f7b82 */ /* 0x000ea20000000800 */
[----:B------:R-:W-:Y:S01]  /*b5d0*/  ISETP.GE.U32.AND P6, PT, R121, 0x7ffffef2, PT ;  /* 0x7ffffef27900780c */ /* 0x000fe20003fc6070 */
[----:B------:R-:W-:-:S05]  /*b5e0*/  VIADD R121, R145, 0xffffff56 ;  /* 0xffffff5691797836 */ /* 0x000fca0000000000 */
[----:B------:R-:W-:Y:S01]  /*b5f0*/  ISETP.GE.U32.AND P1, PT, R121, 0x7ffffed7, PT ;  /* 0x7ffffed77900780c */ /* 0x000fe20003f26070 */
[C---:B------:R-:W-:Y:S01]  /*b600*/  IMAD.WIDE R2, R183.reuse, 0x4, R2 ;  /* 0x00000004b7027825 */ /* 0x040fe200078e0202 */
[----:B------:R-:W-:Y:S01]  /*b610*/  ISETP.GE.U32.AND P3, PT, R120, 0x7ffffed6, PT ;  /* 0x7ffffed67800780c */ /* 0x000fe20003f66070 */
[----:B------:R-:W2:Y:S01]  /*b620*/  LDC R147, c[0x0][0x230] ;  /* 0x00008c00ff937b82 */ /* 0x000ea20000000800 */
[----:B-1----:R-:W-:Y:S01]  /*b630*/  IADD3 R121, R142, -0xac, RZ ;  /* 0xffffff548e797810 */ /* 0x002fe20007ffe0ff */
[----:B------:R-:W-:Y:S01]  /*b640*/  IMAD.WIDE R178, R183, 0x4, R18 ;  /* 0x00000004b7b27825 */ /* 0x000fe200078e0212 */
[----:B------:R1:W-:Y:S05]  /*b650*/  STL.64 [R1+0x6b8], R2 ;  /* 0x0006b80201007387 */ /* 0x0003ea0000100a00 */
[----:B------:R-:W2:Y:S01]  /*b660*/  LDC R142, c[0x0][0x230] ;  /* 0x00008c00ff8e7b82 */ /* 0x000ea20000000800 */
[----:B------:R-:W-:Y:S01]  /*b670*/  ISETP.GE.U32.AND P0, PT, R121, 0x7ffffed5, PT ;  /* 0x7ffffed57900780c */ /* 0x000fe20003f06070 */
[----:B------:R-:W-:Y:S01]  /*b680*/  VIADD R120, R146, 0xffffff37 ;  /* 0xffffff3792787836 */ /* 0x000fe20000000000 */
[----:B------:R1:W-:Y:S04]  /*b690*/  LDGSTS.E [R244+0x28004], desc[UR4][R22.64], !P1 ;  /* 0x2800400016f47fae */ /* 0x0003e8000c921844 */
[----:B------:R1:W-:Y:S01]  /*b6a0*/  LDGSTS.E [R244+0x2c004], desc[UR4][R10.64], !P1 ;  /* 0x2c0040000af47fae */ /* 0x0003e2000c921844 */
[----:B------:R-:W-:Y:S01]  /*b6b0*/  ISETP.GE.U32.AND P1, PT, R120, 0x7ffffeb8, PT ;  /* 0x7ffffeb87800780c */ /* 0x000fe20003f26070 */
[----:B------:R-:W2:Y:S02]  /*b6c0*/  LDC R145, c[0x0][0x230] ;  /* 0x00008c00ff917b82 */ /* 0x000ea40000000800 */
[----:B------:R-:W-:Y:S01]  /*b6d0*/  STL.64 [R1+0x6c0], R178 ;  /* 0x0006c0b201007387 */ /* 0x000fe20000100a00 */
[----:B-1----:R-:W-:-:S03]  /*b6e0*/  IMAD.WIDE R22, R183, 0x4, R14 ;  /* 0x00000004b7167825 */ /* 0x002fc600078e020e */
[----:B------:R-:W-:Y:S02]  /*b6f0*/  LDGSTS.E [R244+0x28008], desc[UR4][R2.64], !P3 ;  /* 0x2800800002f47fae */ /* 0x000fe4000d921844 */
[----:B------:R-:W1:Y:S01]  /*b700*/  LDC R146, c[0x0][0x230] ;  /* 0x00008c00ff927b82 */ /* 0x000e620000000800 */
[C---:B------:R-:W-:Y:S01]  /*b710*/  IMAD.WIDE R10, R183.reuse, 0x4, R188 ;  /* 0x00000004b70a7825 */ /* 0x040fe200078e02bc */
[----:B------:R-:W2:Y:S04]  /*b720*/  LDL.LU.64 R14, [R1+0x110] ;  /* 0x00011000010e7983 */ /* 0x000ea80000300a00 */
[----:B------:R-:W2:Y:S04]  /*b730*/  LDL.LU.64 R18, [R1+0x108] ;  /* 0x0001080001127983 */ /* 0x000ea80000300a00 */
[----:B------:R2:W-:Y:S04]  /*b740*/  STL.64 [R1+0x6c8], R22 ;  /* 0x0006c81601007387 */ /* 0x0005e80000100a00 */
[----:B------:R2:W-:Y:S04]  /*b750*/  STL.64 [R1+0x6d0], R10 ;  /* 0x0006d00a01007387 */ /* 0x0005e80000100a00 */
[----:B------:R-:W2:Y:S04]  /*b760*/  LDL.LU.64 R2, [R1+0x100] ;  /* 0x0001000001027983 */ /* 0x000ea80000300a00 */
[----:B------:R-:W-:Y:S04]  /*b770*/  LDGSTS.E [R244+0x2c008], desc[UR4][R178.64], !P3 ;  /* 0x2c008000b2f47fae */ /* 0x000fe8000d921844 */
[----:B------:R-:W2:Y:S04]  /*b780*/  LDL.LU.64 R188, [R1+0xf8] ;  /* 0x0000f80001bc7983 */ /* 0x000ea80000300a00 */
[----:B------:R2:W-:Y:S04]  /*b790*/  LDGSTS.E [R244+0x2800c], desc[UR4][R22.64], !P0 ;  /* 0x2800c00016f47fae */ /* 0x0005e8000c121844 */
[----:B------:R1:W-:Y:S01]  /*b7a0*/  LDGSTS.E [R244+0x2c00c], desc[UR4][R10.64], !P0 ;  /* 0x2c00c0000af47fae */ /* 0x0003e2000c121844 */
[----:B---3--:R-:W-:-:S04]  /*b7b0*/  IMAD.WIDE R6, R183, 0x4, R6 ;  /* 0x00000004b7067825 */ /* 0x008fc800078e0206 */
[C---:B----4-:R-:W-:Y:S01]  /*b7c0*/  IMAD.WIDE R16, R183.reuse, 0x4, R16 ;  /* 0x00000004b7107825 */ /* 0x050fe200078e0210 */
[----:B------:R3:W-:Y:S04]  /*b7d0*/  STL.64 [R1+0x7c0], R6 ;  /* 0x0007c00601007387 */ /* 0x0007e80000100a00 */
[----:B------:R4:W-:Y:S04]  /*b7e0*/  STL.64 [R1+0x7c8], R16 ;  /* 0x0007c81001007387 */ /* 0x0009e80000100a00 */
[----:B------:R-:W-:Y:S01]  /*b7f0*/  LDGSTS.E [R244+0x30000], desc[UR4][R6.64], !P1 ;  /* 0x3000000006f47fae */ /* 0x000fe2000c921844 */
[----:B--2---:R-:W-:-:S03]  /*b800*/  IMAD.WIDE R22, R183, 0x4, R8 ;  /* 0x00000004b7167825 */ /* 0x004fc600078e0208 */
[----:B------:R-:W-:Y:S01]  /*b810*/  LDGSTS.E [R244+0x34000], desc[UR4][R16.64], !P1 ;  /* 0x3400000010f47fae */ /* 0x000fe2000c921844 */
[----:B-1----:R-:W-:-:S03]  /*b820*/  IMAD.WIDE R10, R183, 0x4, R4 ;  /* 0x00000004b70a7825 */ /* 0x002fc600078e0204 */
[----:B------:R-:W2:Y:S04]  /*b830*/  LDL.LU.64 R4, [R1+0xf0] ;  /* 0x0000f00001047983 */ /* 0x000ea80000300a00 */
[----:B------:R-:W2:Y:S04]  /*b840*/  LDL.LU.64 R8, [R1+0xe8] ;  /* 0x0000e80001087983 */ /* 0x000ea80000300a00 */
[----:B------:R1:W-:Y:S04]  /*b850*/  STL.64 [R1+0x7d0], R22 ;  /* 0x0007d01601007387 */ /* 0x0003e80000100a00 */
[----:B------:R1:W-:Y:S04]  /*b860*/  STL.64 [R1+0x7d8], R10 ;  /* 0x0007d80a01007387 */ /* 0x0003e80000100a00 */
[----:B---3--:R-:W3:Y:S04]  /*b870*/  LDL.LU.64 R6, [R1+0xe0] ;  /* 0x0000e00001067983 */ /* 0x008ee80000300a00 */
[----:B----4-:R-:W4:Y:S01]  /*b880*/  LDL.LU.64 R16, [R1+0xd8] ;  /* 0x0000d80001107983 */ /* 0x010f220000300a00 */
[----:B------:R-:W-:-:S02]  /*b890*/  VIADD R121, R144, 0xffffff36 ;  /* 0xffffff3690797836 */ /* 0x000fc40000000000 */
[----:B------:R-:W-:Y:S01]  /*b8a0*/  VIADD R120, R148, 0xffffff35 ;  /* 0xffffff3594787836 */ /* 0x000fe20000000000 */
[----:B------:R-:W4:Y:S02]  /*b8b0*/  LDC R144, c[0x0][0x230] ;  /* 0x00008c00ff907b82 */ /* 0x000f240000000800 */
[----:B------:R-:W-:Y:S02]  /*b8c0*/  ISETP.GE.U32.AND P3, PT, R121, 0x7ffffeb7, PT ;  /* 0x7ffffeb77900780c */ /* 0x000fe40003f66070 */
[----:B------:R-:W-:Y:S02]  /*b8d0*/  ISETP.GE.U32.AND P0, PT, R120, 0x7ffffeb6, PT ;  /* 0x7ffffeb67800780c */ /* 0x000fe40003f06070 */
[----:B------:R-:W-:Y:S01]  /*b8e0*/  IADD3 R121, R143, -0xcc, RZ ;  /* 0xffffff348f797810 */ /* 0x000fe20007ffe0ff */
[----:B------:R-:W-:Y:S01]  /*b8f0*/  VIADD R120, R147, 0xffffff17 ;  /* 0xffffff1793787836 */ /* 0x000fe20000000000 */
[----:B------:R-:W4:Y:S02]  /*b900*/  LDC R148, c[0x0][0x230] ;  /* 0x00008c00ff947b82 */ /* 0x000f240000000800 */
[----:B------:R-:W-:-:S05]  /*b910*/  ISETP.GE.U32.AND P1, PT, R121, 0x7ffffeb5, PT ;  /* 0x7ffffeb57900780c */ /* 0x000fca0003f26070 */
[----:B------:R1:W-:Y:S01]  /*b920*/  LDGSTS.E [R244+0x30004], desc[UR4][R22.64], !P3 ;  /* 0x3000400016f47fae */ /* 0x0003e2000d921844 */
[----:B------:R-:W4:Y:S03]  /*b930*/  LDC R143, c[0x0][0x230] ;  /* 0x00008c00ff8f7b82 */ /* 0x000f260000000800 */
[----:B------:R1:W-:Y:S01]  /*b940*/  LDGSTS.E [R244+0x34004], desc[UR4][R10.64], !P3 ;  /* 0x340040000af47fae */ /* 0x0003e2000d921844 */
[----:B------:R-:W-:-:S04]  /*b950*/  IMAD.WIDE R14, R183, 0x4, R14 ;  /* 0x00000004b70e7825 */ /* 0x000fc800078e020e */
[C---:B------:R-:W-:Y:S01]  /*b960*/  IMAD.WIDE R178, R183.reuse, 0x4, R18 ;  /* 0x00000004b7b27825 */ /* 0x040fe200078e0212 */
[----:B------:R1:W-:Y:S01]  /*b970*/  STL.64 [R1+0x7e0], R14 ;  /* 0x0007e00e01007387 */ /* 0x0003e20000100a00 */
[----:B------:R-:W-:Y:S01]  /*b980*/  ISETP.GE.U32.AND P3, PT, R120, 0x7ffffe98, PT ;  /* 0x7ffffe987800780c */ /* 0x000fe20003f66070 */
[----:B------:R-:W4:Y:S02]  /*b990*/  LDC R147, c[0x0][0x230] ;  /* 0x00008c00ff937b82 */ /* 0x000f240000000800 */
[----:B------:R2:W-:Y:S04]  /*b9a0*/  STL.64 [R1+0x7e8], R178 ;  /* 0x0007e8b201007387 */ /* 0x0005e80000100a00 */
[----:B------:R-:W-:Y:S01]  /*b9b0*/  LDGSTS.E [R244+0x30008], desc[UR4][R14.64], !P0 ;  /* 0x300080000ef47fae */ /* 0x000fe2000c121844 */
[----:B-1----:R-:W-:-:S03]  /*b9c0*/  IMAD.WIDE R22, R183, 0x4, R2 ;  /* 0x00000004b7167825 */ /* 0x002fc600078e0202 */
[----:B------:R1:W-:Y:S04]  /*b9d0*/  LDGSTS.E [R244+0x34008], desc[UR4][R178.64], !P0 ;  /* 0x34008000b2f47fae */ /* 0x0003e8000c121844 */
[----:B------:R-:W4:Y:S01]  /*b9e0*/  LDL.LU.64 R2, [R1+0xd0] ;  /* 0x0000d00001027983 */ /* 0x000f220000300a00 */
[----:B------:R-:W-:-:S03]  /*b9f0*/  IMAD.WIDE R10, R183, 0x4, R188 ;  /* 0x00000004b70a7825 */ /* 0x000fc600078e02bc */
[----:B------:R-:W4:Y:S04]  /*ba00*/  LDL.LU.64 R18, [R1+0xc8] ;  /* 0x0000c80001127983 */ /* 0x000f280000300a00 */
[----:B------:R3:W-:Y:S04]  /*ba10*/  STL.64 [R1+0x7f0], R22 ;  /* 0x0007f01601007387 */ /* 0x0007e80000100a00 */
[----:B------:R4:W-:Y:S04]  /*ba20*/  STL.64 [R1+0x7f8], R10 ;  /* 0x0007f80a01007387 */ /* 0x0009e80000100a00 */
[----:B------:R-:W4:Y:S04]  /*ba30*/  LDL.LU.64 R14, [R1+0xc0] ;  /* 0x0000c000010e7983 */ /* 0x000f280000300a00 */
[----:B------:R-:W4:Y:S04]  /*ba40*/  LDL.LU.64 R188, [R1+0xb8] ;  /* 0x0000b80001bc7983 */ /* 0x000f280000300a00 */
[----:B------:R3:W-:Y:S04]  /*ba50*/  LDGSTS.E [R244+0x3000c], desc[UR4][R22.64], !P1 ;  /* 0x3000c00016f47fae */ /* 0x0007e8000c921844 */
[----:B------:R4:W-:Y:S01]  /*ba60*/  LDGSTS.E [R244+0x3400c], desc[UR4][R10.64], !P1 ;  /* 0x3400c0000af47fae */ /* 0x0009e2000c921844 */
[----:B--2---:R-:W-:-:S04]  /*ba70*/  IMAD.WIDE R4, R183, 0x4, R4 ;  /* 0x00000004b7047825 */ /* 0x004fc800078e0204 */
[C---:B-1----:R-:W-:Y:S01]  /*ba80*/  IMAD.WIDE R178, R183.reuse, 0x4, R8 ;  /* 0x00000004b7b27825 */ /* 0x042fe200078e0208 */
[----:B------:R1:W-:Y:S04]  /*ba90*/  STL.64 [R1+0x980], R4 ;  /* 0x0009800401007387 */ /* 0x0003e80000100a00 */
[----:B------:R2:W-:Y:S04]  /*baa0*/  STL.64 [R1+0x988], R178 ;  /* 0x000988b201007387 */ /* 0x0005e80000100a00 */
[----:B------:R-:W2:Y:S01]  /*bab0*/  LDL.LU.64 R8, [R1+0x178] ;  /* 0x0001780001087983 */ /* 0x000ea20000300a00 */
[----:B---3--:R-:W-:-:S03]  /*bac0*/  IMAD.WIDE R22, R183, 0x4, R6 ;  /* 0x00000004b7167825 */ /* 0x008fc600078e0206 */
[----:B------:R-:W-:Y:S01]  /*bad0*/  LDGSTS.E [R244+0x38000], desc[UR4][R4.64], !P3 ;  /* 0x3800000004f47fae */ /* 0x000fe2000d921844 */
[----:B----4-:R-:W-:-:S03]  /*bae0*/  IMAD.WIDE R10, R183, 0x4, R16 ;  /* 0x00000004b70a7825 */ /* 0x010fc600078e0210 */
[----:B------:R-:W3:Y:S04]  /*baf0*/  LDL.LU.64 R6, [R1+0x180] ;  /* 0x0001800001067983 */ /* 0x000ee80000300a00 */
[----:B------:R4:W-:Y:S04]  /*bb00*/  STL.64 [R1+0x990], R22 ;  /* 0x0009901601007387 */ /* 0x0009e80000100a00 */
[----:B------:R4:W-:Y:S04]  /*bb10*/  STL.64 [R1+0x998], R10 ;  /* 0x0009980a01007387 */ /* 0x0009e80000100a00 */
[----:B------:R-:W3:Y:S04]  /*bb20*/  LDL.LU.64 R16, [R1+0x188] ;  /* 0x0001880001107983 */ /* 0x000ee80000300a00 */
[----:B-1----:R-:W3:Y:S01]  /*bb30*/  LDL.LU.64 R4, [R1+0x190] ;  /* 0x0001900001047983 */ /* 0x002ee20000300a00 */
[----:B------:R-:W-:-:S02]  /*bb40*/  VIADD R121, R142, 0xffffff16 ;  /* 0xffffff168e797836 */ /* 0x000fc40000000000 */
[----:B------:R-:W-:Y:S01]  /*bb50*/  VIADD R120, R146, 0xffffff15 ;  /* 0xffffff1592787836 */ /* 0x000fe20000000000 */
[----:B------:R2:W-:Y:S01]  /*bb60*/  LDGSTS.E [R244+0x3c000], desc[UR4][R178.64], !P3 ;  /* 0x3c000000b2f47fae */ /* 0x0005e2000d921844 */
[----:B------:R-:W1:Y:S01]  /*bb70*/  LDC R142, c[0x0][0x230] ;  /* 0x00008c00ff8e7b82 */ /* 0x000e620000000800 */
[----:B------:R-:W-:Y:S02]  /*bb80*/  ISETP.GE.U32.AND P0, PT, R121, 0x7ffffe97, PT ;  /* 0x7ffffe977900780c */ /* 0x000fe40003f06070 */
[----:B------:R-:W-:-:S05]  /*bb90*/  ISETP.GE.U32.AND P1, PT, R120, 0x7ffffe96, PT ;  /* 0x7ffffe967800780c */ /* 0x000fca0003f26070 */
[----:B------:R-:W1:Y:S06]  /*bba0*/  LDC R146, c[0x0][0x230] ;  /* 0x00008c00ff927b82 */ /* 0x000e6c0000000800 */
[----:B------:R4:W-:Y:S04]  /*bbb0*/  LDGSTS.E [R244+0x38004], desc[UR4][R22.64], !P0 ;  /* 0x3800400016f47fae */ /* 0x0009e8000c121844 */
[----:B------:R4:W-:Y:S01]  /*bbc0*/  LDGSTS.E [R244+0x3c004], desc[UR4][R10.64], !P0 ;  /* 0x3c0040000af47fae */ /* 0x0009e2000c121844 */
[----:B------:R-:W-:-:S04]  /*bbd0*/  IMAD.WIDE R2, R183, 0x4, R2 ;  /* 0x00000004b7027825 */ /* 0x000fc800078e0202 */
[C---:B--2---:R-:W-:Y:S01]  /*bbe0*/  IMAD.WIDE R178, R183.reuse, 0x4, R18 ;  /* 0x00000004b7b27825 */ /* 0x044fe200078e0212 */
[----:B------:R2:W-:Y:S04]  /*bbf0*/  STL.64 [R1+0x9a0], R2 ;  /* 0x0009a00201007387 */ /* 0x0005e80000100a00 */
[----:B------:R-:W-:Y:S04]  /*bc00*/  STL.64 [R1+0x9a8], R178 ;  /* 0x0009a8b201007387 */ /* 0x000fe80000100a00 */
[----:B------:R-:W3:Y:S01]  /*bc10*/  LDL.LU.64 R18, [R1+0x198] ;  /* 0x0001980001127983 */ /* 0x000ee20000300a00 */
[----:B----4-:R-:W-:-:S03]  /*bc20*/  IMAD.WIDE R22, R183, 0x4, R14 ;  /* 0x00000004b7167825 */ /* 0x010fc600078e020e */
[----:B------:R-:W-:Y:S01]  /*bc30*/  LDGSTS.E [R244+0x38008], desc[UR4][R2.64], !P1 ;  /* 0x3800800002f47fae */ /* 0x000fe2000c921844 */
[----:B------:R-:W-:-:S03]  /*bc40*/  IMAD.WIDE R10, R183, 0x4, R188 ;  /* 0x00000004b70a7825 */ /* 0x000fc600078e02bc */
[----:B------:R-:W4:Y:S04]  /*bc50*/  LDL.LU.64 R14, [R1+0x1a0] ;  /* 0x0001a000010e7983 */ /* 0x000f280000300a00 */
[----:B------:R1:W-:Y:S04]  /*bc60*/  STL.64 [R1+0x9b0], R22 ;  /* 0x0009b01601007387 */ /* 0x0003e80000100a00 */
[----:B------:R1:W-:Y:S04]  /*bc70*/  STL.64 [R1+0x9b8], R10 ;  /* 0x0009b80a01007387 */ /* 0x0003e80000100a00 */
[----:B--2---:R-:W2:Y:S04]  /*bc80*/  LDL.LU.64 R2, [R1+0x1a8] ;  /* 0x0001a80001027983 */ /* 0x004ea80000300a00 */
[----:B------:R-:W2:Y:S01]  /*bc90*/  LDL.LU.64 R188, [R1+0x1b0] ;  /* 0x0001b00001bc7983 */ /* 0x000ea20000300a00 */
[----:B------:R-:W-:-:S03]  /*bca0*/  IMAD.WIDE R194, R183, 0x4, R8 ;  /* 0x00000004b7c27825 */ /* 0x000fc600078e0208 */
[----:B------:R-:W-:Y:S04]  /*bcb0*/  LDGSTS.E [R244+0x3c008], desc[UR4][R178.64], !P1 ;  /* 0x3c008000b2f47fae */ /* 0x000fe8000c921844 */
[----:B------:R-:W2:Y:S01]  /*bcc0*/  LDL.LU.64 R8, [R1+0x270] ;  /* 0x0002700001087983 */ /* 0x000ea20000300a00 */
[----:B---3--:R-:W-:-:S04]  /*bcd0*/  IMAD.WIDE R196, R183, 0x4, R6 ;  /* 0x00000004b7c47825 */ /* 0x008fc800078e0206 */
[----:B------:R-:W-:-:S04]  /*bce0*/  IMAD.WIDE R198, R183, 0x4, R16 ;  /* 0x00000004b7c67825 */ /* 0x000fc800078e0210 */
[----:B------:R-:W-:Y:S02]  /*bcf0*/  IMAD.WIDE R200, R183, 0x4, R4 ;  /* 0x00000004b7c87825 */ /* 0x000fe400078e0204 */
[----:B------:R-:W3:Y:S04]  /*bd00*/  LDL.LU.64 R4, [R1+0x268] ;  /* 0x0002680001047983 */ /* 0x000ee80000300a00 */
[----:B------:R-:W1:Y:S04]  /*bd10*/  LDL.LU.64 R6, [R1+0x260] ;  /* 0x0002600001067983 */ /* 0x000e680000300a00 */
[----:B------:R-:W3:Y:S01]  /*bd20*/  LDL.LU.64 R16, [R1+0x258] ;  /* 0x0002580001107983 */ /* 0x000ee20000300a00 */
[----:B------:R-:W-:Y:S01]  /*bd30*/  VIADD R120, R145, 0xffffff14 ;  /* 0xffffff1491787836 */ /* 0x000fe20000000000 */
[----:B------:R-:W-:Y:S01]  /*bd40*/  IADD3 R121, R144, -0x90, RZ ;  /* 0xffffff7090797810 */ /* 0x000fe20007ffe0ff */
[----:B------:R-:W1:Y:S03]  /*bd50*/  LDC R145, c[0x0][0x230] ;  /* 0x00008c00ff917b82 */ /* 0x000e660000000800 */
[----:B------:R-:W-:Y:S01]  /*bd60*/  ISETP.GE.U32.AND P3, PT, R120, 0x7ffffe95, PT ;  /* 0x7ffffe957800780c */ /* 0x000fe20003f66070 */
[----:B------:R-:W-:Y:S01]  /*bd70*/  VIADD R120, R149, 0xffffff6e ;  /* 0xffffff6e95787836 */ /* 0x000fe20000000000 */
[----:B------:R-:W-:-:S03]  /*bd80*/  ISETP.GE.U32.AND P0, PT, R121, 0x7ffffef1, PT ;  /* 0x7ffffef17900780c */ /* 0x000fc60003f06070 */
[----:B------:R-:W1:Y:S08]  /*bd90*/  LDC R144, c[0x0][0x230] ;  /* 0x00008c00ff907b82 */ /* 0x000e700000000800 */
[----:B------:R1:W-:Y:S01]  /*bda0*/  LDGSTS.E [R244+0x3800c], desc[UR4][R22.64], !P3 ;  /* 0x3800c00016f47fae */ /* 0x0003e2000d921844 */
[----:B------:R-:W1:Y:S03]  /*bdb0*/  LDC R149, c[0x0][0x230] ;  /* 0x00008c00ff957b82 */ /* 0x000e660000000800 */
[----:B------:R1:W-:Y:S01]  /*bdc0*/  LDGSTS.E [R244+0x3c00c], desc[UR4][R10.64], !P3 ;  /* 0x3c00c0000af47fae */ /* 0x0003e2000d921844 */
[----:B------:R-:W-:Y:S01]  /*bdd0*/  ISETP.GE.U32.AND P3, PT, R120, 0x7ffffeef, PT ;  /* 0x7ffffeef7800780c */ /* 0x000fe20003f66070 */
[----:B------:R-:W-:-:S02]  /*bde0*/  VIADD R120, R148, 0xffffff53 ;  /* 0xffffff5394787836 */ /* 0x000fc40000000000 */
[----:B------:R-:W-:Y:S01]  /*bdf0*/  LDGSTS.E [R245+0x20000], desc[UR4][R194.64], !P4 ;  /* 0x20000000c2f57fae */ /* 0x000fe2000e121844 */
[----:B------:R-:W-:-:S03]  /*be00*/  IMAD.WIDE R202, R183, 0x4, R18 ;  /* 0x00000004b7ca7825 */ /* 0x000fc600078e0212 */
[----:B------:R-:W-:Y:S01]  /*be10*/  LDGSTS.E [R245+0x24000], desc[UR4][R196.64], !P4 ;  /* 0x24000000c4f57fae */ /* 0x000fe2000e121844 */
[----:B------:R-:W1:Y:S03]  /*be20*/  LDC R148, c[0x0][0x230] ;  /* 0x00008c00ff947b82 */ /* 0x000e660000000800 */
[----:B------:R-:W-:Y:S04]  /*be30*/  LDGSTS.E [R245+0x20004], desc[UR4][R198.64], !P5 ;  /* 0x20004000c6f57fae */ /* 0x000fe8000e921844 */
[----:B------:R-:W-:Y:S01]  /*be40*/  LDGSTS.E [R245+0x24004], desc[UR4][R200.64], !P5 ;  /* 0x24004000c8f57fae */ /* 0x000fe2000e921844 */
[----:B------:R-:W-:Y:S01]  /*be50*/  ISETP.GE.U32.AND P5, PT, R120, 0x7ffffed4, PT ;  /* 0x7ffffed47800780c */ /* 0x000fe20003fa6070 */
[----:B----4-:R-:W-:-:S02]  /*be60*/  IMAD.WIDE R204, R183, 0x4, R14 ;  /* 0x00000004b7cc7825 */ /* 0x010fc400078e020e */
[----:B------:R-:W-:Y:S04]  /*be70*/  LDGSTS.E [R245+0x20008], desc[UR4][R202.64], !P6 ;  /* 0x20008000caf57fae */ /* 0x000fe8000f121844 */
[----:B------:R-:W-:Y:S01]  /*be80*/  LDGSTS.E [R245+0x24008], desc[UR4][R204.64], !P6 ;  /* 0x24008000ccf57fae */ /* 0x000fe2000f121844 */
[----:B--2---:R-:W-:-:S03]  /*be90*/  IMAD.WIDE R206, R183, 0x4, R2 ;  /* 0x00000004b7ce7825 */ /* 0x004fc600078e0202 */
[----:B------:R-:W2:Y:S04]  /*bea0*/  LDL.LU.64 R2, [R1+0x250] ;  /* 0x0002500001027983 */ /* 0x000ea80000300a00 */
[----:B------:R-:W4:Y:S01]  /*beb0*/  LDL.LU.64 R18, [R1+0x248] ;  /* 0x0002480001127983 */ /* 0x000f220000300a00 */
[----:B------:R-:W-:-:S03]  /*bec0*/  IMAD.WIDE R208, R183, 0x4, R188 ;  /* 0x00000004b7d07825 */ /* 0x000fc600078e02bc */
[----:B------:R-:W4:Y:S04]  /*bed0*/  LDL.LU.64 R14, [R1+0x240] ;  /* 0x00024000010e7983 */ /* 0x000f280000300a00 */
[----:B------:R-:W4:Y:S04]  /*bee0*/  LDL.LU.64 R188, [R1+0x238] ;  /* 0x0002380001bc7983 */ /* 0x000f280000300a00 */
[----:B------:R-:W-:Y:S04]  /*bef0*/  LDGSTS.E [R245+0x2000c], desc[UR4][R206.64], !P0 ;  /* 0x2000c000cef57fae */ /* 0x000fe8000c121844 */
[----:B------:R-:W-:Y:S01]  /*bf00*/  LDGSTS.E [R245+0x2400c], desc[UR4][R208.64], !P0 ;  /* 0x2400c000d0f57fae */ /* 0x000fe2000c121844 */
[----:B------:R-:W-:-:S05]  /*bf10*/  IMAD.WIDE R8, R183, 0x4, R8 ;  /* 0x00000004b7087825 */ /* 0x000fca00078e0208 */
[----:B------:R1:W-:Y:S04]  /*bf20*/  STL.64 [R1+0x118], R8 ;  /* 0x0001180801007387 */ /* 0x0003e80000100a00 */
[----:B------:R-:W-:Y:S01]  /*bf30*/  LDGSTS.E [R245+0x28000], desc[UR4][R8.64], !P5 ;  /* 0x2800000008f57fae */ /* 0x000fe2000e921844 */
[----:B---3--:R-:W-:-:S04]  /*bf40*/  IMAD.WIDE R4, R183, 0x4, R4 ;  /* 0x00000004b7047825 */ /* 0x008fc800078e0204 */
[C---:B-1----:R-:W-:Y:S01]  /*bf50*/  IMAD.WIDE R22, R183.reuse, 0x4, R6 ;  /* 0x00000004b7167825 */ /* 0x042fe200078e0206 */
[----:B------:R1:W-:Y:S03]  /*bf60*/  STL.64 [R1+0x120], R4 ;  /* 0x0001200401007387 */ /* 0x0003e60000100a00 */
[----:B------:R-:W-:Y:S01]  /*bf70*/  IMAD.WIDE R10, R183, 0x4, R16 ;  /* 0x00000004b70a7825 */ /* 0x000fe200078e0210 */
[----:B------:R-:W3:Y:S04]  /*bf80*/  LDL.LU.64 R6, [R1+0x230] ;  /* 0x0002300001067983 */ /* 0x000ee80000300a00 */
[----:B------:R-:W3:Y:S04]  /*bf90*/  LDL.LU.64 R16, [R1+0x228] ;  /* 0x0002280001107983 */ /* 0x000ee80000300a00 */
[----:B------:R4:W-:Y:S04]  /*bfa0*/  STL.64 [R1+0x128], R22 ;  /* 0x0001281601007387 */ /* 0x0009e80000100a00 */
[----:B------:R4:W-:Y:S04]  /*bfb0*/  STL.64 [R1+0x130], R10 ;  /* 0x0001300a01007387 */ /* 0x0009e80000100a00 */
[----:B------:R-:W3:Y:S04]  /*bfc0*/  LDL.LU.64 R8, [R1+0x220] ;  /* 0x0002200001087983 */ /* 0x000ee80000300a00 */
[----:B------:R-:W-:Y:S04]  /*bfd0*/  LDGSTS.E [R245+0x2c000], desc[UR4][R4.64], !P5 ;  /* 0x2c00000004f57fae */ /* 0x000fe8000e921844 */
[----:B-1----:R-:W3:Y:S01]  /*bfe0*/  LDL.LU.64 R4, [R1+0x218] ;  /* 0x0002180001047983 */ /* 0x002ee20000300a00 */
[----:B------:R-:W-:-:S02]  /*bff0*/  VIADD R121, R143, 0xffffff6f ;  /* 0xffffff6f8f797836 */ /* 0x000fc40000000000 */
[----:B------:R-:W-:Y:S01]  /*c000*/  VIADD R120, R147, 0xffffff51 ;  /* 0xffffff5193787836 */ /* 0x000fe20000000000 */
[----:B------:R-:W1:Y:S02]  /*c010*/  LDC R143, c[0x0][0x230] ;  /* 0x00008c00ff8f7b82 */ /* 0x000e640000000800 */
[----:B------:R-:W-:Y:S02]  /*c020*/  ISETP.GE.U32.AND P1, PT, R121, 0x7ffffef0, PT ;  /* 0x7ffffef07900780c */ /* 0x000fe40003f26070 */
[----:B------:R-:W-:-:S04]  /*c030*/  IADD3 R121, R142, -0x93, RZ ;  /* 0xffffff6d8e797810 */ /* 0x000fc80007ffe0ff */
[----:B------:R-:W-:Y:S01]  /*c040*/  ISETP.GE.U32.AND P4, PT, R121, 0x7ffffeee, PT ;  /* 0x7ffffeee7900780c */ /* 0x000fe20003f86070 */
[----:B------:R-:W-:Y:S01]  /*c050*/  VIADD R121, R145, 0xffffff52 ;  /* 0xffffff5291797836 */ /* 0x000fe20000000000 */
[----:B------:R-:W-:Y:S01]  /*c060*/  ISETP.GE.U32.AND P0, PT, R120, 0x7ffffed2, PT ;  /* 0x7ffffed27800780c */ /* 0x000fe20003f06070 */
[----:B------:R-:W1:Y:S03]  /*c070*/  LDC R142, c[0x0][0x230] ;  /* 0x00008c00ff8e7b82 */ /* 0x000e660000000800 */
[----:B------:R-:W-:Y:S02]  /*c080*/  ISETP.GE.U32.AND P6, PT, R121, 0x7ffffed3, PT ;  /* 0x7ffffed37900780c */ /* 0x000fe40003fc6070 */
[----:B------:R-:W-:Y:S01]  /*c090*/  IADD3 R121, R144, -0xb0, RZ ;  /* 0xffffff5090797810 */ /* 0x000fe20007ffe0ff */
[----:B------:R-:W-:Y:S02]  /*c0a0*/  VIADD R120, R146, 0xffffff33 ;  /* 0xffffff3392787836 */ /* 0x000fe40000000000 */
[----:B------:R-:W1:Y:S01]  /*c0b0*/  LDC R144, c[0x0][0x230] ;  /* 0x00008c00ff907b82 */ /* 0x000e620000000800 */
[----:B------:R-:W-:Y:S01]  /*c0c0*/  ISETP.GE.U32.AND P5, PT, R121, 0x7ffffed1, PT ;  /* 0x7ffffed17900780c */ /* 0x000fe20003fa6070 */
[----:B--2---:R-:W-:-:S04]  /*c0d0*/  IMAD.WIDE R2, R183, 0x4, R2 ;  /* 0x00000004b7027825 */ /* 0x004fc800078e0202 */
[----:B----4-:R-:W-:Y:S02]  /*c0e0*/  IMAD.WIDE R178, R183, 0x4, R18 ;  /* 0x00000004b7b27825 */ /* 0x010fe400078e0212 */
[----:B------:R2:W-:Y:S01]  /*c0f0*/  LDGSTS.E [R245+0x28004], desc[UR4][R22.64], !P6 ;  /* 0x2800400016f57fae */ /* 0x0005e2000f121844 */
[----:B------:R-:W4:Y:S03]  /*c100*/  LDC R147, c[0x0][0x230] ;  /* 0x00008c00ff937b82 */ /* 0x000f260000000800 */
[----:B------:R1:W-:Y:S01]  /*c110*/  LDGSTS.E [R245+0x2c004], desc[UR4][R10.64], !P6 ;  /* 0x2c0040000af57fae */ /* 0x0003e2000f121844 */
[----:B------:R-:W-:-:S03]  /*c120*/  ISETP.GE.U32.AND P6, PT, R120, 0x7ffffeb4, PT ;  /* 0x7ffffeb47800780c */ /* 0x000fc60003fc6070 */
[----:B------:R1:W-:Y:S01]  /*c130*/  STL.64 [R1+0x138], R2 ;  /* 0x0001380201007387 */ /* 0x0003e20000100a00 */
[----:B------:R-:W4:Y:S01]  /*c140*/  LDC R146, c[0x0][0x230] ;  /* 0x00008c00ff927b82 */ /* 0x000f220000000800 */
[C---:B--2---:R-:W-:Y:S02]  /*c150*/  IMAD.WIDE R22, R183.reuse, 0x4, R14 ;  /* 0x00000004b7167825 */ /* 0x044fe400078e020e */
[----:B------:R-:W-:Y:S02]  /*c160*/  STL.64 [R1+0x140], R178 ;  /* 0x000140b201007387 */ /* 0x000fe40000100a00 */
[C---:B-1----:R-:W-:Y:S02]  /*c170*/  IMAD.WIDE R10, R183.reuse, 0x4, R188 ;  /* 0x00000004b70a7825 */ /* 0x042fe400078e02bc */
[----:B------:R-:W2:Y:S01]  /*c180*/  LDL.LU.64 R14, [R1+0x210] ;  /* 0x00021000010e7983 */ /* 0x000ea20000300a00 */
[----:B------:R-:W1:Y:S03]  /*c190*/  LDC R145, c[0x0][0x230] ;  /* 0x00008c00ff917b82 */ /* 0x000e660000000800 */
[----:B------:R-:W4:Y:S04]  /*c1a0*/  LDL.LU.64 R18, [R1+0x208] ;  /* 0x0002080001127983 */ /* 0x000f280000300a00 */
[----:B------:R3:W-:Y:S04]  /*c1b0*/  STL.64 [R1+0x148], R22 ;  /* 0x0001481601007387 */ /* 0x0007e80000100a00 */
[----:B------:R-:W-:Y:S04]  /*c1c0*/  LDGSTS.E [R245+0x28008], desc[UR4][R2.64], !P0 ;  /* 0x2800800002f57fae */ /* 0x000fe8000c121844 */
[----:B------:R1:W-:Y:S04]  /*c1d0*/  STL.64 [R1+0x150], R10 ;  /* 0x0001500a01007387 */ /* 0x0003e80000100a00 */
[----:B------:R-:W-:Y:S04]  /*c1e0*/  LDGSTS.E [R245+0x2c008], desc[UR4][R178.64], !P0 ;  /* 0x2c008000b2f57fae */ /* 0x000fe8000c121844 */
[----:B------:R-:W4:Y:S04]  /*c1f0*/  LDL.LU.64 R2, [R1+0x200] ;  /* 0x0002000001027983 */ /* 0x000f280000300a00 */
[----:B------:R-:W4:Y:S04]  /*c200*/  LDL.LU.64 R188, [R1+0x1f8] ;  /* 0x0001f80001bc7983 */ /* 0x000f280000300a00 */
[----:B------:R1:W-:Y:S04]  /*c210*/  LDGSTS.E [R245+0x2800c], desc[UR4][R22.64], !P5 ;  /* 0x2800c00016f57fae */ /* 0x0003e8000e921844 */
[----:B------:R1:W-:Y:S01]  /*c220*/  LDGSTS.E [R245+0x2c00c], desc[UR4][R10.64], !P5 ;  /* 0x2c00c0000af57fae */ /* 0x0003e2000e921844 */
[----:B---3--:R-:W-:-:S04]  /*c230*/  IMAD.WIDE R6, R183, 0x4, R6 ;  /* 0x00000004b7067825 */ /* 0x008fc800078e0206 */
[C---:B------:R-:W-:Y:S01]  /*c240*/  IMAD.WIDE R16, R183.reuse, 0x4, R16 ;  /* 0x00000004b7107825 */ /* 0x040fe200078e0210 */
[----:B------:R3:W-:Y:S04]  /*c250*/  STL.64 [R1+0x770], R6 ;  /* 0x0007700601007387 */ /* 0x0007e80000100a00 */
[----:B------:R3:W-:Y:S04]  /*c260*/  STL.64 [R1+0x778], R16 ;  /* 0x0007781001007387 */ /* 0x0007e80000100a00 */
[----:B------:R-:W-:Y:S01]  /*c270*/  LDGSTS.E [R245+0x30000], desc[UR4][R6.64], !P6 ;  /* 0x3000000006f57fae */ /* 0x000fe2000f121844 */
[----:B-1----:R-:W-:-:S03]  /*c280*/  IMAD.WIDE R22, R183, 0x4, R8 ;  /* 0x00000004b7167825 */ /* 0x002fc600078e0208 */
[----:B------:R-:W-:Y:S01]  /*c290*/  LDGSTS.E [R245+0x34000], desc[UR4][R16.64], !P6 ;  /* 0x3400000010f57fae */ /* 0x000fe2000f121844 */
[----:B------:R-:W-:-:S03]  /*c2a0*/  IMAD.WIDE R10, R183, 0x4, R4 ;  /* 0x00000004b70a7825 */ /* 0x000fc600078e0204 */
[----:B------:R-:W4:Y:S04]  /*c2b0*/  LDL.LU.64 R4, [R1+0x1f0] ;  /* 0x0001f00001047983 */ /* 0x000f280000300a00 */
[----:B------:R-:W4:Y:S04]  /*c2c0*/  LDL.LU.64 R8, [R1+0x1e8] ;  /* 0x0001e80001087983 */ /* 0x000f280000300a00 */
[----:B------:R1:W-:Y:S04]  /*c2d0*/  STL.64 [R1+0x788], R22 ;  /* 0x0007881601007387 */ /* 0x0003e80000100a00 */
[----:B------:R1:W-:Y:S04]  /*c2e0*/  STL.64 [R1+0x790], R10 ;  /* 0x0007900a01007387 */ /* 0x0003e80000100a00 */
[----:B---3--:R-:W3:Y:S04]  /*c2f0*/  LDL.LU.64 R6, [R1+0x1e0] ;  /* 0x0001e00001067983 */ /* 0x008ee80000300a00 */
[----:B------:R-:W3:Y:S01]  /*c300*/  LDL.LU.64 R16, [R1+0x1d8] ;  /* 0x0001d80001107983 */ /* 0x000ee20000300a00 */
[----:B------:R-:W-:-:S02]  /*c310*/  VIADD R121, R143, 0xffffff32 ;  /* 0xffffff328f797836 */ /* 0x000fc40000000000 */
[----:B------:R-:W-:Y:S01]  /*c320*/  VIADD R120, R149, 0xffffff31 ;  /* 0xffffff3195787836 */ /* 0x000fe20000000000 */
[----:B------:R-:W3:Y:S02]  /*c330*/  LDC R143, c[0x0][0x230] ;  /* 0x00008c00ff8f7b82 */ /* 0x000ee40000000800 */
[----:B------:R-:W-:Y:S02]  /*c340*/  ISETP.GE.U32.AND P0, PT, R121, 0x7ffffeb3, PT ;  /* 0x7ffffeb37900780c */ /* 0x000fe40003f06070 */
[----:B------:R-:W-:Y:S02]  /*c350*/  ISETP.GE.U32.AND P5, PT, R120, 0x7ffffeb2, PT ;  /* 0x7ffffeb27800780c */ /* 0x000fe40003fa6070 */
[----:B------:R-:W-:Y:S01]  /*c360*/  IADD3 R121, R142, -0xd0, RZ ;  /* 0xffffff308e797810 */ /* 0x000fe20007ffe0ff */
[----:B------:R-:W-:Y:S01]  /*c370*/  VIADD R120, R148, 0xffffff13 ;  /* 0xffffff1394787836 */ /* 0x000fe20000000000 */
[----:B------:R-:W3:Y:S02]  /*c380*/  LDC R142, c[0x0][0x230] ;  /* 0x00008c00ff8e7b82 */ /* 0x000ee40000000800 */
[----:B------:R-:W-:-:S05]  /*c390*/  ISETP.GE.U32.AND P6, PT, R121, 0x7ffffeb1, PT ;  /* 0x7ffffeb17900780c */ /* 0x000fca0003fc6070 */
[----:B------:R1:W-:Y:S01]  /*c3a0*/  LDGSTS.E [R245+0x30004], desc[UR4][R22.64], !P0 ;  /* 0x3000400016f57fae */ /* 0x0003e2000c121844 */
[----:B------:R-:W3:Y:S03]  /*c3b0*/  LDC R148, c[0x0][0x230] ;  /* 0x00008c00ff947b82 */ /* 0x000ee60000000800 */
[----:B------:R1:W-:Y:S01]  /*c3c0*/  LDGSTS.E [R245+0x34004], desc[UR4][R10.64], !P0 ;  /* 0x340040000af57fae */ /* 0x0003e2000c121844 */
[----:B--2---:R-:W-:-:S04]  /*c3d0*/  IMAD.WIDE R14, R183, 0x4, R14 ;  /* 0x00000004b70e7825 */ /* 0x004fc800078e020e */
[C---:B----4-:R-:W-:Y:S01]  /*c3e0*/  IMAD.WIDE R178, R183.reuse, 0x4, R18 ;  /* 0x00000004b7b27825 */ /* 0x050fe200078e0212 */
[----:B------:R2:W-:Y:S01]  /*c3f0*/  STL.64 [R1+0x7a0], R14 ;  /* 0x0007a00e01007387 */ /* 0x0005e20000100a00 */
[----:B------:R-:W-:Y:S01]  /*c400*/  ISETP.GE.U32.AND P0, PT, R120, 0x7ffffe94, PT ;  /* 0x7ffffe947800780c */ /* 0x000fe20003f06070 */
[----:B------:R-:W4:Y:S02]  /*c410*/  LDC R149, c[0x0][0x230] ;  /* 0x00008c00ff957b82 */ /* 0x000f240000000800 */
[----:B------:R2:W-:Y:S04]  /*c420*/  STL.64 [R1+0x7a8], R178 ;  /* 0x0007a8b201007387 */ /* 0x0005e80000100a00 */
[----:B------:R-:W-:Y:S04]  /*c430*/  LDGSTS.E [R245+0x30008], desc[UR4][R14.64], !P5 ;  /* 0x300080000ef57fae */ /* 0x000fe8000e921844 */
[----:B------:R2:W-:Y:S01]  /*c440*/  LDGSTS.E [R245+0x34008], desc[UR4][R178.64], !P5 ;  /* 0x34008000b2f57fae */ /* 0x0005e2000e921844 */
[----:B-1----:R-:W-:-:S03]  /*c450*/  IMAD.WIDE R22, R183, 0x4, R2 ;  /* 0x00000004b7167825 */ /* 0x002fc600078e0202 */
[----:B------:R-:W4:Y:S01]  /*c460*/  LDL.LU.64 R2, [R1+0x1d0] ;  /* 0x0001d00001027983 */ /* 0x000f220000300a00 */
[----:B------:R-:W-:-:S03]  /*c470*/  IMAD.WIDE R10, R183, 0x4, R188 ;  /* 0x00000004b70a7825 */ /* 0x000fc600078e02bc */
[----:B------:R-:W4:Y:S04]  /*c480*/  LDL.LU.64 R18, [R1+0x1c8] ;  /* 0x0001c80001127983 */ /* 0x000f280000300a00 */
[----:B------:R3:W-:Y:S04]  /*c490*/  STL.64 [R1+0x7b0], R22 ;  /* 0x0007b01601007387 */ /* 0x0007e80000100a00 */
[----:B------:R1:W-:Y:S04]  /*c4a0*/  STL.64 [R1+0x7b8], R10 ;  /* 0x0007b80a01007387 */ /* 0x0003e80000100a00 */
[----:B--2---:R-:W2:Y:S04]  /*c4b0*/  LDL.LU.64 R14, [R1+0x1c0] ;  /* 0x0001c000010e7983 */ /* 0x004ea80000300a00 */
[----:B------:R-:W2:Y:S04]  /*c4c0*/  LDL.LU.64 R188, [R1+0x1b8] ;  /* 0x0001b80001bc7983 */ /* 0x000ea80000300a00 */
[----:B------:R3:W-:Y:S04]  /*c4d0*/  LDGSTS.E [R245+0x3000c], desc[UR4][R22.64], !P6 ;  /* 0x3000c00016f57fae */ /* 0x0007e8000f121844 */
[----:B------:R1:W-:Y:S01]  /*c4e0*/  LDGSTS.E [R245+0x3400c], desc[UR4][R10.64], !P6 ;  /* 0x3400c0000af57fae */ /* 0x0003e2000f121844 */
[----:B------:R-:W-:-:S04]  /*c4f0*/  IMAD.WIDE R4, R183, 0x4, R4 ;  /* 0x00000004b7047825 */ /* 0x000fc800078e0204 */
[C---:B------:R-:W-:Y:S01]  /*c500*/  IMAD.WIDE R178, R183.reuse, 0x4, R8 ;  /* 0x00000004b7b27825 */ /* 0x040fe200078e0208 */
[----:B------:R1:W-:Y:S04]  /*c510*/  STL.64 [R1+0x940], R4 ;  /* 0x0009400401007387 */ /* 0x0003e80000100a00 */
[----:B------:R4:W-:Y:S04]  /*c520*/  STL.64 [R1+0x948], R178 ;  /* 0x000948b201007387 */ /* 0x0009e80000100a00 */
[----:B------:R-:W2:Y:S01]  /*c530*/  LDL.LU.64 R8, [R1+0x278] ;  /* 0x0002780001087983 */ /* 0x000ea20000300a00 */
[----:B---3--:R-:W-:-:S03]  /*c540*/  IMAD.WIDE R22, R183, 0x4, R6 ;  /* 0x00000004b7167825 */ /* 0x008fc600078e0206 */
[----:B------:R-:W-:Y:S01]  /*c550*/  LDGSTS.E [R245+0x38000], desc[UR4][R4.64], !P0 ;  /* 0x3800000004f57fae */ /* 0x000fe2000c121844 */
[----:B-1----:R-:W-:-:S03]  /*c560*/  IMAD.WIDE R10, R183, 0x4, R16 ;  /* 0x00000004b70a7825 */ /* 0x002fc600078e0210 */
[----:B------:R-:W3:Y:S04]  /*c570*/  LDL.LU.64 R6, [R1+0x280] ;  /* 0x0002800001067983 */ /* 0x000ee80000300a00 */
[----:B------:R2:W-:Y:S04]  /*c580*/  STL.64 [R1+0x950], R22 ;  /* 0x0009501601007387 */ /* 0x0005e80000100a00 */
[----:B------:R1:W-:Y:S04]  /*c590*/  STL.64 [R1+0x958], R10 ;  /* 0x0009580a01007387 */ /* 0x0003e80000100a00 */
[----:B------:R-:W3:Y:S04]  /*c5a0*/  LDL.LU.64 R16, [R1+0x288] ;  /* 0x0002880001107983 */ /* 0x000ee80000300a00 */
[----:B------:R-:W3:Y:S01]  /*c5b0*/  LDL.LU.64 R4, [R1+0x290] ;  /* 0x0002900001047983 */ /* 0x000ee20000300a00 */
[----:B------:R-:W-:-:S02]  /*c5c0*/  VIADD R121, R144, 0xffffff12 ;  /* 0xffffff1290797836 */ /* 0x000fc40000000000 */
[----:B------:R-:W-:Y:S01]  /*c5d0*/  VIADD R120, R147, 0xffffff11 ;  /* 0xffffff1193787836 */ /* 0x000fe20000000000 */
[----:B------:R1:W-:Y:S01]  /*c5e0*/  LDGSTS.E [R245+0x3c000], desc[UR4][R178.64], !P0 ;  /* 0x3c000000b2f57fae */ /* 0x0003e2000c121844 */
[----:B------:R-:W3:Y:S01]  /*c5f0*/  LDC R144, c[0x0][0x230] ;  /* 0x00008c00ff907b82 */ /* 0x000ee20000000800 */
[----:B------:R-:W-:Y:S02]  /*c600*/  ISETP.GE.U32.AND P5, PT, R121, 0x7ffffe93, PT ;  /* 0x7ffffe937900780c */ /* 0x000fe40003fa6070 */
[----:B------:R-:W-:-:S05]  /*c610*/  ISETP.GE.U32.AND P6, PT, R120, 0x7ffffe92, PT ;  /* 0x7ffffe927800780c */ /* 0x000fca0003fc6070 */
[----:B------:R-:W3:Y:S06]  /*c620*/  LDC R147, c[0x0][0x230] ;  /* 0x00008c00ff937b82 */ /* 0x000eec0000000800 */
[----:B------:R2:W-:Y:S04]  /*c630*/  LDGSTS.E [R245+0x38004], desc[UR4][R22.64], !P5 ;  /* 0x3800400016f57fae */ /* 0x0005e8000e921844 */
[----:B------:R2:W-:Y:S01]  /*c640*/  LDGSTS.E [R245+0x3c004], desc[UR4][R10.64], !P5 ;  /* 0x3c0040000af57fae */ /* 0x0005e2000e921844 */
[----:B----4-:R-:W-:-:S04]  /*c650*/  IMAD.WIDE R2, R183, 0x4, R2 ;  /* 0x00000004b7027825 */ /* 0x010fc800078e0202 */
[C---:B-1----:R-:W-:Y:S01]  /*c660*/  IMAD.WIDE R178, R183.reuse, 0x4, R18 ;  /* 0x00000004b7b27825 */ /* 0x042fe200078e0212 */
[----:B------:R1:W-:Y:S04]  /*c670*/  STL.64 [R1+0x960], R2 ;  /* 0x0009600201007387 */ /* 0x0003e80000100a00 */
[----:B------:R-:W-:Y:S04]  /*c680*/  STL.64 [R1+0x968], R178 ;  /* 0x000968b201007387 */ /* 0x000fe80000100a00 */
[----:B------:R-:W4:Y:S01]  /*c690*/  LDL.LU.64 R18, [R1+0x298] ;  /* 0x0002980001127983 */ /* 0x000f220000300a00 */
[----:B--2---:R-:W-:-:S03]  /*c6a0*/  IMAD.WIDE R22, R183, 0x4, R14 ;  /* 0x00000004b7167825 */ /* 0x004fc600078e020e */
[----:B------:R-:W-:Y:S01]  /*c6b0*/  LDGSTS.E [R245+0x38008], desc[UR4][R2.64], !P6 ;  /* 0x3800800002f57fae */ /* 0x000fe2000f121844 */
[----:B------:R-:W-:-:S03]  /*c6c0*/  IMAD.WIDE R10, R183, 0x4, R188 ;  /* 0x00000004b70a7825 */ /* 0x000fc600078e02bc */
[----:B------:R-:W2:Y:S04]  /*c6d0*/  LDL.LU.64 R14, [R1+0x2a0] ;  /* 0x0002a000010e7983 */ /* 0x000ea80000300a00 */
[----:B------:R2:W-:Y:S04]  /*c6e0*/  STL.64 [R1+0x970], R22 ;  /* 0x0009701601007387 */ /* 0x0005e80000100a00 */
[----:B------:R2:W-:Y:S04]  /*c6f0*/  STL.64 [R1+0x978], R10 ;  /* 0x0009780a01007387 */ /* 0x0005e80000100a00 */
[----:B-1----:R-:W2:Y:S04]  /*c700*/  LDL.LU.64 R2, [R1+0x2a8] ;  /* 0x0002a80001027983 */ /* 0x002ea80000300a00 */
        /* <DEDUP_REMOVED lines=8> */
[----:B------:R-:W3:Y:S04]  /*c790*/  LDL.LU.64 R6, [R1+0x370] ;  /* 0x0003700001067983 */ /* 0x000ee80000300a00 */
        /* <DEDUP_REMOVED lines=14> */
[----:B----4-:R-:W-:-:S03]  /*c880*/  IMAD.WIDE R218, R183, 0x4, R18 ;  /* 0x00000004b7da7825 */ /* 0x010fc600078e0212 */
[----:B------:R-:W-:Y:S01]  /*c890*/  LDGSTS.E [R246+0x24000], desc[UR4][R212.64], !P1 ;  /* 0x24000000d4f67fae */ /* 0x000fe2000c921844 */
[----:B------:R-:W4:Y:S03]  /*c8a0*/  LDC R144, c[0x0][0x230] ;  /* 0x00008c00ff907b82 */ /* 0x000f260000000800 */
[----:B------:R-:W-:Y:S04]  /*c8b0*/  LDGSTS.E [R246+0x20004], desc[UR4][R214.64], !P3 ;  /* 0x20004000d6f67fae */ /* 0x000fe8000d921844 */
[----:B------:R-:W-:Y:S01]  /*c8c0*/  LDGSTS.E [R246+0x24004], desc[UR4][R216.64], !P3 ;  /* 0x24004000d8f67fae */ /* 0x000fe2000d921844 */
[----:B------:R-:W-:Y:S01]  /*c8d0*/  ISETP.GE.U32.AND P3, PT, R120, 0x7ffffed0, PT ;  /* 0x7ffffed07800780c */ /* 0x000fe20003f66070 */
[----:B--2---:R-:W-:-:S02]  /*c8e0*/  IMAD.WIDE R220, R183, 0x4, R14 ;  /* 0x00000004b7dc7825 */ /* 0x004fc400078e020e */
[----:B------:R-:W-:Y:S04]  /*c8f0*/  LDGSTS.E [R246+0x20008], desc[UR4][R218.64], !P4 ;  /* 0x20008000daf67fae */ /* 0x000fe8000e121844 */
[----:B------:R-:W-:Y:S01]  /*c900*/  LDGSTS.E [R246+0x24008], desc[UR4][R220.64], !P4 ;  /* 0x24008000dcf67fae */ /* 0x000fe2000e121844 */
[----:B------:R-:W-:-:S03]  /*c910*/  IMAD.WIDE R222, R183, 0x4, R2 ;  /* 0x00000004b7de7825 */ /* 0x000fc600078e0202 */
        /* <DEDUP_REMOVED lines=11> */
[C---:B------:R-:W-:Y:S01]  /*c9d0*/  IMAD.WIDE R22, R183.reuse, 0x4, R6 ;  /* 0x00000004b7167825 */ /* 0x040fe200078e0206 */
[----:B------:R3:W-:Y:S03]  /*c9e0*/  STL.64 [R1+0x160], R4 ;  /* 0x0001600401007387 */ /* 0x0007e60000100a00 */
[----:B------:R-:W-:Y:S01]  /*c9f0*/  IMAD.WIDE R10, R183, 0x4, R16 ;  /* 0x00000004b70a7825 */ /* 0x000fe200078e0210 */
[----:B------:R-:W4:Y:S04]  /*ca00*/  LDL.LU.64 R6, [R1+0x330] ;  /* 0x0003300001067983 */ /* 0x000f280000300a00 */
[----:B------:R-:W4:Y:S04]  /*ca10*/  LDL.LU.64 R16, [R1+0x328] ;  /* 0x0003280001107983 */ /* 0x000f280000300a00 */
[----:B------:R4:W-:Y:S04]  /*ca20*/  STL.64 [R1+0x168], R22 ;  /* 0x0001681601007387 */ /* 0x0009e80000100a00 */
[----:B------:R4:W-:Y:S04]  /*ca30*/  STL.64 [R1+0x170], R10 ;  /* 0x0001700a01007387 */ /* 0x0009e80000100a00 */
[----:B-1----:R-:W4:Y:S04]  /*ca40*/  LDL.LU.64 R8, [R1+0x320] ;  /* 0x0003200001087983 */ /* 0x002f280000300a00 */
[----:B------:R-:W-:Y:S04]  /*ca50*/  LDGSTS.E [R246+0x2c000], desc[UR4][R4.64], !P3 ;  /* 0x2c00000004f67fae */ /* 0x000fe8000d921844 */
[----:B---3--:R-:W3:Y:S01]  /*ca60*/  LDL.LU.64 R4, [R1+0x318] ;  /* 0x0003180001047983 */ /* 0x008ee20000300a00 */
[----:B------:R-:W-:-:S02]  /*ca70*/  VIADD R121, R142, 0xffffff6b ;  /* 0xffffff6b8e797836 */ /* 0x000fc40000000000 */
[----:B------:R-:W1:Y:S03]  /*ca80*/  LDC R142, c[0x0][0x230] ;  /* 0x00008c00ff8e7b82 */ /* 0x000e660000000800 */
[----:B------:R-:W-:Y:S02]  /*ca90*/  ISETP.GE.U32.AND P6, PT, R121, 0x7ffffeec, PT ;  /* 0x7ffffeec7900780c */ /* 0x000fe40003fc6070 */
[----:B------:R-:W-:Y:S01]  /*caa0*/  IADD3 R121, R143, -0x97, RZ ;  /* 0xffffff698f797810 */ /* 0x000fe20007ffe0ff */
[----:B------:R-:W-:Y:S02]  /*cab0*/  VIADD R120, R147, 0xffffff4d ;  /* 0xffffff4d93787836 */ /* 0x000fe40000000000 */
[----:B------:R-:W3:Y:S01]  /*cac0*/  LDC R143, c[0x0][0x230] ;  /* 0x00008c00ff8f7b82 */ /* 0x000ee20000000800 */
[----:B------:R-:W-:Y:S01]  /*cad0*/  ISETP.GE.U32.AND P1, PT, R121, 0x7ffffeea, PT ;  /* 0x7ffffeea7900780c */ /* 0x000fe20003f26070 */
[----:B------:R-:W-:-:S05]  /*cae0*/  VIADD R121, R145, 0xffffff4e ;  /* 0xffffff4e91797836 */ /* 0x000fca0000000000 */
[----:B------:R-:W-:Y:S01]  /*caf0*/  ISETP.GE.U32.AND P4, PT, R121, 0x7ffffecf, PT ;  /* 0x7ffffecf7900780c */ /* 0x000fe20003f86070 */
[----:B------:R-:W3:Y:S01]  /*cb00*/  LDC R147, c[0x0][0x230] ;  /* 0x00008c00ff937b82 */ /* 0x000ee20000000800 */
[----:B------:R-:W-:Y:S01]  /*cb10*/  ISETP.GE.U32.AND P5, PT, R120, 0x7ffffece, PT ;  /* 0x7ffffece7800780c */ /* 0x000fe20003fa6070 */
[----:B------:R-:W-:Y:S01]  /*cb20*/  VIADD R120, R146, 0xffffff2f ;  /* 0xffffff2f92787836 */ /* 0x000fe20000000000 */
[----:B-1----:R-:W-:Y:S01]  /*cb30*/  IADD3 R121, R142, -0xb4, RZ ;  /* 0xffffff4c8e797810 */ /* 0x002fe20007ffe0ff */
[----:B--2---:R-:W-:-:S04]  /*cb40*/  IMAD.WIDE R2, R183, 0x4, R2 ;  /* 0x00000004b7027825 */ /* 0x004fc800078e0202 */
[----:B------:R-:W1:Y:S01]  /*cb50*/  LDC R142, c[0x0][0x230] ;  /* 0x00008c00ff8e7b82 */ /* 0x000e620000000800 */
[----:B------:R-:W-:Y:S01]  /*cb60*/  ISETP.GE.U32.AND P3, PT, R121, 0x7ffffecd, PT ;  /* 0x7ffffecd7900780c */ /* 0x000fe20003f66070 */
[C---:B----4-:R-:W-:Y:S02]  /*cb70*/  IMAD.WIDE R178, R183.reuse, 0x4, R18 ;  /* 0x00000004b7b27825 */ /* 0x050fe400078e0212 */
[----:B------:R2:W-:Y:S04]  /*cb80*/  LDGSTS.E [R246+0x28004], desc[UR4][R22.64], !P4 ;  /* 0x2800400016f67fae */ /* 0x0005e8000e121844 */
[----:B------:R4:W-:Y:S01]  /*cb90*/  LDGSTS.E [R246+0x2c004], desc[UR4][R10.64], !P4 ;  /* 0x2c0040000af67fae */ /* 0x0009e2000e121844 */
[----:B------:R-:W-:Y:S01]  /*cba0*/  ISETP.GE.U32.AND P4, PT, R120, 0x7ffffeb0, PT ;  /* 0x7ffffeb07800780c */ /* 0x000fe20003f86070 */
[----:B------:R-:W1:Y:S02]  /*cbb0*/  LDC R146, c[0x0][0x230] ;  /* 0x00008c00ff927b82 */ /* 0x000e640000000800 */
[----:B------:R4:W-:Y:S01]  /*cbc0*/  STL.64 [R1+0x178], R2 ;  /* 0x0001780201007387 */ /* 0x0009e20000100a00 */
[----:B--2---:R-:W-:-:S03]  /*cbd0*/  IMAD.WIDE R22, R183, 0x4, R14 ;  /* 0x00000004b7167825 */ /* 0x004fc600078e020e */
[----:B------:R-:W-:Y:S02]  /*cbe0*/  STL.64 [R1+0x180], R178 ;  /* 0x000180b201007387 */ /* 0x000fe40000100a00 */
[----:B------:R-:W2:Y:S01]  /*cbf0*/  LDC R145, c[0x0][0x230] ;  /* 0x00008c00ff917b82 */ /* 0x000ea20000000800 */
[C---:B----4-:R-:W-:Y:S01]  /*cc00*/  IMAD.WIDE R10, R183.reuse, 0x4, R188 ;  /* 0x00000004b70a7825 */ /* 0x050fe200078e02bc */
[----:B------:R-:W4:Y:S04]  /*cc10*/  LDL.LU.64 R14, [R1+0x310] ;  /* 0x00031000010e7983 */ /* 0x000f280000300a00 */
[----:B------:R-:W2:Y:S04]  /*cc20*/  LDL.LU.64 R18, [R1+0x308] ;  /* 0x0003080001127983 */ /* 0x000ea80000300a00 */
[----:B------:R1:W-:Y:S04]  /*cc30*/  STL.64 [R1+0x188], R22 ;  /* 0x0001881601007387 */ /* 0x0003e80000100a00 */
[----:B------:R-:W-:Y:S04]  /*cc40*/  LDGSTS.E [R246+0x28008], desc[UR4][R2.64], !P5 ;  /* 0x2800800002f67fae */ /* 0x000fe8000e921844 */
[----:B------:R3:W-:Y:S04]  /*cc50*/  STL.64 [R1+0x190], R10 ;  /* 0x0001900a01007387 */ /* 0x0007e80000100a00 */
[----:B------:R-:W-:Y:S04]  /*cc60*/  LDGSTS.E [R246+0x2c008], desc[UR4][R178.64], !P5 ;  /* 0x2c008000b2f67fae */ /* 0x000fe8000e921844 */
[----:B------:R-:W2:Y:S04]  /*cc70*/  LDL.LU.64 R2, [R1+0x300] ;  /* 0x0003000001027983 */ /* 0x000ea80000300a00 */
[----:B------:R-:W2:Y:S04]  /*cc80*/  LDL.LU.64 R188, [R1+0x2f8] ;  /* 0x0002f80001bc7983 */ /* 0x000ea80000300a00 */
[----:B------:R1:W-:Y:S04]  /*cc90*/  LDGSTS.E [R246+0x2800c], desc[UR4][R22.64], !P3 ;  /* 0x2800c00016f67fae */ /* 0x0003e8000d921844 */
[----:B------:R3:W-:Y:S01]  /*cca0*/  LDGSTS.E [R246+0x2c00c], desc[UR4][R10.64], !P3 ;  /* 0x2c00c0000af67fae */ /* 0x0007e2000d921844 */
[----:B------:R-:W-:-:S04]  /*ccb0*/  IMAD.WIDE R6, R183, 0x4, R6 ;  /* 0x00000004b7067825 */ /* 0x000fc800078e0206 */
[C---:B------:R-:W-:Y:S01]  /*ccc0*/  IMAD.WIDE R16, R183.reuse, 0x4, R16 ;  /* 0x00000004b7107825 */ /* 0x040fe200078e0210 */
[----:B------:R3:W-:Y:S04]  /*ccd0*/  STL.64 [R1+0x358], R6 ;  /* 0x0003580601007387 */ /* 0x0007e80000100a00 */
[----:B------:R3:W-:Y:S04]  /*cce0*/  STL.64 [R1+0x368], R16 ;  /* 0x0003681001007387 */ /* 0x0007e80000100a00 */
[----:B------:R-:W-:Y:S01]  /*ccf0*/  LDGSTS.E [R246+0x30000], desc[UR4][R6.64], !P4 ;  /* 0x3000000006f67fae */ /* 0x000fe2000e121844 */
[----:B-1----:R-:W-:-:S03]  /*cd00*/  IMAD.WIDE R22, R183, 0x4, R8 ;  /* 0x00000004b7167825 */ /* 0x002fc600078e0208 */
[----:B------:R-:W-:Y:S01]  /*cd10*/  LDGSTS.E [R246+0x34000], desc[UR4][R16.64], !P4 ;  /* 0x3400000010f67fae */ /* 0x000fe2000e121844 */
[----:B---3--:R-:W-:-:S03]  /*cd20*/  IMAD.WIDE R10, R183, 0x4, R4 ;  /* 0x00000004b70a7825 */ /* 0x008fc600078e0204 */
[----:B------:R-:W3:Y:S04]  /*cd30*/  LDL.LU.64 R4, [R1+0x2f0] ;  /* 0x0002f00001047983 */ /* 0x000ee80000300a00 */
[----:B------:R-:W3:Y:S04]  /*cd40*/  LDL.LU.64 R8, [R1+0x2e8] ;  /* 0x0002e80001087983 */ /* 0x000ee80000300a00 */
[----:B------:R1:W-:Y:S04]  /*cd50*/  STL.64 [R1+0x370], R22 ;  /* 0x0003701601007387 */ /* 0x0003e80000100a00 */
[----:B------:R1:W-:Y:S04]  /*cd60*/  STL.64 [R1+0x378], R10 ;  /* 0x0003780a01007387 */ /* 0x0003e80000100a00 */
[----:B------:R-:W3:Y:S04]  /*cd70*/  LDL.LU.64 R6, [R1+0x2e0] ;  /* 0x0002e00001067983 */ /* 0x000ee80000300a00 */
        /* <DEDUP_REMOVED lines=13> */
[----:B----4-:R-:W-:-:S04]  /*ce50*/  IMAD.WIDE R14, R183, 0x4, R14 ;  /* 0x00000004b70e7825 */ /* 0x010fc800078e020e */
[C---:B--2---:R-:W-:Y:S01]  /*ce60*/  IMAD.WIDE R178, R183.reuse, 0x4, R18 ;  /* 0x00000004b7b27825 */ /* 0x044fe200078e0212 */
        /* <DEDUP_REMOVED lines=16> */
[----:B---3--:R-:W-:-:S04]  /*cf70*/  IMAD.WIDE R4, R183, 0x4, R4 ;  /* 0x00000004b7047825 */ /* 0x008fc800078e0204 */
[C---:B------:R-:W-:Y:S01]  /*cf80*/  IMAD.WIDE R178, R183.reuse, 0x4, R8 ;  /* 0x00000004b7b27825 */ /* 0x040fe200078e0208 */
[----:B------:R3:W-:Y:S04]  /*cf90*/  STL.64 [R1+0x900], R4 ;  /* 0x0009000401007387 */ /* 0x0007e80000100a00 */
[----:B------:R4:W-:Y:S04]  /*cfa0*/  STL.64 [R1+0x908], R178 ;  /* 0x000908b201007387 */ /* 0x0009e80000100a00 */
[----:B------:R-:W2:Y:S01]  /*cfb0*/  LDL.LU.64 R8, [R1+0x390] ;  /* 0x0003900001087983 */ /* 0x000ea20000300a00 */
[----:B-1----:R-:W-:-:S03]  /*cfc0*/  IMAD.WIDE R22, R183, 0x4, R6 ;  /* 0x00000004b7167825 */ /* 0x002fc600078e0206 */
[----:B------:R-:W-:Y:S01]  /*cfd0*/  LDGSTS.E [R246+0x38000], desc[UR4][R4.64], !P5 ;  /* 0x3800000004f67fae */ /* 0x000fe2000e921844 */
[----:B------:R-:W-:-:S03]  /*cfe0*/  IMAD.WIDE R10, R183, 0x4, R16 ;  /* 0x00000004b70a7825 */ /* 0x000fc600078e0210 */
[----:B------:R-:W2:Y:S04]  /*cff0*/  LDL.LU.64 R6, [R1+0x398] ;  /* 0x0003980001067983 */ /* 0x000ea80000300a00 */
[----:B------:R2:W-:Y:S04]  /*d000*/  STL.64 [R1+0x910], R22 ;  /* 0x0009101601007387 */ /* 0x0005e80000100a00 */
[----:B------:R1:W-:Y:S04]  /*d010*/  STL.64 [R1+0x918], R10 ;  /* 0x0009180a01007387 */ /* 0x0003e80000100a00 */
[----:B------:R-:W2:Y:S04]  /*d020*/  LDL.LU.64 R16, [R1+0x3a0] ;  /* 0x0003a00001107983 */ /* 0x000ea80000300a00 */
[----:B---3--:R-:W3:Y:S01]  /*d030*/  LDL.LU.64 R4, [R1+0x3a8] ;  /* 0x0003a80001047983 */ /* 0x008ee20000300a00 */
        /* <DEDUP_REMOVED lines=25> */
[----:B------:R-:W-:-:S04]  /*d1d0*/  IMAD.WIDE R228, R183, 0x4, R6 ;  /* 0x00000004b7e47825 */ /* 0x000fc800078e0206 */
[----:B------:R-:W-:-:S04]  /*d1e0*/  IMAD.WIDE R230, R183, 0x4, R16 ;  /* 0x00000004b7e67825 */ /* 0x000fc800078e0210 */
[----:B---3--:R-:W-:Y:S02]  /*d1f0*/  IMAD.WIDE R232, R183, 0x4, R4 ;  /* 0x00000004b7e87825 */ /* 0x008fe400078e0204 */
        /* <DEDUP_REMOVED lines=19> */
[----:B------:R-:W-:Y:S01]  /*d330*/  LDGSTS.E [R247+0x20004], desc[UR4][R230.64], !P0 ;  /* 0x20004000e6f77fae */ /* 0x000fe2000c121844 */
[----:B--2---:R-:W-:-:S03]  /*d340*/  IMAD.WIDE R236, R183, 0x4, R14 ;  /* 0x00000004b7ec7825 */ /* 0x004fc600078e020e */
[----:B------:R-:W-:Y:S01]  /*d350*/  LDGSTS.E [R247+0x24004], desc[UR4][R232.64], !P0 ;  /* 0x24004000e8f77fae */ /* 0x000fe2000c121844 */
[----:B------:R-:W-:-:S03]  /*d360*/  ISETP.GE.U32.AND P0, PT, R120, 0x7ffffecc, PT ;  /* 0x7ffffecc7800780c */ /* 0x000fc60003f06070 */
[----:B------:R-:W2:Y:S04]  /*d370*/  LDL.LU.64 R14, [R1+0x468] ;  /* 0x00046800010e7983 */ /* 0x000ea80000300a00 */
[----:B------:R-:W4:Y:S01]  /*d380*/  LDL.LU.64 R18, [R1+0x460] ;  /* 0x0004600001127983 */ /* 0x000f220000300a00 */
[----:B------:R-:W-:-:S03]  /*d390*/  IMAD.WIDE R238, R183, 0x4, R2 ;  /* 0x00000004b7ee7825 */ /* 0x000fc600078e0202 */
[----:B------:R-:W-:Y:S01]  /*d3a0*/  LDGSTS.E [R247+0x20008], desc[UR4][R234.64], !P1 ;  /* 0x20008000eaf77fae */ /* 0x000fe2000c921844 */
[----:B------:R-:W-:-:S03]  /*d3b0*/  IMAD.WIDE R240, R183, 0x4, R188 ;  /* 0x00000004b7f07825 */ /* 0x000fc600078e02bc */
[----:B------:R-:W4:Y:S04]  /*d3c0*/  LDL.LU.64 R2, [R1+0x458] ;  /* 0x0004580001027983 */ /* 0x000f280000300a00 */
[----:B------:R-:W4:Y:S04]  /*d3d0*/  LDL.LU.64 R188, [R1+0x450] ;  /* 0x0004500001bc7983 */ /* 0x000f280000300a00 */
[----:B------:R-:W-:Y:S04]  /*d3e0*/  LDGSTS.E [R247+0x24008], desc[UR4][R236.64], !P1 ;  /* 0x24008000ecf77fae */ /* 0x000fe8000c921844 */
        /* <DEDUP_REMOVED lines=27> */
[C---:B--2---:R-:W-:Y:S02]  /*d5a0*/  IMAD.WIDE R14, R183.reuse, 0x4, R14 ;  /* 0x00000004b70e7825 */ /* 0x044fe400078e020e */
[----:B------:R-:W2:Y:S02]  /*d5b0*/  LDC R144, c[0x0][0x230] ;  /* 0x00008c00ff907b82 */ /* 0x000ea40000000800 */
[----:B----4-:R-:W-:Y:S01]  /*d5c0*/  IMAD.WIDE R178, R183, 0x4, R18 ;  /* 0x00000004b7b27825 */ /* 0x010fe200078e0212 */
[----:B------:R-:W-:Y:S01]  /*d5d0*/  ISETP.GE.U32.AND P0, PT, R121, 0x7ffffec9, PT ;  /* 0x7ffffec97900780c */ /* 0x000fe20003f06070 */
[----:B------:R4:W-:Y:S02]  /*d5e0*/  STL.64 [R1+0x1b8], R14 ;  /* 0x0001b80e01007387 */ /* 0x0009e40000100a00 */
[----:B------:R-:W-:-:S02]  /*d5f0*/  VIADD R120, R146, 0xffffff2b ;  /* 0xffffff2b92787836 */ /* 0x000fc40000000000 */
[----:B------:R1:W-:Y:S01]  /*d600*/  LDGSTS.E [R247+0x28004], desc[UR4][R22.64], !P1 ;  /* 0x2800400016f77fae */ /* 0x0003e2000c921844 */
[----:B------:R-:W-:-:S03]  /*d610*/  IMAD.WIDE R6, R183, 0x4, R6 ;  /* 0x00000004b7067825 */ /* 0x000fc600078e0206 */
[----:B------:R2:W-:Y:S01]  /*d620*/  LDGSTS.E [R247+0x2c004], desc[UR4][R10.64], !P1 ;  /* 0x2c0040000af77fae */ /* 0x0005e2000c921844 */
[----:B------:R-:W3:Y:S01]  /*d630*/  LDC R147, c[0x0][0x230] ;  /* 0x00008c00ff937b82 */ /* 0x000ee20000000800 */
[----:B-1----:R-:W-:Y:S02]  /*d640*/  IMAD.WIDE R22, R183, 0x4, R2 ;  /* 0x00000004b7167825 */ /* 0x002fe400078e0202 */
[----:B------:R-:W-:Y:S01]  /*d650*/  STL.64 [R1+0x1c0], R178 ;  /* 0x0001c0b201007387 */ /* 0x000fe20000100a00 */
[----:B------:R-:W-:-:S03]  /*d660*/  ISETP.GE.U32.AND P1, PT, R120, 0x7ffffeac, PT ;  /* 0x7ffffeac7800780c */ /* 0x000fc60003f26070 */
[----:B------:R-:W3:Y:S01]  /*d670*/  LDL.LU.64 R2, [R1+0x428] ;  /* 0x0004280001027983 */ /* 0x000ee20000300a00 */
[C---:B------:R-:W-:Y:S01]  /*d680*/  IMAD.WIDE R16, R183.reuse, 0x4, R16 ;  /* 0x00000004b7107825 */ /* 0x040fe200078e0210 */
[----:B------:R-:W1:Y:S02]  /*d690*/  LDC R146, c[0x0][0x230] ;  /* 0x00008c00ff927b82 */ /* 0x000e640000000800 */
[----:B------:R-:W3:Y:S01]  /*d6a0*/  LDL.LU.64 R18, [R1+0x420] ;  /* 0x0004200001127983 */ /* 0x000ee20000300a00 */
[----:B--2---:R-:W-:-:S03]  /*d6b0*/  IMAD.WIDE R10, R183, 0x4, R188 ;  /* 0x00000004b70a7825 */ /* 0x004fc600078e02bc */
[----:B------:R2:W-:Y:S02]  /*d6c0*/  STL.64 [R1+0x1c8], R22 ;  /* 0x0001c81601007387 */ /* 0x0005e40000100a00 */
[----:B------:R-:W1:Y:S02]  /*d6d0*/  LDC R145, c[0x0][0x230] ;  /* 0x00008c00ff917b82 */ /* 0x000e640000000800 */
[----:B------:R-:W-:Y:S04]  /*d6e0*/  LDGSTS.E [R247+0x28008], desc[UR4][R14.64], !P3 ;  /* 0x280080000ef77fae */ /* 0x000fe8000d921844 */
[----:B------:R3:W-:Y:S04]  /*d6f0*/  STL.64 [R1+0x1d0], R10 ;  /* 0x0001d00a01007387 */ /* 0x0007e80000100a00 */
[----:B------:R-:W-:Y:S04]  /*d700*/  LDGSTS.E [R247+0x2c008], desc[UR4][R178.64], !P3 ;  /* 0x2c008000b2f77fae */ /* 0x000fe8000d921844 */
[----:B----4-:R-:W4:Y:S04]  /*d710*/  LDL.LU.64 R14, [R1+0x418] ;  /* 0x00041800010e7983 */ /* 0x010f280000300a00 */
[----:B------:R-:W4:Y:S04]  /*d720*/  LDL.LU.64 R188, [R1+0x410] ;  /* 0x0004100001bc7983 */ /* 0x000f280000300a00 */
[----:B------:R2:W-:Y:S04]  /*d730*/  LDGSTS.E [R247+0x2800c], desc[UR4][R22.64], !P0 ;  /* 0x2800c00016f77fae */ /* 0x0005e8000c121844 */
[----:B------:R3:W-:Y:S04]  /*d740*/  LDGSTS.E [R247+0x2c00c], desc[UR4][R10.64], !P0 ;  /* 0x2c00c0000af77fae */ /* 0x0007e8000c121844 */
[----:B------:R1:W-:Y:S01]  /*d750*/  STL.64 [R1+0x398], R6 ;  /* 0x0003980601007387 */ /* 0x0003e20000100a00 */
[----:B--2---:R-:W-:-:S03]  /*d760*/  IMAD.WIDE R22, R183, 0x4, R8 ;  /* 0x00000004b7167825 */ /* 0x004fc600078e0208 */
[----:B------:R2:W-:Y:S01]  /*d770*/  STL.64 [R1+0x3a0], R16 ;  /* 0x0003a01001007387 */ /* 0x0005e20000100a00 */
[----:B---3--:R-:W-:-:S03]  /*d780*/  IMAD.WIDE R10, R183, 0x4, R4 ;  /* 0x00000004b70a7825 */ /* 0x008fc600078e0204 */
[----:B------:R-:W-:Y:S04]  /*d790*/  LDGSTS.E [R247+0x30000], desc[UR4][R6.64], !P1 ;  /* 0x3000000006f77fae */ /* 0x000fe8000c921844 */
[----:B------:R-:W3:Y:S04]  /*d7a0*/  LDL.LU.64 R4, [R1+0x408] ;  /* 0x0004080001047983 */ /* 0x000ee80000300a00 */
[----:B------:R-:W3:Y:S04]  /*d7b0*/  LDL.LU.64 R8, [R1+0x400] ;  /* 0x0004000001087983 */ /* 0x000ee80000300a00 */
[----:B------:R4:W-:Y:S04]  /*d7c0*/  STL.64 [R1+0x3a8], R22 ;  /* 0x0003a81601007387 */ /* 0x0009e80000100a00 */
[----:B------:R4:W-:Y:S04]  /*d7d0*/  STL.64 [R1+0x3b0], R10 ;  /* 0x0003b00a01007387 */ /* 0x0009e80000100a00 */
[----:B-1----:R-:W3:Y:S04]  /*d7e0*/  LDL.LU.64 R6, [R1+0x3f8] ;  /* 0x0003f80001067983 */ /* 0x002ee80000300a00 */
[----:B------:R-:W-:Y:S04]  /*d7f0*/  LDGSTS.E [R247+0x34000], desc[UR4][R16.64], !P1 ;  /* 0x3400000010f77fae */ /* 0x000fe8000c921844 */
[----:B--2---:R-:W2:Y:S01]  /*d800*/  LDL.LU.64 R16, [R1+0x3f0] ;  /* 0x0003f00001107983 */ /* 0x004ea20000300a00 */
[----:B------:R-:W-:-:S02]  /*d810*/  VIADD R121, R143, 0xffffff2a ;  /* 0xffffff2a8f797836 */ /* 0x000fc40000000000 */
[----:B------:R-:W-:Y:S01]  /*d820*/  VIADD R120, R149, 0xffffff29 ;  /* 0xffffff2995787836 */ /* 0x000fe20000000000 */
[----:B------:R-:W1:Y:S02]  /*d830*/  LDC R143, c[0x0][0x230] ;  /* 0x00008c00ff8f7b82 */ /* 0x000e640000000800 */
[----:B------:R-:W-:Y:S02]  /*d840*/  ISETP.GE.U32.AND P3, PT, R121, 0x7ffffeab, PT ;  /* 0x7ffffeab7900780c */ /* 0x000fe40003f66070 */
[----:B------:R-:W-:Y:S02]  /*d850*/  ISETP.GE.U32.AND P0, PT, R120, 0x7ffffeaa, PT ;  /* 0x7ffffeaa7800780c */ /* 0x000fe40003f06070 */
[----:B------:R-:W-:Y:S01]  /*d860*/  IADD3 R121, R142, -0xd8, RZ ;  /* 0xffffff288e797810 */ /* 0x000fe20007ffe0ff */
[----:B------:R-:W-:Y:S01]  /*d870*/  VIADD R120, R148, 0xffffff0b ;  /* 0xffffff0b94787836 */ /* 0x000fe20000000000 */
[----:B------:R-:W1:Y:S02]  /*d880*/  LDC R142, c[0x0][0x230] ;  /* 0x00008c00ff8e7b82 */ /* 0x000e640000000800 */
[----:B------:R-:W-:-:S05]  /*d890*/  ISETP.GE.U32.AND P1, PT, R121, 0x7ffffea9, PT ;  /* 0x7ffffea97900780c */ /* 0x000fca0003f26070 */
[----:B------:R4:W-:Y:S01]  /*d8a0*/  LDGSTS.E [R247+0x30004], desc[UR4][R22.64], !P3 ;  /* 0x3000400016f77fae */ /* 0x0009e2000d921844 */
[----:B------:R-:W1:Y:S03]  /*d8b0*/  LDC R148, c[0x0][0x230] ;  /* 0x00008c00ff947b82 */ /* 0x000e660000000800 */
[----:B------:R4:W-:Y:S01]  /*d8c0*/  LDGSTS.E [R247+0x34004], desc[UR4][R10.64], !P3 ;  /* 0x340040000af77fae */ /* 0x0009e2000d921844 */
[----:B------:R-:W-:-:S04]  /*d8d0*/  ISETP.GE.U32.AND P3, PT, R120, 0x7ffffe8c, PT ;  /* 0x7ffffe8c7800780c */ /* 0x000fc80003f66070 */
[----:B------:R-:W1:Y:S01]  /*d8e0*/  LDC R149, c[0x0][0x230] ;  /* 0x00008c00ff957b82 */ /* 0x000e620000000800 */
[----:B------:R-:W-:-:S04]  /*d8f0*/  IMAD.WIDE R2, R183, 0x4, R2 ;  /* 0x00000004b7027825 */ /* 0x000fc800078e0202 */
[C---:B------:R-:W-:Y:S01]  /*d900*/  IMAD.WIDE R178, R183.reuse, 0x4, R18 ;  /* 0x00000004b7b27825 */ /* 0x040fe200078e0212 */
[----:B------:R1:W-:Y:S04]  /*d910*/  STL.64 [R1+0x3b8], R2 ;  /* 0x0003b80201007387 */ /* 0x0003e80000100a00 */
[----:B------:R3:W-:Y:S04]  /*d920*/  STL.64 [R1+0x3c0], R178 ;  /* 0x0003c0b201007387 */ /* 0x0007e80000100a00 */
[----:B------:R-:W-:Y:S04]  /*d930*/  LDGSTS.E [R247+0x30008], desc[UR4][R2.64], !P0 ;  /* 0x3000800002f77fae */ /* 0x000fe8000c121844 */
[----:B------:R3:W-:Y:S01]  /*d940*/  LDGSTS.E [R247+0x34008], desc[UR4][R178.64], !P0 ;  /* 0x34008000b2f77fae */ /* 0x0007e2000c121844 */
[----:B----4-:R-:W-:-:S03]  /*d950*/  IMAD.WIDE R22, R183, 0x4, R14 ;  /* 0x00000004b7167825 */ /* 0x010fc600078e020e */
[----:B------:R-:W4:Y:S01]  /*d960*/  LDL.LU.64 R14, [R1+0x3e8] ;  /* 0x0003e800010e7983 */ /* 0x000f220000300a00 */
[----:B------:R-:W-:-:S03]  /*d970*/  IMAD.WIDE R10, R183, 0x4, R188 ;  /* 0x00000004b70a7825 */ /* 0x000fc600078e02bc */
[----:B------:R-:W4:Y:S04]  /*d980*/  LDL.LU.64 R18, [R1+0x3e0] ;  /* 0x0003e00001127983 */ /* 0x000f280000300a00 */
[----:B------:R3:W-:Y:S04]  /*d990*/  STL.64 [R1+0x3c8], R22 ;  /* 0x0003c81601007387 */ /* 0x0007e80000100a00 */
[----:B------:R2:W-:Y:S04]  /*d9a0*/  STL.64 [R1+0x458], R10 ;  /* 0x0004580a01007387 */ /* 0x0005e80000100a00 */
[----:B-1----:R-:W4:Y:S04]  /*d9b0*/  LDL.LU.64 R2, [R1+0x3d8] ;  /* 0x0003d80001027983 */ /* 0x002f280000300a00 */
[----:B------:R-:W4:Y:S04]  /*d9c0*/  LDL.LU.64 R188, [R1+0x3d0] ;  /* 0x0003d00001bc7983 */ /* 0x000f280000300a00 */
[----:B------:R1:W-:Y:S01]  /*d9d0*/  LDGSTS.E [R247+0x3000c], desc[UR4][R22.64], !P1 ;  /* 0x3000c00016f77fae */ /* 0x0003e2000c921844 */
[----:B---3--:R-:W-:-:S03]  /*d9e0*/  IMAD.WIDE R4, R183, 0x4, R4 ;  /* 0x00000004b7047825 */ /* 0x008fc600078e0204 */
[----:B------:R2:W-:Y:S01]  /*d9f0*/  LDGSTS.E [R247+0x3400c], desc[UR4][R10.64], !P1 ;  /* 0x3400c0000af77fae */ /* 0x0005e2000c921844 */
[----:B------:R-:W-:-:S03]  /*da00*/  IMAD.WIDE R178, R183, 0x4, R8 ;  /* 0x00000004b7b27825 */ /* 0x000fc600078e0208 */
[----:B------:R3:W-:Y:S04]  /*da10*/  STL.64 [R1+0x8c0], R4 ;  /* 0x0008c00401007387 */ /* 0x0007e80000100a00 */
[----:B------:R4:W-:Y:S04]  /*da20*/  STL.64 [R1+0x8c8], R178 ;  /* 0x0008c8b201007387 */ /* 0x0009e80000100a00 */
[----:B------:R-:W4:Y:S01]  /*da30*/  LDL.LU.64 R8, [R1+0x490] ;  /* 0x0004900001087983 */ /* 0x000f220000300a00 */
[----:B-1----:R-:W-:-:S03]  /*da40*/  IMAD.WIDE R22, R183, 0x4, R6 ;  /* 0x00000004b7167825 */ /* 0x002fc600078e0206 */
[----:B------:R-:W-:Y:S04]  /*da50*/  LDGSTS.E [R247+0x38000], desc[UR4][R4.64], !P3 ;  /* 0x3800000004f77fae */ /* 0x000fe8000d921844 */
[----:B------:R-:W4:Y:S04]  /*da60*/  LDL.LU.64 R6, [R1+0x498] ;  /* 0x0004980001067983 */ /* 0x000f280000300a00 */
[----:B------:R1:W-:Y:S01]  /*da70*/  STL.64 [R1+0x8d0], R22 ;  /* 0x0008d01601007387 */ /* 0x0003e20000100a00 */
[----:B------:R-:W-:Y:S02]  /*da80*/  VIADD R121, R144, 0xffffff0a ;  /* 0xffffff0a90797836 */ /* 0x000fe40000000000 */
[----:B------:R-:W-:Y:S01]  /*da90*/  VIADD R120, R147, 0xffffff09 ;  /* 0xffffff0993787836 */ /* 0x000fe20000000000 */
[----:B------:R1:W-:Y:S01]  /*daa0*/  LDGSTS.E [R247+0x3c000], desc[UR4][R178.64], !P3 ;  /* 0x3c000000b2f77fae */ /* 0x0003e2000d921844 */
[----:B------:R-:W1:Y:S01]  /*dab0*/  LDC R144, c[0x0][0x230] ;  /* 0x00008c00ff907b82 */ /* 0x000e620000000800 */
[----:B--2---:R-:W-:-:S05]  /*dac0*/  IMAD.WIDE R10, R183, 0x4, R16 ;  /* 0x00000004b70a7825 */ /* 0x004fca00078e0210 */
[----:B------:R2:W-:Y:S01]  /*dad0*/  STL.64 [R1+0x8d8], R10 ;  /* 0x0008d80a01007387 */ /* 0x0005e20000100a00 */
[----:B------:R-:W-:Y:S01]  /*dae0*/  ISETP.GE.U32.AND P0, PT, R121, 0x7ffffe8b, PT ;  /* 0x7ffffe8b7900780c */ /* 0x000fe20003f06070 */
[----:B------:R-:W2:Y:S02]  /*daf0*/  LDC R147, c[0x0][0x230] ;  /* 0x00008c00ff937b82 */ /* 0x000ea40000000800 */
[----:B------:R-:W2:Y:S04]  /*db00*/  LDL.LU.64 R16, [R1+0x4a0] ;  /* 0x0004a00001107983 */ /* 0x000ea80000300a00 */
[----:B---3--:R-:W3:Y:S01]  /*db10*/  LDL.LU.64 R4, [R1+0x4a8] ;  /* 0x0004a80001047983 */ /* 0x008ee20000300a00 */
[----:B------:R-:W-:Y:S01]  /*db20*/  ISETP.GE.U32.AND P1, PT, R120, 0x7ffffe8a, PT ;  /* 0x7ffffe8a7800780c */ /* 0x000fe20003f26070 */
[----:B------:R-:W-:-:S02]  /*db30*/  VIADD R120, R146, 0xffffff08 ;  /* 0xffffff0892787836 */ /* 0x000fc40000000000 */
[----:B----4-:R-:W-:-:S03]  /*db40*/  IMAD.WIDE R14, R183, 0x4, R14 ;  /* 0x00000004b70e7825 */ /* 0x010fc600078e020e */
[----:B------:R-:W-:Y:S01]  /*db50*/  ISETP.GE.U32.AND P3, PT, R120, 0x7ffffe89, PT ;  /* 0x7ffffe897800780c */ /* 0x000fe20003f66070 */
[----:B------:R4:W-:Y:S01]  /*db60*/  LDGSTS.E [R247+0x38004], desc[UR4][R22.64], !P0 ;  /* 0x3800400016f77fae */ /* 0x0009e2000c121844 */
[----:B-1----:R-:W-:-:S04]  /*db70*/  IMAD.WIDE R178, R183, 0x4, R18 ;  /* 0x00000004b7b27825 */ /* 0x002fc800078e0212 */
[----:B------:R-:W-:Y:S01]  /*db80*/  IMAD.WIDE R244, R183, 0x4, R8 ;  /* 0x00000004b7f47825 */ /* 0x000fe200078e0208 */
[----:B------:R1:W-:Y:S01]  /*db90*/  LDGSTS.E [R247+0x3c004], desc[UR4][R10.64], !P0 ;  /* 0x3c0040000af77fae */ /* 0x0003e2000c121844 */
[----:B------:R-:W-:Y:S01]  /*dba0*/  IADD3 R121, R145, -0x9c, RZ ;  /* 0xffffff6491797810 */ /* 0x000fe20007ffe0ff */
[----:B------:R-:W3:Y:S01]  /*dbb0*/  LDC R146, c[0x0][0x230] ;  /* 0x00008c00ff927b82 */ /* 0x000ee20000000800 */
[C---:B----4-:R-:W-:Y:S01]  /*dbc0*/  IMAD.WIDE R22, R183.reuse, 0x4, R2 ;  /* 0x00000004b7167825 */ /* 0x050fe200078e0202 */
[----:B------:R4:W-:Y:S04]  /*dbd0*/  STL.64 [R1+0x8e0], R14 ;  /* 0x0008e00e01007387 */ /* 0x0009e80000100a00 */
[----:B------:R-:W-:Y:S01]  /*dbe0*/  STL.64 [R1+0x8e8], R178 ;  /* 0x0008e8b201007387 */ /* 0x000fe20000100a00 */
[----:B--2---:R-:W-:-:S03]  /*dbf0*/  IMAD.WIDE R250, R183, 0x4, R16 ;  /* 0x00000004b7fa7825 */ /* 0x004fc600078e0210 */
[----:B------:R-:W2:Y:S01]  /*dc00*/  LDL.LU.64 R2, [R1+0x4b0] ;  /* 0x0004b00001027983 */ /* 0x000ea20000300a00 */
[----:B------:R-:W2:Y:S01]  /*dc10*/  LDC R145, c[0x0][0x230] ;  /* 0x00008c00ff917b82 */ /* 0x000ea20000000800 */
[C---:B-1----:R-:W-:Y:S02]  /*dc20*/  IMAD.WIDE R10, R183.reuse, 0x4, R188 ;  /* 0x00000004b70a7825 */ /* 0x042fe400078e02bc */
[----:B------:R-:W2:Y:S04]  /*dc30*/  LDL.LU.64 R18, [R1+0x4b8] ;  /* 0x0004b80001127983 */ /* 0x000ea80000300a00 */
[----:B------:R-:W-:Y:S04]  /*dc40*/  STL.64 [R1+0x8f0], R22 ;  /* 0x0008f01601007387 */ /* 0x000fe80000100a00 */
[----:B------:R-:W-:Y:S04]  /*dc50*/  LDGSTS.E [R247+0x38008], desc[UR4][R14.64], !P1 ;  /* 0x380080000ef77fae */ /* 0x000fe8000c921844 */
[----:B------:R-:W-:Y:S04]  /*dc60*/  STL.64 [R1+0x8f8], R10 ;  /* 0x0008f80a01007387 */ /* 0x000fe80000100a00 */
[----:B------:R-:W-:Y:S04]  /*dc70*/  LDGSTS.E [R247+0x3c008], desc[UR4][R178.64], !P1 ;  /* 0x3c008000b2f77fae */ /* 0x000fe8000c921844 */
[----:B----4-:R-:W4:Y:S04]  /*dc80*/  LDL.LU.64 R14, [R1+0x4c0] ;  /* 0x0004c000010e7983 */ /* 0x010f280000300a00 */
[----:B------:R-:W4:Y:S04]  /*dc90*/  LDL.LU.64 R188, [R1+0x4c8] ;  /* 0x0004c80001bc7983 */ /* 0x000f280000300a00 */
[----:B------:R-:W-:Y:S01]  /*dca0*/  LDGSTS.E [R247+0x3800c], desc[UR4][R22.64], !P3 ;  /* 0x3800c00016f77fae */ /* 0x000fe2000d921844 */
[----:B---3--:R-:W-:-:S03]  /*dcb0*/  IMAD.WIDE R8, R183, 0x4, R4 ;  /* 0x00000004b7087825 */ /* 0x008fc600078e0204 */
[----:B------:R1:W-:Y:S04]  /*dcc0*/  LDGSTS.E [R247+0x3c00c], desc[UR4][R10.64], !P3 ;  /* 0x3c00c0000af77fae */ /* 0x0003e8000d921844 */
[----:B------:R-:W-:Y:S01]  /*dcd0*/  LDGSTS.E [R248+0x20000], desc[UR4][R244.64], !P4 ;  /* 0x20000000f4f87fae */ /* 0x000fe2000e121844 */
[----:B-1----:R-:W-:-:S03]  /*dce0*/  IMAD.WIDE R246, R183, 0x4, R6 ;  /* 0x00000004b7f67825 */ /* 0x002fc600078e0206 */
[----:B------:R-:W3:Y:S04]  /*dcf0*/  LDL.LU.64 R6, [R1+0x4d0] ;  /* 0x0004d00001067983 */ /* 0x000ee80000300a00 */
[----:B------:R-:W3:Y:S04]  /*dd00*/  LDL.LU.64 R16, [R1+0x4d8] ;  /* 0x0004d80001107983 */ /* 0x000ee80000300a00 */
[----:B------:R-:W-:Y:S04]  /*dd10*/  LDGSTS.E [R248+0x24000], desc[UR4][R246.64], !P4 ;  /* 0x24000000f6f87fae */ /* 0x000fe8000e121844 */
[----:B------:R-:W3:Y:S04]  /*dd20*/  LDL.LU.64 R4, [R1+0x4e0] ;  /* 0x0004e00001047983 */ /* 0x000ee80000300a00 */
[----:B------:R-:W-:Y:S04]  /*dd30*/  LDGSTS.E [R248+0x20004], desc[UR4][R250.64], !P5 ;  /* 0x20004000faf87fae */ /* 0x000fe8000e921844 */
[----:B------:R1:W-:Y:S04]  /*dd40*/  STL.64 [R1], R8 ;  /* 0x0000000801007387 */ /* 0x0003e80000100a00 */
[----:B------:R-:W-:Y:S04]  /*dd50*/  LDGSTS.E [R248+0x24004], desc[UR4][R8.64], !P5 ;  /* 0x2400400008f87fae */ /* 0x000fe8000e921844 */
[----:B-1----:R-:W3:Y:S01]  /*dd60*/  LDL.LU.64 R8, [R1+0x4e8] ;  /* 0x0004e80001087983 */ /* 0x002ee20000300a00 */
[----:B------:R-:W-:Y:S01]  /*dd70*/  ISETP.GE.U32.AND P0, PT, R121, 0x7ffffee5, PT ;  /* 0x7ffffee57900780c */ /* 0x000fe20003f06070 */
[----:B------:R-:W-:-:S02]  /*dd80*/  VIADD R121, R142, 0xffffff47 ;  /* 0xffffff478e797836 */ /* 0x000fc40000000000 */
[----:B------:R-:W-:Y:S01]  /*dd90*/  VIADD R120, R148, 0xffffff46 ;  /* 0xffffff4694787836 */ /* 0x000fe20000000000 */
[----:B------:R-:W1:Y:S02]  /*dda0*/  LDC R142, c[0x0][0x230] ;  /* 0x00008c00ff8e7b82 */ /* 0x000e640000000800 */
[----:B------:R-:W-:Y:S02]  /*ddb0*/  ISETP.GE.U32.AND P1, PT, R121, 0x7ffffec8, PT ;  /* 0x7ffffec87900780c */ /* 0x000fe40003f26070 */
[----:B------:R-:W-:Y:S01]  /*ddc0*/  ISETP.GE.U32.AND P3, PT, R120, 0x7ffffec7, PT ;  /* 0x7ffffec77800780c */ /* 0x000fe20003f66070 */
[----:B--2---:R-:W-:-:S03]  /*ddd0*/  IMAD.WIDE R2, R183, 0x4, R2 ;  /* 0x00000004b7027825 */ /* 0x004fc600078e0202 */
[----:B------:R-:W2:Y:S01]  /*dde0*/  LDC R148, c[0x0][0x230] ;  /* 0x00008c00ff947b82 */ /* 0x000ea20000000800 */
[C---:B------:R-:W-:Y:S01]  /*ddf0*/  IMAD.WIDE R178, R183.reuse, 0x4, R18 ;  /* 0x00000004b7b27825 */ /* 0x040fe200078e0212 */
[----:B------:R1:W-:Y:S04]  /*de00*/  STL.64 [R1+0x8], R2 ;  /* 0x0000080201007387 */ /* 0x0003e80000100a00 */
[----:B------:R-:W-:Y:S04]  /*de10*/  STL.64 [R1+0x10], R178 ;  /* 0x000010b201007387 */ /* 0x000fe80000100a00 */
[----:B------:R-:W2:Y:S04]  /*de20*/  LDL.LU.64 R18, [R1+0x4f0] ;  /* 0x0004f00001127983 */ /* 0x000ea80000300a00 */
[----:B------:R-:W-:Y:S04]  /*de30*/  LDGSTS.E [R248+0x20008], desc[UR4][R2.64], !P6 ;  /* 0x2000800002f87fae */ /* 0x000fe8000f121844 */
[----:B------:R-:W-:Y:S01]  /*de40*/  LDGSTS.E [R248+0x24008], desc[UR4][R178.64], !P6 ;  /* 0x24008000b2f87fae */ /* 0x000fe2000f121844 */
[----:B----4-:R-:W-:-:S03]  /*de50*/  IMAD.WIDE R22, R183, 0x4, R14 ;  /* 0x00000004b7167825 */ /* 0x010fc600078e020e */
[----:B------:R-:W4:Y:S01]  /*de60*/  LDL.LU.64 R14, [R1+0x4f8] ;  /* 0x0004f800010e7983 */ /* 0x000f220000300a00 */
[----:B------:R-:W-:-:S03]  /*de70*/  IMAD.WIDE R10, R183, 0x4, R188 ;  /* 0x00000004b70a7825 */ /* 0x000fc600078e02bc */
[----:B------:R3:W-:Y:S04]  /*de80*/  STL.64 [R1+0x18], R22 ;  /* 0x0000181601007387 */ /* 0x0007e80000100a00 */
[----:B------:R3:W-:Y:S04]  /*de90*/  STL.64 [R1+0x20], R10 ;  /* 0x0000200a01007387 */ /* 0x0007e80000100a00 */
[----:B-1----:R-:W4:Y:S04]  /*dea0*/  LDL.LU.64 R2, [R1+0x500] ;  /* 0x0005000001027983 */ /* 0x002f280000300a00 */
[----:B------:R-:W4:Y:S04]  /*deb0*/  LDL.LU.64 R188, [R1+0x508] ;  /* 0x0005080001bc7983 */ /* 0x000f280000300a00 */
[----:B------:R3:W-:Y:S04]  /*dec0*/  LDGSTS.E [R248+0x2000c], desc[UR4][R22.64], !P0 ;  /* 0x2000c00016f87fae */ /* 0x0007e8000c121844 */
[----:B------:R1:W-:Y:S01]  /*ded0*/  LDGSTS.E [R248+0x2400c], desc[UR4][R10.64], !P0 ;  /* 0x2400c0000af87fae */ /* 0x0003e2000c121844 */
[----:B---3--:R-:W-:-:S03]  /*dee0*/  IMAD.WIDE R22, R183, 0x4, R6 ;  /* 0x00000004b7167825 */ /* 0x008fc600078e0206 */
[----:B------:R-:W3:Y:S01]  /*def0*/  LDL.LU.64 R6, [R1+0x588] ;  /* 0x0005880001067983 */ /* 0x000ee20000300a00 */
[----:B-1----:R-:W-:-:S03]  /*df00*/  IMAD.WIDE R10, R183, 0x4, R16 ;  /* 0x00000004b70a7825 */ /* 0x002fc600078e0210 */
[----:B------:R-:W-:Y:S01]  /*df10*/  STL.64 [R1+0x1d8], R22 ;  /* 0x0001d81601007387 */ /* 0x000fe20000100a00 */
[----:B------:R-:W-:-:S03]  /*df20*/  IMAD.WIDE R4, R183, 0x4, R4 ;  /* 0x00000004b7047825 */ /* 0x000fc600078e0204 */
[----:B------:R-:W-:Y:S04]  /*df30*/  STL.64 [R1+0x1e0], R10 ;  /* 0x0001e00a01007387 */ /* 0x000fe80000100a00 */
[----:B------:R-:W3:Y:S04]  /*df40*/  LDL.LU.64 R16, [R1+0x580] ;  /* 0x0005800001107983 */ /* 0x000ee80000300a00 */
[----:B------:R-:W-:Y:S04]  /*df50*/  LDGSTS.E [R248+0x28000], desc[UR4][R22.64], !P1 ;  /* 0x2800000016f87fae */ /* 0x000fe8000c921844 */
[----:B------:R1:W-:Y:S04]  /*df60*/  STL.64 [R1+0x1e8], R4 ;  /* 0x0001e80401007387 */ /* 0x0003e80000100a00 */
[----:B------:R-:W-:Y:S01]  /*df70*/  LDGSTS.E [R248+0x2c000], desc[UR4][R10.64], !P1 ;  /* 0x2c0000000af87fae */ /* 0x000fe2000c921844 */
[----:B------:R-:W-:-:S03]  /*df80*/  IMAD.WIDE R8, R183, 0x4, R8 ;  /* 0x00000004b7087825 */ /* 0x000fc600078e0208 */
[----:B------:R-:W-:Y:S04]  /*df90*/  LDGSTS.E [R248+0x28004], desc[UR4][R4.64], !P3 ;  /* 0x2800400004f87fae */ /* 0x000fe8000d921844 */
[----:B------:R4:W-:Y:S01]  /*dfa0*/  STL.64 [R1+0x1f0], R8 ;  /* 0x0001f00801007387 */ /* 0x0009e20000100a00 */
[----:B------:R-:W-:Y:S01]  /*dfb0*/  IADD3 R121, R143, -0xbb, RZ ;  /* 0xffffff458f797810 */ /* 0x000fe20007ffe0ff */
[----:B------:R-:W-:Y:S01]  /*dfc0*/  VIADD R120, R144, 0xffffff44 ;  /* 0xffffff4490787836 */ /* 0x000fe20000000000 */
[----:B------:R-:W3:Y:S01]  /*dfd0*/  LDC R143, c[0x0][0x230] ;  /* 0x00008c00ff8f7b82 */ /* 0x000ee20000000800 */
[----:B------:R4:W-:Y:S04]  /*dfe0*/  LDGSTS.E [R248+0x2c004], desc[UR4][R8.64], !P3 ;  /* 0x2c00400008f87fae */ /* 0x0009e8000d921844 */
[----:B-1----:R-:W3:Y:S01]  /*dff0*/  LDL.LU.64 R4, [R1+0x578] ;  /* 0x0005780001047983 */ /* 0x002ee20000300a00 */
[----:B------:R-:W-:-:S02]  /*e000*/  ISETP.GE.U32.AND P4, PT, R121, 0x7ffffec6, PT ;  /* 0x7ffffec67900780c */ /* 0x000fc40003f86070 */
[----:B------:R-:W1:Y:S01]  /*e010*/  LDC R144, c[0x0][0x230] ;  /* 0x00008c00ff907b82 */ /* 0x000e620000000800 */
[----:B------:R-:W3:Y:S01]  /*e020*/  LDL.LU.64 R10, [R1+0x570] ;  /* 0x00057000010a7983 */ /* 0x000ee20000300a00 */
[----:B------:R-:W-:Y:S01]  /*e030*/  ISETP.GE.U32.AND P5, PT, R120, 0x7ffffec5, PT ;  /* 0x7ffffec57800780c */ /* 0x000fe20003fa6070 */
[----:B------:R-:W-:Y:S02]  /*e040*/  VIADD R121, R145, 0xffffff27 ;  /* 0xffffff2791797836 */ /* 0x000fe40000000000 */
[----:B------:R-:W-:-:S03]  /*e050*/  VIADD R120, R146, 0xffffff26 ;  /* 0xffffff2692787836 */ /* 0x000fc60000000000 */
[----:B------:R-:W-:Y:S01]  /*e060*/  ISETP.GE.U32.AND P6, PT, R121, 0x7ffffea8, PT ;  /* 0x7ffffea87900780c */ /* 0x000fe20003fc6070 */
[----:B------:R-:W1:Y:S01]  /*e070*/  LDC R146, c[0x0][0x230] ;  /* 0x00008c00ff927b82 */ /* 0x000e620000000800 */
[----:B------:R-:W-:Y:S01]  /*e080*/  ISETP.GE.U32.AND P0, PT, R120, 0x7ffffea7, PT ;  /* 0x7ffffea77800780c */ /* 0x000fe20003f06070 */
[----:B--2---:R-:W-:-:S06]  /*e090*/  IMAD.WIDE R18, R183, 0x4, R18 ;  /* 0x00000004b7127825 */ /* 0x004fcc00078e0212 */
[----:B------:R-:W2:Y:S01]  /*e0a0*/  LDC R145, c[0x0][0x230] ;  /* 0x00008c00ff917b82 */ /* 0x000ea20000000800 */
[----:B------:R-:W-:Y:S04]  /*e0b0*/  STL.64 [R1+0x1f8], R18 ;  /* 0x0001f81201007387 */ /* 0x000fe80000100a00 */
[----:B------:R-:W-:Y:S01]  /*e0c0*/  LDGSTS.E [R248+0x28008], desc[UR4][R18.64], !P4 ;  /* 0x2800800012f87fae */ /* 0x000fe2000e121844 */
[----:B----4-:R-:W-:-:S05]  /*e0d0*/  IMAD.WIDE R14, R183, 0x4, R14 ;  /* 0x00000004b70e7825 */ /* 0x010fca00078e020e */
[----:B------:R-:W-:Y:S04]  /*e0e0*/  STL.64 [R1+0x200], R14 ;  /* 0x0002000e01007387 */ /* 0x000fe80000100a00 */
[----:B------:R-:W-:Y:S01]  /*e0f0*/  LDGSTS.E [R248+0x2c008], desc[UR4][R14.64], !P4 ;  /* 0x2c0080000ef87fae */ /* 0x000fe2000e121844 */
[----:B------:R-:W-:-:S04]  /*e100*/  IMAD.WIDE R8, R183, 0x4, R2 ;  /* 0x00000004b7087825 */ /* 0x000fc800078e0202 */
[C---:B------:R-:W-:Y:S01]  /*e110*/  IMAD.WIDE R2, R183.reuse, 0x4, R188 ;  /* 0x00000004b7027825 */ /* 0x040fe200078e02bc */
[----:B------:R-:W-:Y:S04]  /*e120*/  STL.64 [R1+0x208], R8 ;  /* 0x0002080801007387 */ /* 0x000fe80000100a00 */
[----:B------:R4:W-:Y:S04]  /*e130*/  STL.64 [R1+0x210], R2 ;  /* 0x0002100201007387 */ /* 0x0009e80000100a00 */
[----:B------:R-:W-:Y:S04]  /*e140*/  LDGSTS.E [R248+0x2800c], desc[UR4][R8.64], !P5 ;  /* 0x2800c00008f87fae */ /* 0x000fe8000e921844 */
[----:B------:R1:W-:Y:S04]  /*e150*/  LDGSTS.E [R248+0x2c00c], desc[UR4][R2.64], !P5 ;  /* 0x2c00c00002f87fae */ /* 0x0003e8000e921844 */
[----:B------:R-:W2:Y:S01]  /*e160*/  LDL.LU.64 R188, [R1+0x568] ;  /* 0x0005680001bc7983 */ /* 0x000ea20000300a00 */
[----:B---3--:R-:W-:-:S05]  /*e170*/  IMAD.WIDE R22, R183, 0x4, R6 ;  /* 0x00000004b7167825 */ /* 0x008fca00078e0206 */
[----:B------:R3:W-:Y:S04]  /*e180*/  LDGSTS.E [R248+0x30000], desc[UR4][R22.64], !P6 ;  /* 0x3000000016f87fae */ /* 0x0007e8000f121844 */
[----:B----4-:R-:W1:Y:S01]  /*e190*/  LDL.LU.64 R2, [R1+0x558] ;  /* 0x0005580001027983 */ /* 0x010e620000300a00 */
[----:B------:R-:W-:-:S03]  /*e1a0*/  IMAD.WIDE R16, R183, 0x4, R16 ;  /* 0x00000004b7107825 */ /* 0x000fc600078e0210 */
[----:B------:R-:W4:Y:S04]  /*e1b0*/  LDL.LU.64 R186, [R1+0x548] ;  /* 0x0005480001ba7983 */ /* 0x000f280000300a00 */
[----:B------:R-:W3:Y:S04]  /*e1c0*/  LDL.LU.64 R178, [R1+0x538] ;  /* 0x0005380001b27983 */ /* 0x000ee80000300a00 */
[----:B------:R-:W3:Y:S04]  /*e1d0*/  LDL.LU.64 R18, [R1+0x528] ;  /* 0x0005280001127983 */ /* 0x000ee80000300a00 */
[----:B------:R-:W3:Y:S04]  /*e1e0*/  LDL.LU.64 R14, [R1+0x518] ;  /* 0x00051800010e7983 */ /* 0x000ee80000300a00 */
[----:B------:R2:W-:Y:S04]  /*e1f0*/  STL.64 [R1+0x3d8], R22 ;  /* 0x0003d81601007387 */ /* 0x0005e80000100a00 */
[----:B------:R-:W3:Y:S04]  /*e200*/  LDL.LU.64 R8, [R1+0x560] ;  /* 0x0005600001087983 */ /* 0x000ee80000300a00 */
[----:B------:R2:W-:Y:S01]  /*e210*/  STL.64 [R1+0x3e0], R16 ;  /* 0x0003e01001007387 */ /* 0x0005e20000100a00 */
[----:B------:R-:W-:-:S03]  /*e220*/  IMAD.WIDE R6, R183, 0x4, R4 ;  /* 0x00000004b7067825 */ /* 0x000fc600078e0204 */
[----:B------:R3:W-:Y:S01]  /*e230*/  LDGSTS.E [R248+0x34000], desc[UR4][R16.64], !P6 ;  /* 0x3400000010f87fae */ /* 0x0007e2000f121844 */
[----:B------:R-:W-:-:S03]  /*e240*/  IMAD.WIDE R10, R183, 0x4, R10 ;  /* 0x00000004b70a7825 */ /* 0x000fc600078e020a */
[----:B------:R-:W3:Y:S04]  /*e250*/  LDL.LU.64 R4, [R1+0x550] ;  /* 0x0005500001047983 */ /* 0x000ee80000300a00 */
[----:B------:R2:W-:Y:S04]  /*e260*/  STL.64 [R1+0x3e8], R6 ;  /* 0x0003e80601007387 */ /* 0x0005e80000100a00 */
[----:B------:R-:W3:Y:S04]  /*e270*/  LDL.LU.64 R184, [R1+0x540] ;  /* 0x0005400001b87983 */ /* 0x000ee80000300a00 */
[----:B------:R2:W-:Y:S04]  /*e280*/  STL.64 [R1+0x3f0], R10 ;  /* 0x0003f00a01007387 */ /* 0x0005e80000100a00 */
[----:B--2---:R-:W2:Y:S04]  /*e290*/  LDL.LU.64 R22, [R1+0x530] ;  /* 0x0005300001167983 */ /* 0x004ea80000300a00 */
[----:B------:R-:W2:Y:S04]  /*e2a0*/  LDL.LU.64 R16, [R1+0x520] ;  /* 0x0005200001107983 */ /* 0x000ea80000300a00 */
[----:B------:R2:W-:Y:S01]  /*e2b0*/  LDGSTS.E [R248+0x30004], desc[UR4][R6.64], !P0 ;  /* 0x3000400006f87fae */ /* 0x0005e2000c121844 */
[----:B------:R-:W-:Y:S01]  /*e2c0*/  IADD3 R121, R142, -0xdb, RZ ;  /* 0xffffff258e797810 */ /* 0x000fe20007ffe0ff */
[----:B------:R-:W-:Y:S01]  /*e2d0*/  VIADD R120, R147, 0xffffff24 ;  /* 0xffffff2493787836 */ /* 0x000fe20000000000 */
[----:B------:R-:W2:Y:S01]  /*e2e0*/  LDC R142, c[0x0][0x230] ;  /* 0x00008c00ff8e7b82 */ /* 0x000ea20000000800 */
[----:B------:R-:W-:Y:S04]  /*e2f0*/  LDGSTS.E [R248+0x34004], desc[UR4][R10.64], !P0 ;  /* 0x340040000af87fae */ /* 0x000fe8000c121844 */
[----:B------:R-:W2:Y:S01]  /*e300*/  LDL.LU.64 R6, [R1+0x510] ;  /* 0x0005100001067983 */ /* 0x000ea20000300a00 */
[----:B------:R-:W-:-:S02]  /*e310*/  ISETP.GE.U32.AND P1, PT, R121, 0x7ffffea6, PT ;  /* 0x7ffffea67900780c */ /* 0x000fc40003f26070 */
[----:B------:R-:W2:Y:S01]  /*e320*/  LDC R147, c[0x0][0x230] ;  /* 0x00008c00ff937b82 */ /* 0x000ea20000000800 */
[----:B------:R-:W-:Y:S01]  /*e330*/  ISETP.GE.U32.AND P3, PT, R120, 0x7ffffea5, PT ;  /* 0x7ffffea57800780c */ /* 0x000fe20003f66070 */
[----:B------:R-:W2:Y:S01]  /*e340*/  LDL.LU.64 R10, [R1+0xcb8] ;  /* 0x000cb800010a7983 */ /* 0x000ea20000300a00 */
[----:B------:R-:W-:-:S05]  /*e350*/  IMAD.WIDE R188, R183, 0x4, R188 ;  /* 0x00000004b7bc7825 */ /* 0x000fca00078e02bc */
[----:B------:R-:W-:Y:S04]  /*e360*/  STL.64 [R1+0x3f8], R188 ;  /* 0x0003f8bc01007387 */ /* 0x000fe80000100a00 */
[----:B------:R-:W-:Y:S01]  /*e370*/  LDGSTS.E [R248+0x30008], desc[UR4][R188.64], !P1 ;  /* 0x30008000bcf87fae */ /* 0x000fe2000c921844 */
[----:B-1----:R-:W-:-:S04]  /*e380*/  IMAD.WIDE R2, R183, 0x4, R2 ;  /* 0x00000004b7027825 */ /* 0x002fc800078e0202 */
[C---:B----4-:R-:W-:Y:S01]  /*e390*/  IMAD.WIDE R186, R183.reuse, 0x4, R186 ;  /* 0x00000004b7ba7825 */ /* 0x050fe200078e02ba */
[----:B------:R-:W-:Y:S03]  /*e3a0*/  STL.64 [R1+0x408], R2 ;  /* 0x0004080201007387 */ /* 0x000fe60000100a00 */
[C---:B---3--:R-:W-:Y:S01]  /*e3b0*/  IMAD.WIDE R178, R183.reuse, 0x4, R178 ;  /* 0x00000004b7b27825 */ /* 0x048fe200078e02b2 */
[----:B------:R-:W-:Y:S03]  /*e3c0*/  STL.64 [R1+0x890], R186 ;  /* 0x000890ba01007387 */ /* 0x000fe60000100a00 */
[C---:B------:R-:W-:Y:S01]  /*e3d0*/  IMAD.WIDE R18, R183.reuse, 0x4, R18 ;  /* 0x00000004b7127825 */ /* 0x040fe200078e0212 */
[----:B------:R-:W-:Y:S03]  /*e3e0*/  STL.64 [R1+0x8a0], R178 ;  /* 0x0008a0b201007387 */ /* 0x000fe60000100a00 */
[C---:B------:R-:W-:Y:S01]  /*e3f0*/  IMAD.WIDE R14, R183.reuse, 0x4, R14 ;  /* 0x00000004b70e7825 */ /* 0x040fe200078e020e */
[----:B------:R-:W-:Y:S03]  /*e400*/  STL.64 [R1+0x8b0], R18 ;  /* 0x0008b01201007387 */ /* 0x000fe60000100a00 */
[----:B------:R-:W-:-:S05]  /*e410*/  IMAD.WIDE R8, R183, 0x4, R8 ;  /* 0x00000004b7087825 */ /* 0x000fca00078e0208 */
[----:B------:R1:W-:Y:S01]  /*e420*/  STL.64 [R1+0x400], R8 ;  /* 0x0004000801007387 */ /* 0x0003e20000100a00 */
[----:B------:R-:W-:-:S03]  /*e430*/  IMAD.WIDE R4, R183, 0x4, R4 ;  /* 0x00000004b7047825 */ /* 0x000fc600078e0204 */
[----:B------:R-:W-:Y:S01]  /*e440*/  STL.64 [R1+0x8b8], R14 ;  /* 0x0008b80e01007387 */ /* 0x000fe20000100a00 */
[----:B------:R-:W-:-:S03]  /*e450*/  IMAD.WIDE R184, R183, 0x4, R184 ;  /* 0x00000004b7b87825 */ /* 0x000fc600078e02b8 */
[----:B------:R3:W-:Y:S01]  /*e460*/  STL.64 [R1+0x410], R4 ;  /* 0x0004100401007387 */ /* 0x0007e20000100a00 */
[----:B--2---:R-:W-:-:S03]  /*e470*/  IMAD.WIDE R22, R183, 0x4, R22 ;  /* 0x00000004b7167825 */ /* 0x004fc600078e0216 */
[----:B------:R-:W-:Y:S01]  /*e480*/  STL.64 [R1+0x880], R184 ;  /* 0x000880b801007387 */ /* 0x000fe20000100a00 */
[----:B------:R-:W-:-:S03]  /*e490*/  IMAD.WIDE R16, R183, 0x4, R16 ;  /* 0x00000004b7107825 */ /* 0x000fc600078e0210 */
[----:B------:R-:W-:Y:S04]  /*e4a0*/  STL.64 [R1+0x888], R22 ;  /* 0x0008881601007387 */ /* 0x000fe80000100a00 */
[----:B------:R-:W-:Y:S04]  /*e4b0*/  STL.64 [R1+0x898], R16 ;  /* 0x0008981001007387 */ /* 0x000fe80000100a00 */
[----:B------:R-:W-:Y:S04]  /*e4c0*/  LDGSTS.E [R248+0x34008], desc[UR4][R8.64], !P1 ;  /* 0x3400800008f87fae */ /* 0x000fe8000c921844 */
[----:B------:R-:W-:Y:S01]  /*e4d0*/  LDGSTS.E [R248+0x3000c], desc[UR4][R2.64], !P3 ;  /* 0x3000c00002f87fae */ /* 0x000fe2000d921844 */
[----:B------:R-:W-:-:S03]  /*e4e0*/  IMAD.WIDE R6, R183, 0x4, R6 ;  /* 0x00000004b7067825 */ /* 0x000fc600078e0206 */
[----:B------:R-:W-:Y:S04]  /*e4f0*/  LDGSTS.E [R248+0x3400c], desc[UR4][R4.64], !P3 ;  /* 0x3400c00004f87fae */ /* 0x000fe8000d921844 */
[----:B------:R2:W-:Y:S04]  /*e500*/  STL.64 [R1+0x8a8], R6 ;  /* 0x0008a80601007387 */ /* 0x0005e80000100a00 */
[----:B-1----:R-:W4:Y:S04]  /*e510*/  LDL.LU.64 R8, [R1+0x590] ;  /* 0x0005900001087983 */ /* 0x002f280000300a00 */
[----:B------:R-:W4:Y:S04]  /*e520*/  LDL.LU.64 R2, [R1+0x598] ;  /* 0x0005980001027983 */ /* 0x000f280000300a00 */
[----:B---3--:R-:W3:Y:S04]  /*e530*/  LDL.LU.64 R4, [R1+0x5a0] ;  /* 0x0005a00001047983 */ /* 0x008ee80000300a00 */
[----:B------:R-:W3:Y:S01]  /*e540*/  LDL.LU.64 R188, [R1+0x5a8] ;  /* 0x0005a80001bc7983 */ /* 0x000ee20000300a00 */
[----:B------:R-:W-:-:S02]  /*e550*/  VIADD R121, R144, 0xffffff07 ;  /* 0xffffff0790797836 */ /* 0x000fc40000000000 */
[----:B------:R-:W-:Y:S01]  /*e560*/  VIADD R120, R148, 0xffffff06 ;  /* 0xffffff0694787836 */ /* 0x000fe20000000000 */
[----:B------:R-:W1:Y:S02]  /*e570*/  LDC R144, c[0x0][0x230] ;  /* 0x00008c00ff907b82 */ /* 0x000e640000000800 */
[----:B------:R-:W-:Y:S02]  /*e580*/  ISETP.GE.U32.AND P4, PT, R121, 0x7ffffe88, PT ;  /* 0x7ffffe887900780c */ /* 0x000fe40003f86070 */
[----:B------:R-:W-:Y:S01]  /*e590*/  ISETP.GE.U32.AND P5, PT, R120, 0x7ffffe87, PT ;  /* 0x7ffffe877800780c */ /* 0x000fe20003fa6070 */
[----:B------:R-:W-:Y:S01]  /*e5a0*/  VIADD R120, R146, 0xffffff04 ;  /* 0xffffff0492787836 */ /* 0x000fe20000000000 */
[----:B------:R-:W-:Y:S02]  /*e5b0*/  IADD3 R121, R143, -0xfb, RZ ;  /* 0xffffff058f797810 */ /* 0x000fe40007ffe0ff */
[----:B------:R-:W1:Y:S02]  /*e5c0*/  LDC R143, c[0x0][0x230] ;  /* 0x00008c00ff8f7b82 */ /* 0x000e640000000800 */
[----:B------:R-:W-:-:S02]  /*e5d0*/  ISETP.GE.U32.AND P6, PT, R121, 0x7ffffe86, PT ;  /* 0x7ffffe867900780c */ /* 0x000fc40003fc6070 */
[----:B------:R-:W-:-:S03]  /*e5e0*/  ISETP.GE.U32.AND P0, PT, R120, 0x7ffffe85, PT ;  /* 0x7ffffe857800780c */ /* 0x000fc60003f06070 */
[----:B------:R4:W-:Y:S01]  /*e5f0*/  LDGSTS.E [R248+0x38000], desc[UR4][R186.64], !P4 ;  /* 0x38000000baf87fae */ /* 0x0009e2000e121844 */
[----:B------:R-:W1:Y:S03]  /*e600*/  LDC R146, c[0x0][0x230] ;  /* 0x00008c00ff927b82 */ /* 0x000e660000000800 */
[----:B------:R4:W-:Y:S04]  /*e610*/  LDGSTS.E [R248+0x3c000], desc[UR4][R184.64], !P4 ;  /* 0x3c000000b8f87fae */ /* 0x0009e8000e121844 */
[----:B------:R3:W-:Y:S01]  /*e620*/  LDGSTS.E [R248+0x38004], desc[UR4][R178.64], !P5 ;  /* 0x38004000b2f87fae */ /* 0x0007e2000e921844 */
[----:B------:R-:W1:Y:S03]  /*e630*/  LDC R148, c[0x0][0x230] ;  /* 0x00008c00ff947b82 */ /* 0x000e660000000800 */
[----:B------:R3:W-:Y:S04]  /*e640*/  LDGSTS.E [R248+0x3c004], desc[UR4][R22.64], !P5 ;  /* 0x3c00400016f87fae */ /* 0x0007e8000e921844 */
[----:B------:R-:W-:Y:S04]  /*e650*/  LDGSTS.E [R248+0x38008], desc[UR4][R18.64], !P6 ;  /* 0x3800800012f87fae */ /* 0x000fe8000f121844 */
[----:B------:R1:W-:Y:S04]  /*e660*/  LDGSTS.E [R248+0x3c008], desc[UR4][R16.64], !P6 ;  /* 0x3c00800010f87fae */ /* 0x0003e8000f121844 */
[----:B------:R1:W-:Y:S04]  /*e670*/  LDGSTS.E [R248+0x3800c], desc[UR4][R14.64], !P0 ;  /* 0x3800c0000ef87fae */ /* 0x0003e8000c121844 */
[----:B------:R-:W-:Y:S04]  /*e680*/  LDGSTS.E [R248+0x3c00c], desc[UR4][R6.64], !P0 ;  /* 0x3c00c00006f87fae */ /* 0x000fe8000c121844 */
[----:B------:R-:W3:Y:S04]  /*e690*/  LDL.LU.64 R18, [R1+0x5b0] ;  /* 0x0005b00001127983 */ /* 0x000ee80000300a00 */
[----:B--2---:R-:W2:Y:S04]  /*e6a0*/  LDL.LU.64 R6, [R1+0x5b8] ;  /* 0x0005b80001067983 */ /* 0x004ea80000300a00 */
[----:B------:R-:W2:Y:S04]  /*e6b0*/  LDL.LU.64 R16, [R1+0x5c0] ;  /* 0x0005c00001107983 */ /* 0x000ea80000300a00 */
[----:B------:R-:W2:Y:S01]  /*e6c0*/  LDL.LU.64 R14, [R1+0x5c8] ;  /* 0x0005c800010e7983 */ /* 0x000ea20000300a00 */
[----:B----4-:R-:W-:-:S04]  /*e6d0*/  IMAD.WIDE R186, R183, 0x4, R8 ;  /* 0x00000004b7ba7825 */ /* 0x010fc800078e0208 */
[C---:B------:R-:W-:Y:S01]  /*e6e0*/  IMAD.WIDE R184, R183.reuse, 0x4, R2 ;  /* 0x00000004b7b87825 */ /* 0x040fe200078e0202 */
[----:B------:R-:W-:Y:S03]  /*e6f0*/  STL.64 [R1+0x28], R186 ;  /* 0x000028ba01007387 */ /* 0x000fe60000100a00 */
[C---:B---3--:R-:W-:Y:S01]  /*e700*/  IMAD.WIDE R178, R183.reuse, 0x4, R4 ;  /* 0x00000004b7b27825 */ /* 0x048fe200078e0204 */
[----:B------:R-:W3:Y:S03]  /*e710*/  LDL.LU.64 R8, [R1+0x5d0] ;  /* 0x0005d00001087983 */ /* 0x000ee60000300a00 */
[----:B------:R-:W-:Y:S01]  /*e720*/  IMAD.WIDE R22, R183, 0x4, R188 ;  /* 0x00000004b7167825 */ /* 0x000fe200078e02bc */
[----:B------:R-:W-:Y:S04]  /*e730*/  STL.64 [R1+0x30], R184 ;  /* 0x000030b801007387 */ /* 0x000fe80000100a00 */
[----:B------:R-:W4:Y:S04]  /*e740*/  LDL.LU.64 R2, [R1+0x5d8] ;  /* 0x0005d80001027983 */ /* 0x000f280000300a00 */
[----:B------:R2:W-:Y:S04]  /*e750*/  STL.64 [R1+0x38], R178 ;  /* 0x000038b201007387 */ /* 0x0005e80000100a00 */
[----:B------:R-:W4:Y:S04]  /*e760*/  LDL.LU.64 R4, [R1+0x5e0] ;  /* 0x0005e00001047983 */ /* 0x000f280000300a00 */
[----:B------:R2:W-:Y:S04]  /*e770*/  STL.64 [R1+0x40], R22 ;  /* 0x0000401601007387 */ /* 0x0005e80000100a00 */
[----:B------:R-:W4:Y:S01]  /*e780*/  LDL.LU.64 R188, [R1+0x5e8] ;  /* 0x0005e80001bc7983 */ /* 0x000f220000300a00 */
[----:B------:R-:W-:-:S02]  /*e790*/  VIADD R121, R142, 0xffffff63 ;  /* 0xffffff638e797836 */ /* 0x000fc40000000000 */
[----:B------:R-:W-:Y:S01]  /*e7a0*/  VIADD R120, R145, 0xffffff62 ;  /* 0xffffff6291787836 */ /* 0x000fe20000000000 */
[----:B-1----:R-:W-:Y:S01]  /*e7b0*/  IADD3 R143, R143, -0x9f, RZ ;  /* 0xffffff618f8f7810 */ /* 0x002fe20007ffe0ff */
[----:B------:R-:W-:Y:S01]  /*e7c0*/  VIADD R142, R146, 0xffffff60 ;  /* 0xffffff60928e7836 */ /* 0x000fe20000000000 */
[----:B------:R-:W-:Y:S01]  /*e7d0*/  ISETP.GE.U32.AND P1, PT, R121, 0x7ffffee4, PT ;  /* 0x7ffffee47900780c */ /* 0x000fe20003f26070 */
[----:B------:R-:W1:Y:S01]  /*e7e0*/  LDC R145, c[0x0][0x230] ;  /* 0x00008c00ff917b82 */ /* 0x000e620000000800 */
[----:B------:R-:W-:Y:S02]  /*e7f0*/  ISETP.GE.U32.AND P3, PT, R120, 0x7ffffee3, PT ;  /* 0x7ffffee37800780c */ /* 0x000fe40003f66070 */
[----:B------:R-:W-:Y:S02]  /*e800*/  ISETP.GE.U32.AND P4, PT, R143, 0x7ffffee2, PT ;  /* 0x7ffffee28f00780c */ /* 0x000fe40003f86070 */
[----:B------:R-:W-:-:S03]  /*e810*/  ISETP.GE.U32.AND P5, PT, R142, 0x7ffffee1, PT ;  /* 0x7ffffee18e00780c */ /* 0x000fc60003fa6070 */
[----:B------:R-:W1:Y:S04]  /*e820*/  LDC R146, c[0x0][0x230] ;  /* 0x00008c00ff927b82 */ /* 0x000e680000000800 */
[----:B------:R-:W-:Y:S04]  /*e830*/  LDGSTS.E [R243+0x20000], desc[UR4][R186.64], !P1 ;  /* 0x20000000baf37fae */ /* 0x000fe8000c921844 */
[----:B------:R-:W-:Y:S01]  /*e840*/  LDGSTS.E [R243+0x24000], desc[UR4][R184.64], !P1 ;  /* 0x24000000b8f37fae */ /* 0x000fe2000c921844 */
[----:B--2---:R-:W-:-:S03]  /*e850*/  IMAD.WIDE R16, R183, 0x4, R16 ;  /* 0x00000004b7107825 */ /* 0x004fc600078e0210 */
[----:B------:R2:W-:Y:S01]  /*e860*/  LDGSTS.E [R243+0x20004], desc[UR4][R178.64], !P3 ;  /* 0x20004000b2f37fae */ /* 0x0005e2000d921844 */
[----:B------:R-:W1:Y:S03]  /*e870*/  LDC R142, c[0x0][0x230] ;  /* 0x00008c00ff8e7b82 */ /* 0x000e660000000800 */
[----:B------:R2:W-:Y:S01]  /*e880*/  LDGSTS.E [R243+0x24004], desc[UR4][R22.64], !P3 ;  /* 0x2400400016f37fae */ /* 0x0005e2000d921844 */
[----:B------:R-:W-:-:S04]  /*e890*/  IMAD.WIDE R14, R183, 0x4, R14 ;  /* 0x00000004b70e7825 */ /* 0x000fc800078e020e */
[----:B------:R-:W-:Y:S01]  /*e8a0*/  VIADD R121, R147, 0xffffff43 ;  /* 0xffffff4393797836 */ /* 0x000fe20000000000 */
[----:B------:R-:W1:Y:S01]  /*e8b0*/  LDC R143, c[0x0][0x230] ;  /* 0x00008c00ff8f7b82 */ /* 0x000e620000000800 */
[C---:B--2---:R-:W-:Y:S02]  /*e8c0*/  IMAD.WIDE R178, R183.reuse, 0x4, R18 ;  /* 0x00000004b7b27825 */ /* 0x044fe400078e0212 */
[----:B------:R-:W2:Y:S02]  /*e8d0*/  LDL.LU.64 R18, [R1+0x5f0] ;  /* 0x0005f00001127983 */ /* 0x000ea40000300a00 */
[C---:B------:R-:W-:Y:S02]  /*e8e0*/  IMAD.WIDE R22, R183.reuse, 0x4, R6 ;  /* 0x00000004b7167825 */ /* 0x040fe400078e0206 */
[----:B------:R-:W2:Y:S01]  /*e8f0*/  LDL.LU.64 R6, [R1+0x5f8] ;  /* 0x0005f80001067983 */ /* 0x000ea20000300a00 */
[----:B------:R-:W2:Y:S03]  /*e900*/  LDC R147, c[0x0][0x230] ;  /* 0x00008c00ff937b82 */ /* 0x000ea60000000800 */
[----:B------:R-:W-:Y:S04]  /*e910*/  STL.64 [R1+0x48], R178 ;  /* 0x000048b201007387 */ /* 0x000fe80000100a00 */
[----:B------:R-:W-:Y:S04]  /*e920*/  STL.64 [R1+0x50], R22 ;  /* 0x0000501601007387 */ /* 0x000fe80000100a00 */
[----:B------:R4:W-:Y:S04]  /*e930*/  LDGSTS.E [R243+0x20008], desc[UR4][R178.64], !P4 ;  /* 0x20008000b2f37fae */ /* 0x0009e8000e121844 */
[----:B------:R4:W-:Y:S04]  /*e940*/  LDGSTS.E [R243+0x24008], desc[UR4][R22.64], !P4 ;  /* 0x2400800016f37fae */ /* 0x0009e8000e121844 */
[----:B------:R1:W-:Y:S04]  /*e950*/  STL.64 [R1+0x58], R16 ;  /* 0x0000581001007387 */ /* 0x0003e80000100a00 */
[----:B------:R1:W-:Y:S04]  /*e960*/  STL.64 [R1+0x60], R14 ;  /* 0x0000600e01007387 */ /* 0x0003e80000100a00 */
[----:B------:R-:W-:Y:S04]  /*e970*/  LDGSTS.E [R243+0x2000c], desc[UR4][R16.64], !P5 ;  /* 0x2000c00010f37fae */ /* 0x000fe8000e921844 */
[----:B------:R-:W-:Y:S04]  /*e980*/  LDGSTS.E [R243+0x2400c], desc[UR4][R14.64], !P5 ;  /* 0x2400c0000ef37fae */ /* 0x000fe8000e921844 */
[----:B-1----:R-:W2:Y:S04]  /*e990*/  LDL.LU.64 R16, [R1+0x600] ;  /* 0x0006000001107983 */ /* 0x002ea80000300a00 */
[----:B------:R-:W2:Y:S01]  /*e9a0*/  LDL.LU.64 R14, [R1+0x610] ;  /* 0x00061000010e7983 */ /* 0x000ea20000300a00 */
[----:B---3--:R-:W-:-:S05]  /*e9b0*/  IMAD.WIDE R184, R183, 0x4, R8 ;  /* 0x00000004b7b87825 */ /* 0x008fca00078e0208 */
[----:B------:R-:W-:Y:S01]  /*e9c0*/  STL.64 [R1+0x218], R184 ;  /* 0x000218b801007387 */ /* 0x000fe20000100a00 */
[----:B----4-:R-:W-:-:S04]  /*e9d0*/  IMAD.WIDE R178, R183, 0x4, R2 ;  /* 0x00000004b7b27825 */ /* 0x010fc800078e0202 */
[C---:B------:R-:W-:Y:S02]  /*e9e0*/  IMAD.WIDE R22, R183.reuse, 0x4, R4 ;  /* 0x00000004b7167825 */ /* 0x040fe400078e0204 */
[----:B------:R-:W3:Y:S04]  /*e9f0*/  LDL.LU.64 R4, [R1+0x650] ;  /* 0x0006500001047983 */ /* 0x000ee80000300a00 */
[----:B------:R-:W-:Y:S01]  /*ea00*/  STL.64 [R1+0x220], R178 ;  /* 0x000220b201007387 */ /* 0x000fe20000100a00 */
[----:B------:R-:W-:-:S03]  /*ea10*/  IMAD.WIDE R8, R183, 0x4, R188 ;  /* 0x00000004b7087825 */ /* 0x000fc600078e02bc */
[----:B------:R-:W4:Y:S04]  /*ea20*/  LDL.LU.64 R2, [R1+0x648] ;  /* 0x0006480001027983 */ /* 0x000f280000300a00 */
[----:B------:R2:W-:Y:S04]  /*ea30*/  STL.64 [R1+0x228], R22 ;  /* 0x0002281601007387 */ /* 0x0005e80000100a00 */
[----:B------:R-:W4:Y:S04]  /*ea40*/  LDL.LU.64 R188, [R1+0x640] ;  /* 0x0006400001bc7983 */ /* 0x000f280000300a00 */
[----:B------:R1:W-:Y:S04]  /*ea50*/  STL.64 [R1+0x230], R8 ;  /* 0x0002300801007387 */ /* 0x0003e80000100a00 */
[----:B------:R-:W4:Y:S01]  /*ea60*/  LDL.LU.64 R248, [R1+0x638] ;  /* 0x0006380001f87983 */ /* 0x000f220000300a00 */
[----:B------:R-:W-:Y:S01]  /*ea70*/  VIADD R120, R148, 0xffffff42 ;  /* 0xffffff4294787836 */ /* 0x000fe20000000000 */
[----:B------:R-:W-:-:S04]  /*ea80*/  ISETP.GE.U32.AND P6, PT, R121, 0x7ffffec4, PT ;  /* 0x7ffffec47900780c */ /* 0x000fc80003fc6070 */
[----:B------:R-:W-:Y:S02]  /*ea90*/  ISETP.GE.U32.AND P0, PT, R120, 0x7ffffec3, PT ;  /* 0x7ffffec37800780c */ /* 0x000fe40003f06070 */
[----:B------:R-:W-:Y:S01]  /*eaa0*/  IADD3 R121, R149, -0xbf, RZ ;  /* 0xffffff4195797810 */ /* 0x000fe20007ffe0ff */
[----:B------:R-:W-:-:S03]  /*eab0*/  VIADD R120, R150, 0xffffff40 ;  /* 0xffffff4096787836 */ /* 0x000fc60000000000 */
[----:B------:R-:W-:Y:S01]  /*eac0*/  ISETP.GE.U32.AND P1, PT, R121, 0x7ffffec2, PT ;  /* 0x7ffffec27900780c */ /* 0x000fe20003f26070 */
[----:B------:R-:W-:Y:S02]  /*ead0*/  VIADD R121, R144, 0xffffff23 ;  /* 0xffffff2390797836 */ /* 0x000fe40000000000 */
[----:B------:R-:W-:Y:S01]  /*eae0*/  LDGSTS.E [R243+0x28000], desc[UR4][R184.64], !P6 ;  /* 0x28000000b8f37fae */ /* 0x000fe2000f121844 */
[----:B------:R-:W-:Y:S01]  /*eaf0*/  ISETP.GE.U32.AND P3, PT, R120, 0x7ffffec1, PT ;  /* 0x7ffffec17800780c */ /* 0x000fe20003f66070 */
[----:B------:R-:W4:Y:S02]  /*eb00*/  LDC R144, c[0x0][0x230] ;  /* 0x00008c00ff907b82 */ /* 0x000f240000000800 */
[----:B------:R-:W-:Y:S04]  /*eb10*/  LDGSTS.E [R243+0x2c000], desc[UR4][R178.64], !P6 ;  /* 0x2c000000b2f37fae */ /* 0x000fe8000f121844 */
[----:B------:R2:W-:Y:S01]  /*eb20*/  LDGSTS.E [R243+0x28004], desc[UR4][R22.64], !P0 ;  /* 0x2800400016f37fae */ /* 0x0005e2000c121844 */
[----:B------:R-:W-:Y:S01]  /*eb30*/  VIADD R120, R145, 0xffffff22 ;  /* 0xffffff2291787836 */ /* 0x000fe20000000000 */
[----:B------:R-:W-:-:S02]  /*eb40*/  ISETP.GE.U32.AND P4, PT, R121, 0x7ffffea4, PT ;  /* 0x7ffffea47900780c */ /* 0x000fc40003f86070 */
[----:B------:R-:W-:Y:S02]  /*eb50*/  LDGSTS.E [R243+0x2c004], desc[UR4][R8.64], !P0 ;  /* 0x2c00400008f37fae */ /* 0x000fe4000c121844 */
[----:B------:R-:W-:Y:S01]  /*eb60*/  ISETP.GE.U32.AND P5, PT, R120, 0x7ffffea3, PT ;  /* 0x7ffffea37800780c */ /* 0x000fe20003fa6070 */
[C---:B--2---:R-:W-:Y:S01]  /*eb70*/  IMAD.WIDE R22, R183.reuse, 0x4, R18 ;  /* 0x00000004b7167825 */ /* 0x044fe200078e0212 */
[----:B-1----:R-:W2:Y:S03]  /*eb80*/  LDL.LU.64 R8, [R1+0x6a0] ;  /* 0x0006a00001087983 */ /* 0x002ea60000300a00 */
[C---:B------:R-:W-:Y:S01]  /*eb90*/  IMAD.WIDE R6, R183.reuse, 0x4, R6 ;  /* 0x00000004b7067825 */ /* 0x040fe200078e0206 */
[----:B------:R-:W2:Y:S04]  /*eba0*/  LDL.LU.64 R18, [R1+0x680] ;  /* 0x0006800001127983 */ /* 0x000ea80000300a00 */
[----:B------:R1:W-:Y:S04]  /*ebb0*/  STL.64 [R1+0x238], R22 ;  /* 0x0002381601007387 */ /* 0x0003e80000100a00 */
[----:B------:R-:W2:Y:S04]  /*ebc0*/  LDL.LU.64 R186, [R1+0x670] ;  /* 0x0006700001ba7983 */ /* 0x000ea80000300a00 */
[----:B------:R1:W-:Y:S04]  /*ebd0*/  STL.64 [R1+0x240], R6 ;  /* 0x0002400601007387 */ /* 0x0003e80000100a00 */
[----:B------:R-:W-:Y:S04]  /*ebe0*/  LDGSTS.E [R243+0x28008], desc[UR4][R22.64], !P1 ;  /* 0x2800800016f37fae */ /* 0x000fe8000c921844 */
[----:B------:R-:W-:Y:S01]  /*ebf0*/  LDGSTS.E [R243+0x2c008], desc[UR4][R6.64], !P1 ;  /* 0x2c00800006f37fae */ /* 0x000fe2000c921844 */
[----:B------:R-:W-:-:S03]  /*ec00*/  IMAD.WIDE R178, R183, 0x4, R16 ;  /* 0x00000004b7b27825 */ /* 0x000fc600078e0210 */
[----:B------:R-:W2:Y:S01]  /*ec10*/  LDL.LU.64 R16, [R1+0x630] ;  /* 0x0006300001107983 */ /* 0x000ea20000300a00 */
[----:B------:R-:W-:-:S03]  /*ec20*/  IMAD.WIDE R14, R183, 0x4, R14 ;  /* 0x00000004b70e7825 */ /* 0x000fc600078e020e */
[----:B------:R1:W-:Y:S04]  /*ec30*/  STL.64 [R1+0x248], R178 ;  /* 0x000248b201007387 */ /* 0x0003e80000100a00 */
[----:B-1----:R-:W2:Y:S04]  /*ec40*/  LDL.LU.64 R22, [R1+0x690] ;  /* 0x0006900001167983 */ /* 0x002ea80000300a00 */
[----:B------:R1:W-:Y:S04]  /*ec50*/  STL.64 [R1+0x250], R14 ;  /* 0x0002500e01007387 */ /* 0x0003e80000100a00 */
[----:B------:R-:W2:Y:S04]  /*ec60*/  LDL.LU.64 R6, [R1+0x678] ;  /* 0x0006780001067983 */ /* 0x000ea80000300a00 */
[----:B------:R-:W-:Y:S04]  /*ec70*/  LDGSTS.E [R243+0x2800c], desc[UR4][R178.64], !P3 ;  /* 0x2800c000b2f37fae */ /* 0x000fe8000d921844 */
[----:B------:R-:W-:Y:S04]  /*ec80*/  LDGSTS.E [R243+0x2c00c], desc[UR4][R14.64], !P3 ;  /* 0x2c00c0000ef37fae */ /* 0x000fe8000d921844 */
[----:B------:R-:W2:Y:S04]  /*ec90*/  LDL.LU.64 R178, [R1+0x658] ;  /* 0x0006580001b27983 */ /* 0x000ea80000300a00 */
[----:B-1----:R-:W2:Y:S01]  /*eca0*/  LDL.LU.64 R14, [R1+0x628] ;  /* 0x00062800010e7983 */ /* 0x002ea20000300a00 */
[----:B---3--:R-:W-:-:S05]  /*ecb0*/  IMAD.WIDE R4, R183, 0x4, R4 ;  /* 0x00000004b7047825 */ /* 0x008fca00078e0204 */
[----:B------:R1:W-:Y:S01]  /*ecc0*/  STL.64 [R1+0x418], R4 ;  /* 0x0004180401007387 */ /* 0x0003e20000100a00 */
[----:B----4-:R-:W-:-:S03]  /*ecd0*/  IMAD.WIDE R184, R183, 0x4, R2 ;  /* 0x00000004b7b87825 */ /* 0x010fc600078e0202 */
[----:B------:R-:W-:Y:S04]  /*ece0*/  LDGSTS.E [R243+0x30000], desc[UR4][R4.64], !P4 ;  /* 0x3000000004f37fae */ /* 0x000fe8000e121844 */
[----:B------:R-:W3:Y:S01]  /*ecf0*/  LDL.LU.64 R2, [R1+0x618] ;  /* 0x0006180001027983 */ /* 0x000ee20000300a00 */
[----:B------:R-:W-:-:S03]  /*ed00*/  IMAD.WIDE R188, R183, 0x4, R188 ;  /* 0x00000004b7bc7825 */ /* 0x000fc600078e02bc */
[----:B------:R4:W-:Y:S04]  /*ed10*/  STL.64 [R1+0x420], R184 ;  /* 0x000420b801007387 */ /* 0x0009e80000100a00 */
[----:B-1----:R-:W3:Y:S01]  /*ed20*/  LDL.LU.64 R4, [R1+0xcb0] ;  /* 0x000cb00001047983 */ /* 0x002ee20000300a00 */
[----:B------:R-:W-:-:S03]  /*ed30*/  IMAD.WIDE R248, R183, 0x4, R248 ;  /* 0x00000004b7f87825 */ /* 0x000fc600078e02f8 */
[----:B------:R4:W-:Y:S04]  /*ed40*/  LDGSTS.E [R243+0x34000], desc[UR4][R184.64], !P4 ;  /* 0x34000000b8f37fae */ /* 0x0009e8000e121844 */
[----:B------:R1:W-:Y:S04]  /*ed50*/  STL.64 [R1+0x428], R188 ;  /* 0x000428bc01007387 */ /* 0x0003e80000100a00 */
[----:B------:R2:W-:Y:S01]  /*ed60*/  STL.64 [R1+0x430], R248 ;  /* 0x000430f801007387 */ /* 0x0005e20000100a00 */
[----:B----4-:R-:W-:-:S03]  /*ed70*/  IMAD.SHL.U32 R185, R0, 0x80, RZ ;  /* 0x0000008000b97824 */ /* 0x010fc600078e00ff */
[----:B------:R-:W-:Y:S04]  /*ed80*/  LDGSTS.E [R243+0x30004], desc[UR4][R188.64], !P5 ;  /* 0x30004000bcf37fae */ /* 0x000fe8000e921844 */
[----:B------:R-:W5:Y:S04]  /*ed90*/  LDL.LU R0, [R1+0xca8] ;  /* 0x000ca80001007983 */ /* 0x000f680000300800 */
[----:B------:R2:W-:Y:S04]  /*eda0*/  LDGSTS.E [R243+0x34004], desc[UR4][R248.64], !P5 ;  /* 0x34004000f8f37fae */ /* 0x0005e8000e921844 */
[----:B-1----:R-:W4:Y:S01]  /*edb0*/  LDL.LU.64 R188, [R1+0xca0] ;  /* 0x000ca00001bc7983 */ /* 0x002f220000300a00 */
[----:B--2---:R-:W-:-:S04]  /*edc0*/  IMAD.WIDE R248, R183, 0x4, R186 ;  /* 0x00000004b7f87825 */ /* 0x004fc800078e02ba */
[C---:B----4-:R-:W-:Y:S02]  /*edd0*/  IMAD.WIDE R186, R183.reuse, 0x4, R188 ;  /* 0x00000004b7ba7825 */ /* 0x050fe400078e02bc */
[----:B------:R-:W2:Y:S01]  /*ede0*/  LDL.LU.64 R188, [R1+0xc98] ;  /* 0x000c980001bc7983 */ /* 0x000ea20000300a00 */
[----:B------:R-:W-:Y:S01]  /*edf0*/  IADD3 R120, R146, -0xdf, RZ ;  /* 0xffffff2192787810 */ /* 0x000fe20007ffe0ff */
[----:B------:R-:W-:-:S03]  /*ee00*/  IMAD.WIDE R8, R183, 0x4, R8 ;  /* 0x00000004b7087825 */ /* 0x000fc600078e0208 */
[----:B------:R-:W-:Y:S01]  /*ee10*/  ISETP.GE.U32.AND P6, PT, R120, 0x7ffffea2, PT ;  /* 0x7ffffea27800780c */ /* 0x000fe20003fc6070 */
[----:B------:R-:W-:Y:S02]  /*ee20*/  VIADD R120, R142, 0xffffff20 ;  /* 0xffffff208e787836 */ /* 0x000fe40000000000 */
[C---:B------:R-:W-:Y:S01]  /*ee30*/  IMAD.WIDE R18, R183.reuse, 0x4, R18 ;  /* 0x00000004b7127825 */ /* 0x040fe200078e0212 */
[----:B------:R1:W-:Y:S01]  /*ee40*/  STL.64 [R1+0x438], R8 ;  /* 0x0004380801007387 */ /* 0x0003e20000100a00 */
[----:B------:R-:W4:Y:S01]  /*ee50*/  LDC R142, c[0x0][0x230] ;  /* 0x00008c00ff8e7b82 */ /* 0x000f220000000800 */
[----:B------:R-:W-:Y:S01]  /*ee60*/  ISETP.GE.U32.AND P0, PT, R120, 0x7ffffea1, PT ;  /* 0x7ffffea17800780c */ /* 0x000fe20003f06070 */
[C---:B------:R-:W-:Y:S01]  /*ee70*/  IMAD.WIDE R16, R183.reuse, 0x4, R16 ;  /* 0x00000004b7107825 */ /* 0x040fe200078e0210 */
[----:B------:R-:W-:Y:S03]  /*ee80*/  STL.64 [R1+0x448], R18 ;  /* 0x0004481201007387 */ /* 0x000fe60000100a00 */
[C---:B------:R-:W-:Y:S01]  /*ee90*/  IMAD.WIDE R22, R183.reuse, 0x4, R22 ;  /* 0x00000004b7167825 */ /* 0x040fe200078e0216 */
[----:B------:R-:W-:Y:S03]  /*eea0*/  STL.64 [R1+0x638], R248 ;  /* 0x000638f801007387 */ /* 0x000fe60000100a00 */
[C---:B---3--:R-:W-:Y:S01]  /*eeb0*/  IMAD.WIDE R4, R183.reuse, 0x4, R4 ;  /* 0x00000004b7047825 */ /* 0x048fe200078e0204 */
[----:B------:R-:W-:Y:S03]  /*eec0*/  STL.64 [R1+0x648], R186 ;  /* 0x000648ba01007387 */ /* 0x000fe60000100a00 */
[C---:B------:R-:W-:Y:S01]  /*eed0*/  IMAD.WIDE R6, R183.reuse, 0x4, R6 ;  /* 0x00000004b7067825 */ /* 0x040fe200078e0206 */
[----:B------:R-:W-:Y:S03]  /*eee0*/  STL.64 [R1+0x660], R16 ;  /* 0x0006601001007387 */ /* 0x000fe60000100a00 */
[C---:B------:R-:W-:Y:S01]  /*eef0*/  IMAD.WIDE R178, R183.reuse, 0x4, R178 ;  /* 0x00000004b7b27825 */ /* 0x040fe200078e02b2 */
[----:B------:R3:W-:Y:S03]  /*ef00*/  STL.64 [R1+0x440], R22 ;  /* 0x0004401601007387 */ /* 0x0007e60000100a00 */
[C---:B------:R-:W-:Y:S01]  /*ef10*/  IMAD.WIDE R14, R183.reuse, 0x4, R14 ;  /* 0x00000004b70e7825 */ /* 0x040fe200078e020e */
[----:B------:R-:W-:Y:S04]  /*ef20*/  STL.64 [R1+0x670], R4 ;  /* 0x0006700401007387 */ /* 0x000fe80000100a00 */
[----:B------:R4:W-:Y:S01]  /*ef30*/  STL.64 [R1+0x450], R6 ;  /* 0x0004500601007387 */ /* 0x0009e20000100a00 */
[----:B------:R-:W-:-:S03]  /*ef40*/  IMAD.WIDE R2, R183, 0x4, R2 ;  /* 0x00000004b7027825 */ /* 0x000fc600078e0202 */
[----:B------:R-:W-:Y:S04]  /*ef50*/  LDGSTS.E [R243+0x30008], desc[UR4][R8.64], !P6 ;  /* 0x3000800008f37fae */ /* 0x000fe8000f121844 */
[----:B------:R-:W-:Y:S04]  /*ef60*/  LDGSTS.E [R243+0x34008], desc[UR4][R22.64], !P6 ;  /* 0x3400800016f37fae */ /* 0x000fe8000f121844 */
[----:B------:R-:W-:Y:S04]  /*ef70*/  LDGSTS.E [R243+0x3000c], desc[UR4][R18.64], !P0 ;  /* 0x3000c00012f37fae */ /* 0x000fe8000c121844 */
[----:B------:R-:W-:Y:S01]  /*ef80*/  LDGSTS.E [R243+0x3400c], desc[UR4][R6.64], !P0 ;  /* 0x3400c00006f37fae */ /* 0x000fe2000c121844 */
[----:B--2---:R-:W-:-:S05]  /*ef90*/  IMAD.WIDE R188, R183, 0x4, R188 ;  /* 0x00000004b7bc7825 */ /* 0x004fca00078e02bc */
[----:B------:R2:W-:Y:S04]  /*efa0*/  STL.64 [R1+0x620], R188 ;  /* 0x000620bc01007387 */ /* 0x0005e80000100a00 */
[----:B-1----:R-:W2:Y:S04]  /*efb0*/  LDL.LU.64 R8, [R1+0xc90] ;  /* 0x000c900001087983 */ /* 0x002ea80000300a00 */
[----:B------:R1:W-:Y:S04]  /*efc0*/  STL.64 [R1+0x630], R178 ;  /* 0x000630b201007387 */ /* 0x0003e80000100a00 */
[----:B---3--:R-:W3:Y:S04]  /*efd0*/  LDL.LU.64 R22, [R1+0xc88] ;  /* 0x000c880001167983 */ /* 0x008ee80000300a00 */
[----:B------:R1:W-:Y:S04]  /*efe0*/  STL.64 [R1+0x640], R14 ;  /* 0x0006400e01007387 */ /* 0x0003e80000100a00 */
[----:B------:R-:W3:Y:S04]  /*eff0*/  LDL.LU.64 R18, [R1+0xc80] ;  /* 0x000c800001127983 */ /* 0x000ee80000300a00 */
[----:B------:R1:W-:Y:S04]  /*f000*/  STL.64 [R1+0x650], R2 ;  /* 0x0006500201007387 */ /* 0x0003e80000100a00 */
[----:B----4-:R-:W4:Y:S01]  /*f010*/  LDL.LU.64 R6, [R1+0xc78] ;  /* 0x000c780001067983 */ /* 0x010f220000300a00 */
[----:B------:R-:W-:-:S02]  /*f020*/  VIADD R120, R147, 0xffffff02 ;  /* 0xffffff0293787836 */ /* 0x000fc40000000000 */
[----:B------:R-:W-:-:S03]  /*f030*/  VIADD R121, R143, 0xffffff03 ;  /* 0xffffff038f797836 */ /* 0x000fc60000000000 */
[----:B------:R-:W-:Y:S02]  /*f040*/  ISETP.GE.U32.AND P3, PT, R120, 0x7ffffe83, PT ;  /* 0x7ffffe837800780c */ /* 0x000fe40003f66070 */
[----:B------:R-:W-:Y:S02]  /*f050*/  ISETP.GE.U32.AND P1, PT, R121, 0x7ffffe84, PT ;  /* 0x7ffffe847900780c */ /* 0x000fe40003f26070 */
[----:B------:R-:W-:Y:S01]  /*f060*/  IADD3 R120, R144, -0xff, RZ ;  /* 0xffffff0190787810 */ /* 0x000fe20007ffe0ff */
[----:B------:R-:W-:-:S03]  /*f070*/  VIADD R184, R142, 0xffffff00 ;  /* 0xffffff008eb87836 */ /* 0x000fc60000000000 */
[----:B------:R-:W-:Y:S02]  /*f080*/  ISETP.GE.U32.AND P4, PT, R120, 0x7ffffe82, PT ;  /* 0x7ffffe827800780c */ /* 0x000fe40003f86070 */
[----:B------:R-:W-:-:S05]  /*f090*/  ISETP.GE.U32.AND P5, PT, R184, 0x7ffffe81, PT ;  /* 0x7ffffe81b800780c */ /* 0x000fca0003fa6070 */
[----:B------:R1:W-:Y:S04]  /*f0a0*/  LDGSTS.E [R243+0x38000], desc[UR4][R248.64], !P1 ;  /* 0x38000000f8f37fae */ /* 0x0003e8000c921844 */
[----:B------:R2:W-:Y:S04]  /*f0b0*/  LDGSTS.E [R243+0x3c000], desc[UR4][R188.64], !P1 ;  /* 0x3c000000bcf37fae */ /* 0x0005e8000c921844 */
[----:B------:R2:W-:Y:S04]  /*f0c0*/  LDGSTS.E [R243+0x38004], desc[UR4][R186.64], !P3 ;  /* 0x38004000baf37fae */ /* 0x0005e8000d921844 */
[----:B------:R-:W-:Y:S01]  /*f0d0*/  LDGSTS.E [R243+0x3c004], desc[UR4][R178.64], !P3 ;  /* 0x3c004000b2f37fae */ /* 0x000fe2000d921844 */
[----:B-1----:R-:W-:-:S03]  /*f0e0*/  IMAD.WIDE R248, R185, 0x4, R74 ;  /* 0x00000004b9f87825 */ /* 0x002fc600078e024a */
[----:B------:R1:W-:Y:S01]  /*f0f0*/  LDGSTS.E [R243+0x38008], desc[UR4][R16.64], !P4 ;  /* 0x3800800010f37fae */ /* 0x0003e2000e121844 */
[----:B--2---:R-:W-:-:S03]  /*f100*/  IMAD.WIDE R188, R185, 0x4, R110 ;  /* 0x00000004b9bc7825 */ /* 0x004fc600078e026e */
[----:B------:R2:W-:Y:S01]  /*f110*/  LDGSTS.E [R243+0x3c008], desc[UR4][R14.64], !P4 ;  /* 0x3c0080000ef37fae */ /* 0x0005e2000e121844 */
[----:B------:R-:W-:-:S03]  /*f120*/  IMAD.WIDE R186, R185, 0x4, R78 ;  /* 0x00000004b9ba7825 */ /* 0x000fc600078e024e */
[----:B------:R4:W-:Y:S01]  /*f130*/  LDGSTS.E [R243+0x3800c], desc[UR4][R4.64], !P5 ;  /* 0x3800c00004f37fae */ /* 0x0009e2000e921844 */
[----:B-1----:R-:W-:-:S03]  /*f140*/  IMAD.WIDE R16, R185, 0x4, R50 ;  /* 0x00000004b9107825 */ /* 0x002fc600078e0232 */
[----:B------:R1:W-:Y:S01]  /*f150*/  LDGSTS.E [R243+0x3c00c], desc[UR4][R2.64], !P5 ;  /* 0x3c00c00002f37fae */ /* 0x0003e2000e921844 */
[----:B------:R-:W-:-:S03]  /*f160*/  IMAD.WIDE R178, R185, 0x4, R104 ;  /* 0x00000004b9b27825 */ /* 0x000fc600078e0268 */
[----:B------:R1:W-:Y:S01]  /*f170*/  STL.64 [R1+0x658], R16 ;  /* 0x0006581001007387 */ /* 0x0003e20000100a00 */
[----:B--2---:R-:W-:-:S03]  /*f180*/  IMAD.WIDE R14, R185, 0x4, R80 ;  /* 0x00000004b90e7825 */ /* 0x004fc600078e0250 */
[----:B------:R2:W-:Y:S04]  /*f190*/  STL.64 [R1+0xad0], R248 ;  /* 0x000ad0f801007387 */ /* 0x0005e80000100a00 */
[----:B------:R2:W-:Y:S04]  /*f1a0*/  STL.64 [R1+0xb10], R188 ;  /* 0x000b10bc01007387 */ /* 0x0005e80000100a00 */
[----:B------:R2:W-:Y:S04]  /*f1b0*/  STL.64 [R1+0xb50], R186 ;  /* 0x000b50ba01007387 */ /* 0x0005e80000100a00 */
[----:B------:R-:W-:Y:S04]  /*f1c0*/  STL.64 [R1+0xb90], R178 ;  /* 0x000b90b201007387 */ /* 0x000fe80000100a00 */
[----:B------:R-:W0:Y:S04]  /*f1d0*/  LDGDEPBAR ;  /* 0x00000000000079af */ /* 0x000e280000000000 */
[----:B------:R2:W-:Y:S04]  /*f1e0*/  STL.64 [R1+0xbc8], R14 ;  /* 0x000bc80e01007387 */ /* 0x0005e80000100a00 */
[----:B----4-:R-:W-:Y:S01]  /*f1f0*/  LDGSTS.E [R6+0x68000], desc[UR4][R16.64], P2 ;  /* 0x6800000010067fae */ /* 0x010fe20009121844 */
[----:B------:R-:W-:-:S03]  /*f200*/  IMAD.WIDE R4, R185, 0x4, R54 ;  /* 0x00000004b9047825 */ /* 0x000fc600078e0236 */
[----:B------:R2:W-:Y:S01]  /*f210*/  LDGSTS.E [R6+0x68400], desc[UR4][R248.64], P2 ;  /* 0x68400000f8067fae */ /* 0x0005e20009121844 */
[----:B-1----:R-:W-:-:S03]  /*f220*/  IMAD.WIDE R2, R185, 0x4, R84 ;  /* 0x00000004b9027825 */ /* 0x002fc600078e0254 */
[----:B------:R1:W-:Y:S04]  /*f230*/  LDGSTS.E [R6+0x68800], desc[UR4][R188.64], P2 ;  /* 0x68800000bc067fae */ /* 0x0003e80009121844 */
[----:B------:R-:W4:Y:S04]  /*f240*/  LDL.LU.64 R16, [R1+0xc70] ;  /* 0x000c700001107983 */ /* 0x000f280000300a00 */
[----:B------:R3:W-:Y:S01]  /*f250*/  LDGSTS.E [R6+0x68c00], desc[UR4][R186.64], P2 ;  /* 0x68c00000ba067fae */ /* 0x0007e20009121844 */
[----:B--2---:R-:W-:-:S03]  /*f260*/  IMAD.WIDE R248, R185, 0x4, R88 ;  /* 0x00000004b9f87825 */ /* 0x004fc600078e0258 */
[----:B------:R-:W-:Y:S04]  /*f270*/  LDGSTS.E [R6+0x69000], desc[UR4][R178.64], P2 ;  /* 0x69000000b2067fae */ /* 0x000fe80009121844 */
[----:B------:R2:W-:Y:S01]  /*f280*/  LDGSTS.E [R6+0x69400], desc[UR4][R14.64], P2 ;  /* 0x694000000e067fae */ /* 0x0005e20009121844 */
[----:B-1----:R-:W-:-:S03]  /*f290*/  IMAD.WIDE R188, R185, 0x4, R92 ;  /* 0x00000004b9bc7825 */ /* 0x002fc600078e025c */
[----:B------:R-:W-:Y:S01]  /*f2a0*/  STL.64 [R1+0xbf0], R4 ;  /* 0x000bf00401007387 */ /* 0x000fe20000100a00 */
[----:B---3--:R-:W-:-:S03]  /*f2b0*/  IMAD.WIDE R186, R185, 0x4, R82 ;  /* 0x00000004b9ba7825 */ /* 0x008fc600078e0252 */
[----:B------:R-:W-:Y:S01]  /*f2c0*/  STL.64 [R1+0xc08], R2 ;  /* 0x000c080201007387 */ /* 0x000fe20000100a00 */
[----:B--2---:R-:W-:-:S03]  /*f2d0*/  IMAD.WIDE R14, R185, 0x4, R70 ;  /* 0x00000004b90e7825 */ /* 0x004fc600078e0246 */
[----:B------:R1:W-:Y:S04]  /*f2e0*/  LDGSTS.E [R6+0x69800], desc[UR4][R4.64], P2 ;  /* 0x6980000004067fae */ /* 0x0003e80009121844 */
[----:B------:R2:W-:Y:S04]  /*f2f0*/  STL.64 [R1+0xa78], R14 ;  /* 0x000a780e01007387 */ /* 0x0005e80000100a00 */
[----:B------:R3:W-:Y:S04]  /*f300*/  STL.64 [R1+0xab0], R248 ;  /* 0x000ab0f801007387 */ /* 0x0007e80000100a00 */
[----:B------:R3:W-:Y:S04]  /*f310*/  LDGSTS.E [R6+0x69c00], desc[UR4][R2.64], P2 ;  /* 0x69c0000002067fae */ /* 0x0007e80009121844 */
[----:B------:R-:W-:Y:S01]  /*f320*/  LDGSTS.E [R7+0x68080], desc[UR4][R14.64], P2 ;  /* 0x680800000e077fae */ /* 0x000fe20009121844 */
[----:B----4-:R-:W-:-:S03]  /*f330*/  IMAD.WIDE R16, R185, 0x4, R16 ;  /* 0x00000004b9107825 */ /* 0x010fc600078e0210 */
[----:B------:R4:W-:Y:S04]  /*f340*/  LDGSTS.E [R7+0x68480], desc[UR4][R248.64], P2 ;  /* 0x68480000f8077fae */ /* 0x0009e80009121844 */
[----:B------:R-:W-:Y:S04]  /*f350*/  STL.64 [R1+0xaf0], R16 ;  /* 0x000af01001007387 */ /* 0x000fe80000100a00 */
[----:B------:R4:W-:Y:S04]  /*f360*/  STL.64 [R1+0xb30], R188 ;  /* 0x000b30bc01007387 */ /* 0x0009e80000100a00 */
[----:B------:R4:W-:Y:S04]  /*f370*/  STL.64 [R1+0xb70], R186 ;  /* 0x000b70ba01007387 */ /* 0x0009e80000100a00 */
[----:B--2---:R-:W2:Y:S01]  /*f380*/  LDL.LU.64 R14, [R1+0xc68] ;  /* 0x000c6800010e7983 */ /* 0x004ea20000300a00 */
[----:B------:R-:W-:-:S03]  /*f390*/  IMAD.WIDE R178, R185, 0x4, R96 ;  /* 0x00000004b9b27825 */ /* 0x000fc600078e0260 */
[----:B------:R-:W-:Y:S01]  /*f3a0*/  LDGSTS.E [R7+0x68880], desc[UR4][R16.64], P2 ;  /* 0x6888000010077fae */ /* 0x000fe20009121844 */
[----:B-1----:R-:W-:-:S03]  /*f3b0*/  IMAD.WIDE R4, R185, 0x4, R140 ;  /* 0x00000004b9047825 */ /* 0x002fc600078e028c */
[----:B------:R1:W-:Y:S01]  /*f3c0*/  LDGSTS.E [R7+0x68c80], desc[UR4][R188.64], P2 ;  /* 0x68c80000bc077fae */ /* 0x0003e20009121844 */
[----:B---3--:R-:W-:-:S03]  /*f3d0*/  IMAD.WIDE R2, R185, 0x4, R100 ;  /* 0x00000004b9027825 */ /* 0x008fc600078e0264 */
[----:B------:R3:W-:Y:S04]  /*f3e0*/  LDGSTS.E [R7+0x69080], desc[UR4][R186.64], P2 ;  /* 0x69080000ba077fae */ /* 0x0007e80009121844 */
[----:B------:R-:W-:Y:S04]  /*f3f0*/  STL.64 [R1+0xbb0], R178 ;  /* 0x000bb0b201007387 */ /* 0x000fe80000100a00 */
[----:B------:R-:W-:Y:S04]  /*f400*/  LDGSTS.E [R7+0x69480], desc[UR4][R178.64], P2 ;  /* 0x69480000b2077fae */ /* 0x000fe80009121844 */
[----:B------:R-:W-:Y:S04]  /*f410*/  STL.64 [R1+0xbe0], R4 ;  /* 0x000be00401007387 */ /* 0x000fe80000100a00 */
[----:B------:R-:W-:Y:S01]  /*f420*/  LDGSTS.E [R7+0x69880], desc[UR4][R4.64], P2 ;  /* 0x6988000004077fae */ /* 0x000fe20009121844 */
[----:B----4-:R-:W-:-:S03]  /*f430*/  IMAD.WIDE R248, R185, 0x4, R76 ;  /* 0x00000004b9f87825 */ /* 0x010fc600078e024c */
[----:B------:R4:W-:Y:S04]  /*f440*/  STL.64 [R1+0xc00], R2 ;  /* 0x000c000201007387 */ /* 0x0009e80000100a00 */
[----:B------:R4:W-:Y:S01]  /*f450*/  LDGSTS.E [R7+0x69c80], desc[UR4][R2.64], P2 ;  /* 0x69c8000002077fae */ /* 0x0009e20009121844 */
[----:B-1----:R-:W-:-:S04]  /*f460*/  IMAD.WIDE R188, R185, 0x4, R128 ;  /* 0x00000004b9bc7825 */ /* 0x002fc800078e0280 */
[----:B---3--:R-:W-:-:S04]  /*f470*/  IMAD.WIDE R186, R185, 0x4, R106 ;  /* 0x00000004b9ba7825 */ /* 0x008fc800078e026a */
[----:B----4-:R-:W-:-:S04]  /*f480*/  IMAD.WIDE R2, R185, 0x4, R28 ;  /* 0x00000004b9027825 */ /* 0x010fc800078e021c */
[C---:B------:R-:W-:Y:S01]  /*f490*/  IMAD.WIDE R6, R185.reuse, 0x4, R102 ;  /* 0x00000004b9067825 */ /* 0x040fe200078e0266 */
[----:B------:R1:W-:Y:S03]  /*f4a0*/  STL.64 [R1+0x668], R2 ;  /* 0x0006680201007387 */ /* 0x0003e60000100a00 */
[C---:B------:R-:W-:Y:S01]  /*f4b0*/  IMAD.WIDE R178, R185.reuse, 0x4, R114 ;  /* 0x00000004b9b27825 */ /* 0x040fe200078e0272 */
[----:B------:R-:W-:Y:S03]  /*f4c0*/  STL.64 [R1+0xa98], R6 ;  /* 0x000a980601007387 */ /* 0x000fe60000100a00 */
[C---:B------:R-:W-:Y:S01]  /*f4d0*/  IMAD.WIDE R16, R185.reuse, 0x4, R68 ;  /* 0x00000004b9107825 */ /* 0x040fe200078e0244 */
[----:B------:R-:W-:Y:S03]  /*f4e0*/  LDGSTS.E [R8+0x68100], desc[UR4][R2.64], P2 ;  /* 0x6810000002087fae */ /* 0x000fe60009121844 */
[C---:B------:R-:W-:Y:S01]  /*f4f0*/  IMAD.WIDE R4, R185.reuse, 0x4, R112 ;  /* 0x00000004b9047825 */ /* 0x040fe200078e0270 */
[----:B------:R-:W-:Y:S04]  /*f500*/  STL.64 [R1+0xad8], R248 ;  /* 0x000ad8f801007387 */ /* 0x000fe80000100a00 */
[----:B------:R-:W-:Y:S04]  /*f510*/  LDGSTS.E [R8+0x68500], desc[UR4][R6.64], P2 ;  /* 0x6850000006087fae */ /* 0x000fe80009121844 */
[----:B------:R3:W-:Y:S04]  /*f520*/  STL.64 [R1+0xb18], R188 ;  /* 0x000b18bc01007387 */ /* 0x0007e80000100a00 */
[----:B------:R-:W-:Y:S04]  /*f530*/  LDGSTS.E [R8+0x68900], desc[UR4][R248.64], P2 ;  /* 0x68900000f8087fae */ /* 0x000fe80009121844 */
[----:B------:R4:W-:Y:S04]  /*f540*/  STL.64 [R1+0xb58], R186 ;  /* 0x000b58ba01007387 */ /* 0x0009e80000100a00 */
[----:B------:R3:W-:Y:S04]  /*f550*/  LDGSTS.E [R8+0x68d00], desc[UR4][R188.64], P2 ;  /* 0x68d00000bc087fae */ /* 0x0007e80009121844 */
[----:B-1----:R-:W5:Y:S04]  /*f560*/  LDL.LU.64 R2, [R1+0xc60] ;  /* 0x000c600001027983 */ /* 0x002f680000300a00 */
[----:B------:R4:W-:Y:S04]  /*f570*/  LDGSTS.E [R8+0x69100], desc[UR4][R186.64], P2 ;  /* 0x69100000ba087fae */ /* 0x0009e80009121844 */
[----:B------:R1:W-:Y:S04]  /*f580*/  STL.64 [R1+0xb98], R178 ;  /* 0x000b98b201007387 */ /* 0x0003e80000100a00 */
[----:B------:R1:W-:Y:S01]  /*f590*/  LDGSTS.E [R8+0x69500], desc[UR4][R178.64], P2 ;  /* 0x69500000b2087fae */ /* 0x0003e20009121844 */
[----:B---3--:R-:W-:-:S03]  /*f5a0*/  IMAD.WIDE R188, R185, 0x4, R134 ;  /* 0x00000004b9bc7825 */ /* 0x008fc600078e0286 */
[----:B------:R-:W-:Y:S04]  /*f5b0*/  STL.64 [R1+0xbd0], R16 ;  /* 0x000bd01001007387 */ /* 0x000fe80000100a00 */
[----:B------:R-:W-:Y:S01]  /*f5c0*/  LDGSTS.E [R8+0x69900], desc[UR4][R16.64], P2 ;  /* 0x6990000010087fae */ /* 0x000fe20009121844 */
[----:B------:R-:W-:-:S03]  /*f5d0*/  IMAD.WIDE R248, R185, 0x4, R98 ;  /* 0x00000004b9f87825 */ /* 0x000fc600078e0262 */
[----:B------:R3:W-:Y:S04]  /*f5e0*/  STL.64 [R1+0xbf8], R4 ;  /* 0x000bf80401007387 */ /* 0x0007e80000100a00 */
[----:B------:R3:W-:Y:S01]  /*f5f0*/  LDGSTS.E [R8+0x69d00], desc[UR4][R4.64], P2 ;  /* 0x69d0000004087fae */ /* 0x0007e20009121844 */
[----:B----4-:R-:W-:-:S04]  /*f600*/  IMAD.WIDE R186, R185, 0x4, R118 ;  /* 0x00000004b9ba7825 */ /* 0x010fc800078e0276 */
[----:B-1----:R-:W-:-:S04]  /*f610*/  IMAD.WIDE R178, R185, 0x4, R130 ;  /* 0x00000004b9b27825 */ /* 0x002fc800078e0282 */
[----:B---3--:R-:W-:-:S05]  /*f620*/  IMAD.WIDE R4, R185, 0x4, R26 ;  /* 0x00000004b9047825 */ /* 0x008fca00078e021a */
[----:B------:R-:W-:Y:S01]  /*f630*/  STL.64 [R1+0xa50], R4 ;  /* 0x000a500401007387 */ /* 0x000fe20000100a00 */
[----:B------:R-:W-:-:S03]  /*f640*/  IMAD.WIDE R16, R185, 0x4, R18 ;  /* 0x00000004b9107825 */ /* 0x000fc600078e0212 */
[----:B------:R-:W-:Y:S01]  /*f650*/  STL.64 [R1+0xa80], R188 ;  /* 0x000a80bc01007387 */ /* 0x000fe20000100a00 */
[----:B------:R-:W-:-:S03]  /*f660*/  IMAD.WIDE R6, R185, 0x4, R22 ;  /* 0x00000004b9067825 */ /* 0x000fc600078e0216 */
[----:B------:R-:W-:Y:S04]  /*f670*/  LDGSTS.E [R9+0x68180], desc[UR4][R4.64], P2 ;  /* 0x6818000004097fae */ /* 0x000fe80009121844 */
[----:B------:R1:W-:Y:S04]  /*f680*/  STL.64 [R1+0xab8], R248 ;  /* 0x000ab8f801007387 */ /* 0x0003e80000100a00 */
[----:B------:R-:W-:Y:S04]  /*f690*/  LDGSTS.E [R9+0x68580], desc[UR4][R188.64], P2 ;  /* 0x68580000bc097fae */ /* 0x000fe80009121844 */
[----:B------:R3:W-:Y:S04]  /*f6a0*/  STL.64 [R1+0xaf8], R186 ;  /* 0x000af8ba01007387 */ /* 0x0007e80000100a00 */
[----:B------:R1:W-:Y:S04]  /*f6b0*/  LDGSTS.E [R9+0x68980], desc[UR4][R248.64], P2 ;  /* 0x68980000f8097fae */ /* 0x0003e80009121844 */
[----:B------:R3:W-:Y:S01]  /*f6c0*/  LDGSTS.E [R9+0x68d80], desc[UR4][R186.64], P2 ;  /* 0x68d80000ba097fae */ /* 0x0007e20009121844 */
[----:B------:R-:W-:-:S04]  /*f6d0*/  IMAD.WIDE R22, R185, 0x4, R138 ;  /* 0x00000004b9167825 */ /* 0x000fc800078e028a */
[----:B-1----:R-:W-:-:S04]  /*f6e0*/  IMAD.WIDE R248, R185, 0x4, R38 ;  /* 0x00000004b9f87825 */ /* 0x002fc800078e0226 */
[----:B---3--:R-:W-:-:S04]  /*f6f0*/  IMAD.WIDE R186, R185, 0x4, R122 ;  /* 0x00000004b9ba7825 */ /* 0x008fc800078e027a */
[----:B------:R-:W-:-:S04]  /*f700*/  IMAD.WIDE R18, R185, 0x4, R60 ;  /* 0x00000004b9127825 */ /* 0x000fc800078e023c */
[----:B------:R-:W-:Y:S01]  /*f710*/  IMAD.WIDE R12, R185, 0x4, R12 ;  /* 0x00000004b90c7825 */ /* 0x000fe200078e020c */
[----:B------:R-:W-:Y:S02]  /*f720*/  CS2R R120, SRZ ;  /* 0x0000000000787805 */ /* 0x000fe4000001ff00 */
[----:B------:R-:W-:Y:S02]  /*f730*/  CS2R R122, SRZ ;  /* 0x00000000007a7805 */ /* 0x000fe4000001ff00 */
[----:B------:R-:W-:Y:S02]  /*f740*/  CS2R R128, SRZ ;  /* 0x0000000000807805 */ /* 0x000fe4000001ff00 */
[----:B------:R-:W-:Y:S02]  /*f750*/  CS2R R130, SRZ ;  /* 0x0000000000827805 */ /* 0x000fe4000001ff00 */
[----:B------:R-:W-:Y:S02]  /*f760*/  CS2R R134, SRZ ;  /* 0x0000000000867805 */ /* 0x000fe4000001ff00 */
[----:B------:R-:W-:-:S02]  /*f770*/  CS2R R138, SRZ ;  /* 0x00000000008a7805 */ /* 0x000fc4000001ff00 */
        /* <DEDUP_REMOVED lines=31> */
[----:B------:R-:W-:Y:S01]  /*f970*/  CS2R R54, SRZ ;  /* 0x0000000000367805 */ /* 0x000fe2000001ff00 */
[----:B--2---:R-:W-:-:S05]  /*f980*/  IMAD.WIDE R14, R185, 0x4, R14 ;  /* 0x00000004b90e7825 */ /* 0x004fca00078e020e */
[----:B------:R1:W-:Y:S04]  /*f990*/  STL.64 [R1+0xb38], R14 ;  /* 0x000b380e01007387 */ /* 0x0003e80000100a00 */
[----:B------:R-:W5:Y:S04]  /*f9a0*/  LDL.LU.64 R4, [R1+0xc58] ;  /* 0x000c580001047983 */ /* 0x000f680000300a00 */
[----:B------:R1:W-:Y:S04]  /*f9b0*/  LDGSTS.E [R9+0x69180], desc[UR4][R14.64], P2 ;  /* 0x691800000e097fae */ /* 0x0003e80009121844 */
[----:B------:R2:W-:Y:S04]  /*f9c0*/  STL.64 [R1+0xb78], R178 ;  /* 0x000b78b201007387 */ /* 0x0005e80000100a00 */
[----:B------:R2:W-:Y:S04]  /*f9d0*/  LDGSTS.E [R9+0x69580], desc[UR4][R178.64], P2 ;  /* 0x69580000b2097fae */ /* 0x0005e80009121844 */
[----:B------:R-:W5:Y:S01]  /*f9e0*/  LDL.LU.64 R188, [R1+0xc50] ;  /* 0x000c500001bc7983 */ /* 0x000f620000300a00 */
[----:B-1----:R-:W-:-:S03]  /*f9f0*/  IMAD.WIDE R14, R185, 0x4, R30 ;  /* 0x00000004b90e7825 */ /* 0x002fc600078e021e */
[----:B------:R1:W-:Y:S01]  /*fa00*/  STL.64 [R1+0xbb8], R16 ;  /* 0x000bb81001007387 */ /* 0x0003e20000100a00 */
[----:B--2---:R-:W-:-:S03]  /*fa10*/  IMAD.WIDE R178, R185, 0x4, R86 ;  /* 0x00000004b9b27825 */ /* 0x004fc600078e0256 */
[----:B------:R1:W-:Y:S04]  /*fa20*/  LDGSTS.E [R9+0x69980], desc[UR4][R16.64], P2 ;  /* 0x6998000010097fae */ /* 0x0003e80009121844 */
[----:B------:R2:W-:Y:S04]  /*fa30*/  STL.64 [R1+0xbe8], R6 ;  /* 0x000be80601007387 */ /* 0x0005e80000100a00 */
[----:B------:R2:W-:Y:S04]  /*fa40*/  LDGSTS.E [R9+0x69d80], desc[UR4][R6.64], P2 ;  /* 0x69d8000006097fae */ /* 0x0005e80009121844 */
[----:B------:R-:W-:Y:S01]  /*fa50*/  STL.64 [R1+0x678], R248 ;  /* 0x000678f801007387 */ /* 0x000fe20000100a00 */
[----:B-1----:R-:W-:-:S03]  /*fa60*/  IMAD.WIDE R16, R185, 0x4, R56 ;  /* 0x00000004b9107825 */ /* 0x002fc600078e0238 */
[----:B------:R-:W-:Y:S04]  /*fa70*/  LDGSTS.E [R10+0x68200], desc[UR4][R248.64], P2 ;  /* 0x68200000f80a7fae */ /* 0x000fe80009121844 */
[----:B------:R1:W-:Y:S01]  /*fa80*/  STL.64 [R1+0xa68], R186 ;  /* 0x000a68ba01007387 */ /* 0x0003e20000100a00 */
[----:B--2---:R-:W-:-:S03]  /*fa90*/  IMAD.WIDE R6, R185, 0x4, R34 ;  /* 0x00000004b9067825 */ /* 0x004fc600078e0222 */
[----:B------:R1:W-:Y:S04]  /*faa0*/  LDGSTS.E [R10+0x68600], desc[UR4][R186.64], P2 ;  /* 0x68600000ba0a7fae */ /* 0x0003e80009121844 */
[----:B------:R2:W-:Y:S04]  /*fab0*/  STL.64 [R1+0xaa0], R178 ;  /* 0x000aa0b201007387 */ /* 0x0005e80000100a00 */
[----:B------:R2:W-:Y:S04]  /*fac0*/  LDGSTS.E [R10+0x68a00], desc[UR4][R178.64], P2 ;  /* 0x68a00000b20a7fae */ /* 0x0005e80009121844 */
[----:B------:R3:W-:Y:S01]  /*fad0*/  STL.64 [R1+0xae0], R22 ;  /* 0x000ae01601007387 */ /* 0x0007e20000100a00 */
[----:B-1----:R-:W-:-:S03]  /*fae0*/  IMAD.WIDE R186, R185, 0x4, R46 ;  /* 0x00000004b9ba7825 */ /* 0x002fc600078e022e */
[----:B------:R3:W-:Y:S04]  /*faf0*/  LDGSTS.E [R10+0x68e00], desc[UR4][R22.64], P2 ;  /* 0x68e00000160a7fae */ /* 0x0007e80009121844 */
[----:B------:R1:W-:Y:S01]  /*fb00*/  STL.64 [R1+0xb20], R18 ;  /* 0x000b201201007387 */ /* 0x0003e20000100a00 */
[----:B--2---:R-:W-:-:S03]  /*fb10*/  IMAD.WIDE R178, R185, 0x4, R108 ;  /* 0x00000004b9b27825 */ /* 0x004fc600078e026c */
[----:B------:R1:W-:Y:S04]  /*fb20*/  LDGSTS.E [R10+0x69200], desc[UR4][R18.64], P2 ;  /* 0x69200000120a7fae */ /* 0x0003e80009121844 */
[----:B------:R2:W-:Y:S01]  /*fb30*/  STL.64 [R1+0xb60], R16 ;  /* 0x000b601001007387 */ /* 0x0005e20000100a00 */
[----:B---3--:R-:W-:-:S03]  /*fb40*/  IMAD.WIDE R22, R185, 0x4, R58 ;  /* 0x00000004b9167825 */ /* 0x008fc600078e023a */
[----:B------:R2:W-:Y:S04]  /*fb50*/  LDGSTS.E [R10+0x69600], desc[UR4][R16.64], P2 ;  /* 0x69600000100a7fae */ /* 0x0005e80009121844 */
[----:B------:R3:W-:Y:S01]  /*fb60*/  STL.64 [R1+0xba0], R14 ;  /* 0x000ba00e01007387 */ /* 0x0007e20000100a00 */
[----:B-1----:R-:W-:-:S03]  /*fb70*/  IMAD.WIDE R18, R185, 0x4, R94 ;  /* 0x00000004b9127825 */ /* 0x002fc600078e025e */
[----:B------:R3:W-:Y:S04]  /*fb80*/  LDGSTS.E [R10+0x69a00], desc[UR4][R14.64], P2 ;  /* 0x69a000000e0a7fae */ /* 0x0007e80009121844 */
[----:B------:R1:W-:Y:S01]  /*fb90*/  STL.64 [R1+0xbd8], R6 ;  /* 0x000bd80601007387 */ /* 0x0003e20000100a00 */
[----:B--2---:R-:W-:-:S03]  /*fba0*/  IMAD.WIDE R16, R185, 0x4, R48 ;  /* 0x00000004b9107825 */ /* 0x004fc600078e0230 */
[----:B------:R1:W-:Y:S01]  /*fbb0*/  LDGSTS.E [R10+0x69e00], desc[UR4][R6.64], P2 ;  /* 0x69e00000060a7fae */ /* 0x0003e20009121844 */
[----:B------:R-:W-:-:S03]  /*fbc0*/  IMAD.WIDE R8, R185, 0x4, R52 ;  /* 0x00000004b9087825 */ /* 0x000fc600078e0234 */
[----:B------:R2:W-:Y:S01]  /*fbd0*/  STL.64 [R1+0x680], R186 ;  /* 0x000680ba01007387 */ /* 0x0005e20000100a00 */
[----:B---3--:R-:W-:-:S03]  /*fbe0*/  IMAD.WIDE R14, R185, 0x4, R90 ;  /* 0x00000004b90e7825 */ /* 0x008fc600078e025a */
[----:B------:R2:W-:Y:S04]  /*fbf0*/  LDGSTS.E [R11+0x68280], desc[UR4][R186.64], P2 ;  /* 0x68280000ba0b7fae */ /* 0x0005e80009121844 */
[----:B------:R3:W-:Y:S01]  /*fc00*/  STL.64 [R1+0xa58], R178 ;  /* 0x000a58b201007387 */ /* 0x0007e20000100a00 */
[----:B-1----:R-:W-:-:S03]  /*fc10*/  IMAD.WIDE R6, R185, 0x4, R32 ;  /* 0x00000004b9067825 */ /* 0x002fc600078e0220 */
[----:B------:R3:W-:Y:S01]  /*fc20*/  LDGSTS.E [R11+0x68680], desc[UR4][R178.64], P2 ;  /* 0x68680000b20b7fae */ /* 0x0007e20009121844 */
[----:B--2---:R-:W1:Y:S03]  /*fc30*/  LDC R187, c[0x0][0x230] ;  /* 0x00008c00ffbb7b82 */ /* 0x004e660000000800 */
[----:B------:R2:W-:Y:S04]  /*fc40*/  STL.64 [R1+0xa88], R22 ;  /* 0x000a881601007387 */ /* 0x0005e80000100a00 */
[----:B------:R2:W-:Y:S01]  /*fc50*/  LDGSTS.E [R11+0x68a80], desc[UR4][R22.64], P2 ;  /* 0x68a80000160b7fae */ /* 0x0005e20009121844 */
[----:B---3--:R-:W-:-:S03]  /*fc60*/  IMAD.WIDE R178, R185, 0x4, R132 ;  /* 0x00000004b9b27825 */ /* 0x008fc600078e0284 */
[----:B------:R3:W-:Y:S04]  /*fc70*/  STL.64 [R1+0xac0], R18 ;  /* 0x000ac01201007387 */ /* 0x0007e80000100a00 */
        /* <DEDUP_REMOVED lines=8> */
[----:B----4-:R-:W-:-:S03]  /*fd00*/  IMAD.WIDE R16, R185, 0x4, R72 ;  /* 0x00000004b9107825 */ /* 0x010fc600078e0248 */
[----:B------:R3:W-:Y:S04]  /*fd10*/  LDGSTS.E [R11+0x69a80], desc[UR4][R8.64], P2 ;  /* 0x69a80000080b7fae */ /* 0x0007e80009121844 */
[----:B------:R4:W-:Y:S01]  /*fd20*/  STL.64 [R1+0xbc0], R6 ;  /* 0x000bc00601007387 */ /* 0x0009e20000100a00 */
[----:B--2---:R-:W-:-:S03]  /*fd30*/  IMAD.WIDE R14, R185, 0x4, R36 ;  /* 0x00000004b90e7825 */ /* 0x004fc600078e0224 */
[----:B------:R4:W-:Y:S04]  /*fd40*/  LDGSTS.E [R11+0x69e80], desc[UR4][R6.64], P2 ;  /* 0x69e80000060b7fae */ /* 0x0009e80009121844 */
[----:B------:R-:W-:Y:S01]  /*fd50*/  STL.64 [R1+0x6a0], R12 ;  /* 0x0006a00c01007387 */ /* 0x000fe20000100a00 */
[----:B---3--:R-:W-:-:S03]  /*fd60*/  IMAD.WIDE R8, R185, 0x4, R116 ;  /* 0x00000004b9087825 */ /* 0x008fc600078e0274 */
[----:B------:R-:W-:Y:S04]  /*fd70*/  LDGSTS.E [R182+0x68300], desc[UR4][R12.64], P2 ;  /* 0x683000000cb67fae */ /* 0x000fe80009121844 */
[----:B------:R-:W-:Y:S01]  /*fd80*/  STL.64 [R1+0xa48], R178 ;  /* 0x000a48b201007387 */ /* 0x000fe20000100a00 */
[----:B----4-:R-:W-:-:S03]  /*fd90*/  IMAD.WIDE R6, R185, 0x4, R62 ;  /* 0x00000004b9067825 */ /* 0x010fc600078e023e */
[----:B------:R-:W-:Y:S04]  /*fda0*/  LDGSTS.E [R182+0x68700], desc[UR4][R178.64], P2 ;  /* 0x68700000b2b67fae */ /* 0x000fe80009121844 */
[----:B------:R2:W-:Y:S04]  /*fdb0*/  STL.64 [R1+0xa70], R22 ;  /* 0x000a701601007387 */ /* 0x0005e80000100a00 */
[----:B------:R2:W-:Y:S04]  /*fdc0*/  LDGSTS.E [R182+0x68b00], desc[UR4][R22.64], P2 ;  /* 0x68b0000016b67fae */ /* 0x0005e80009121844 */
[----:B------:R3:W-:Y:S04]  /*fdd0*/  STL.64 [R1+0xaa8], R18 ;  /* 0x000aa81201007387 */ /* 0x0007e80000100a00 */
[----:B------:R3:W-:Y:S01]  /*fde0*/  LDGSTS.E [R182+0x68f00], desc[UR4][R18.64], P2 ;  /* 0x68f0000012b67fae */ /* 0x0007e20009121844 */
[----:B--2---:R-:W-:-:S03]  /*fdf0*/  IMAD.WIDE R22, R185, 0x4, R42 ;  /* 0x00000004b9167825 */ /* 0x004fc600078e022a */
[----:B------:R2:W-:Y:S04]  /*fe00*/  STL.64 [R1+0xae8], R16 ;  /* 0x000ae81001007387 */ /* 0x0005e80000100a00 */
[----:B------:R2:W-:Y:S01]  /*fe10*/  LDGSTS.E [R182+0x69300], desc[UR4][R16.64], P2 ;  /* 0x6930000010b67fae */ /* 0x0005e20009121844 */
[----:B---3--:R-:W-:-:S03]  /*fe20*/  IMAD.WIDE R18, R185, 0x4, R66 ;  /* 0x00000004b9127825 */ /* 0x008fc600078e0242 */
[----:B------:R3:W-:Y:S04]  /*fe30*/  STL.64 [R1+0xb28], R14 ;  /* 0x000b280e01007387 */ /* 0x0007e80000100a00 */
[----:B------:R3:W-:Y:S01]  /*fe40*/  LDGSTS.E [R182+0x69700], desc[UR4][R14.64], P2 ;  /* 0x697000000eb67fae */ /* 0x0007e20009121844 */
[----:B------:R-:W-:-:S03]  /*fe50*/  IMAD.WIDE R12, R185, 0x4, R126 ;  /* 0x00000004b90c7825 */ /* 0x000fc600078e027e */
[----:B------:R4:W-:Y:S01]  /*fe60*/  STL.64 [R1+0xb68], R8 ;  /* 0x000b680801007387 */ /* 0x0009e20000100a00 */
[----:B--2---:R-:W-:-:S03]  /*fe70*/  IMAD.WIDE R16, R185, 0x4, R124 ;  /* 0x00000004b9107825 */ /* 0x004fc600078e027c */
[----:B------:R2:W-:Y:S01]  /*fe80*/  STL.64 [R1+0xba8], R6 ;  /* 0x000ba80601007387 */ /* 0x0005e20000100a00 */
[----:B------:R-:W-:-:S03]  /*fe90*/  IMAD.WIDE R10, R185, 0x4, R20 ;  /* 0x00000004b90a7825 */ /* 0x000fc600078e0214 */
[----:B------:R4:W-:Y:S01]  /*fea0*/  LDGSTS.E [R182+0x69b00], desc[UR4][R8.64], P2 ;  /* 0x69b0000008b67fae */ /* 0x0009e20009121844 */
[----:B---3--:R-:W-:-:S03]  /*feb0*/  IMAD.WIDE R14, R185, 0x4, R64 ;  /* 0x00000004b90e7825 */ /* 0x008fc600078e0240 */
[----:B------:R3:W-:Y:S04]  /*fec0*/  STL.64 [R1+0x690], R22 ;  /* 0x0006901601007387 */ /* 0x0007e80000100a00 */
[----:B------:R2:W-:Y:S04]  /*fed0*/  LDGSTS.E [R182+0x69f00], desc[UR4][R6.64], P2 ;  /* 0x69f0000006b67fae */ /* 0x0005e80009121844 */
[----:B------:R3:W-:Y:S01]  /*fee0*/  STL.64 [R1+0xa40], R18 ;  /* 0x000a401201007387 */ /* 0x0007e20000100a00 */
[----:B----4-:R-:W-:-:S03]  /*fef0*/  IMAD.WIDE R8, R185, 0x4, R44 ;  /* 0x00000004b9087825 */ /* 0x010fc600078e022c */
[----:B------:R3:W-:Y:S01]  /*ff00*/  STL.64 [R1+0xa60], R16 ;  /* 0x000a601001007387 */ /* 0x0007e20000100a00 */
[----:B--2---:R-:W-:-:S03]  /*ff10*/  IMAD.WIDE R6, R185, 0x4, R40 ;  /* 0x00000004b9067825 */ /* 0x004fc600078e0228 */
[----:B------:R3:W-:Y:S04]  /*ff20*/  STL.64 [R1+0xa90], R14 ;  /* 0x000a900e01007387 */ /* 0x0007e80000100a00 */
[----:B------:R3:W-:Y:S01]  /*ff30*/  STL.64 [R1+0xac8], R12 ;  /* 0x000ac80c01007387 */ /* 0x0007e20000100a00 */
[----:B-1----:R-:W-:-:S03]  /*ff40*/  VIADD R187, R187, 0x7f ;  /* 0x0000007fbbbb7836 */ /* 0x002fc60000000000 */
[----:B------:R3:W-:Y:S04]  /*ff50*/  STL.64 [R1+0xb08], R10 ;  /* 0x000b080a01007387 */ /* 0x0007e80000100a00 */
[----:B------:R3:W-:Y:S04]  /*ff60*/  STL.64 [R1+0xb48], R8 ;  /* 0x000b480801007387 */ /* 0x0007e80000100a00 */
[----:B------:R3:W-:Y:S01]  /*ff70*/  STL.64 [R1+0xb88], R6 ;  /* 0x000b880601007387 */ /* 0x0007e20000100a00 */
[----:B------:R-:W-:-:S03]  /*ff80*/  ISETP.GE.AND P0, PT, R187, 0x80, PT ;  /* 0x00000080bb00780c */ /* 0x000fc60003f06270 */
[----:B------:R3:W-:Y:S04]  /*ff90*/  LDGSTS.E [R242+0x68380], desc[UR4][R22.64], P2 ;  /* 0x6838000016f27fae */ /* 0x0007e80009121844 */
[----:B------:R3:W-:Y:S04]  /*ffa0*/  LDGSTS.E [R242+0x68780], desc[UR4][R18.64], P2 ;  /* 0x6878000012f27fae */ /* 0x0007e80009121844 */
[----:B------:R3:W-:Y:S04]  /*ffb0*/  LDGSTS.E [R242+0x68b80], desc[UR4][R16.64], P2 ;  /* 0x68b8000010f27fae */ /* 0x0007e80009121844 */
[----:B------:R3:W-:Y:S04]  /*ffc0*/  LDGSTS.E [R242+0x68f80], desc[UR4][R14.64], P2 ;  /* 0x68f800000ef27fae */ /* 0x0007e80009121844 */
[----:B------:R3:W-:Y:S04]  /*ffd0*/  LDGSTS.E [R242+0x69380], desc[UR4][R12.64], P2 ;  /* 0x693800000cf27fae */ /* 0x0007e80009121844 */
[----:B------:R3:W-:Y:S04]  /*ffe0*/  LDGSTS.E [R242+0x69780], desc[UR4][R10.64], P2 ;  /* 0x697800000af27fae */ /* 0x0007e80009121844 */
[----:B------:R3:W-:Y:S04]  /*fff0*/  LDGSTS.E [R242+0x69b80], desc[UR4][R8.64], P2 ;  /* 0x69b8000008f27fae */ /* 0x0007e80009121844 */
[----:B------:R3:W-:Y:S01]  /*10000*/  LDGSTS.E [R242+0x69f80], desc[UR4][R6.64], P2 ;  /* 0x69f8000006f27fae */ /* 0x0007e20009121844 */
[----:B------:R-:W-:-:S03]  /*10010*/  CS2R R124, SRZ ;  /* 0x00000000007c7805 */ /* 0x000fc6000001ff00 */
[----:B------:R-:W0:Y:S01]  /*10020*/  LDGDEPBAR ;  /* 0x00000000000079af */ /* 0x000e220000000000 */
        /* <DEDUP_REMOVED lines=24> */
[----:B------:R-:W-:Y:S01]  /*101b0*/  CS2R R52, SRZ ;  /* 0x0000000000347805 */ /* 0x000fe2000001ff00 */
[----:B---3--:R-:W-:Y:S06]  /*101c0*/  @!P0 BRA `(.L_x_0) ;  /* 0x0000012400808947 */ /* 0x008fec0003800000 */
[----:B------:R-:W2:Y:S04]  /*101d0*/  LDL.LU.64 R8, [R1+0x780] ;  /* 0x0007800001087983 */ /* 0x000ea80000300a00 */
[----:B------:R-:W3:Y:S04]  /*101e0*/  LDL.LU.64 R10, [R1+0x798] ;  /* 0x00079800010a7983 */ /* 0x000ee80000300a00 */
[----:B------:R-:W4:Y:S04]  /*101f0*/  LDL.LU.64 R22, [R1+0x78] ;  /* 0x0000780001167983 */ /* 0x000f280000300a00 */
[----:B------:R-:W4:Y:S04]  /*10200*/  LDL.LU.64 R14, [R1+0x70] ;  /* 0x00007000010e7983 */ /* 0x000f280000300a00 */
[----:B------:R-:W4:Y:S04]  /*10210*/  LDL.LU.64 R16, [R1+0x68] ;  /* 0x0000680001107983 */ /* 0x000f280000300a00 */
[----:B------:R-:W4:Y:S04]  /*10220*/  LDL.LU.64 R18, [R1+0x350] ;  /* 0x0003500001127983 */ /* 0x000f280000300a00 */
[----:B------:R-:W4:Y:S04]  /*10230*/  LDL.LU.64 R248, [R1+0x360] ;  /* 0x0003600001f87983 */ /* 0x000f280000300a00 */
[----:B------:R-:W4:Y:S04]  /*10240*/  LDL.LU.64 R178, [R1+0x380] ;  /* 0x0003800001b27983 */ /* 0x000f280000300a00 */
[----:B------:R-:W-:Y:S04]  /*10250*/  STL [R1+0xc6c], R183 ;  /* 0x000c6cb701007387 */ /* 0x000fe80000100800 */
[----:B------:R-:W-:Y:S04]  /*10260*/  STL [R1+0xc68], R185 ;  /* 0x000c68b901007387 */ /* 0x000fe80000100800 */
[----:B-----5:R-:W-:Y:S04]  /*10270*/  STL.64 [R1+0xc60], R188 ;  /* 0x000c60bc01007387 */ /* 0x020fe80000100a00 */
[----:B------:R-:W-:Y:S04]  /*10280*/  STL.64 [R1+0xc58], R4 ;  /* 0x000c580401007387 */ /* 0x000fe80000100a00 */
[----:B------:R-:W-:Y:S01]  /*10290*/  STL.64 [R1+0xc50], R2 ;  /* 0x000c500201007387 */ /* 0x000fe20000100a00 */
[----:B--2---:R-:W-:Y:S01]  /*102a0*/  MOV R6, R8 ;  /* 0x0000000800067202 */ /* 0x004fe20000000f00 */
[----:B------:R-:W-:-:S02]  /*102b0*/  IMAD.MOV.U32 R7, RZ, RZ, R9 ;  /* 0x000000ffff077224 */ /* 0x000fc400078e0009 */
[----:B---3--:R-:W-:Y:S02]  /*102c0*/  IMAD.MOV.U32 R8, RZ, RZ, R10 ;  /* 0x000000ffff087224 */ /* 0x008fe400078e000a */
[----:B------:R-:W-:Y:S01]  /*102d0*/  IMAD.MOV.U32 R9, RZ, RZ, R11 ;  /* 0x000000ffff097224 */ /* 0x000fe200078e000b */
[----:B------:R-:W-:Y:S01]  /*102e0*/  STL.64 [R1+0xc70], R6 ;  /* 0x000c700601007387 */ /* 0x000fe20000100a00 */
[----:B----4-:R-:W-:Y:S01]  /*102f0*/  MOV R10, R22 ;  /* 0x00000016000a7202 */ /* 0x010fe20000000f00 */
[----:B------:R-:W-:Y:S02]  /*10300*/  IMAD.MOV.U32 R11, RZ, RZ, R23 ;  /* 0x000000ffff0b7224 */ /* 0x000fe400078e0017 */
[----:B------:R-:W-:Y:S01]  /*10310*/  STL.64 [R1+0xc78], R8 ;  /* 0x000c780801007387 */ /* 0x000fe20000100a00 */
[----:B------:R-:W-:Y:S02]  /*10320*/  IMAD.MOV.U32 R12, RZ, RZ, R14 ;  /* 0x000000ffff0c7224 */ /* 0x000fe400078e000e */
[----:B------:R-:W-:Y:S01]  /*10330*/  IMAD.MOV.U32 R13, RZ, RZ, R15 ;  /* 0x000000ffff0d7224 */ /* 0x000fe200078e000f */
[----:B------:R1:W-:Y:S01]  /*10340*/  STL.64 [R1+0xc80], R10 ;  /* 0x000c800a01007387 */ /* 0x0003e20000100a00 */
[----:B------:R-:W-:Y:S01]  /*10350*/  MOV R14, R16 ;  /* 0x00000010000e7202 */ /* 0x000fe20000000f00 */
[----:B------:R-:W-:-:S02]  /*10360*/  IMAD.MOV.U32 R15, RZ, RZ, R17 ;  /* 0x000000ffff0f7224 */ /* 0x000fc400078e0011 */
[----:B------:R-:W-:Y:S01]  /*10370*/  STL.64 [R1+0xc88], R12 ;  /* 0x000c880c01007387 */ /* 0x000fe20000100a00 */
[----:B------:R-:W-:Y:S02]  /*10380*/  IMAD.MOV.U32 R16, RZ, RZ, R18 ;  /* 0x000000ffff107224 */ /* 0x000fe400078e0012 */
[----:B------:R-:W-:Y:S01]  /*10390*/  IMAD.MOV.U32 R17, RZ, RZ, R19 ;  /* 0x000000ffff117224 */ /* 0x000fe200078e0013 */
[----:B------:R-:W-:Y:S01]  /*103a0*/  STL.64 [R1+0xc90], R14 ;  /* 0x000c900e01007387 */ /* 0x000fe20000100a00 */
[----:B------:R-:W-:Y:S01]  /*103b0*/  MOV R18, R248 ;  /* 0x000000f800127202 */ /* 0x000fe20000000f00 */
[----:B------:R-:W-:Y:S02]  /*103c0*/  IMAD.MOV.U32 R19, RZ, RZ, R249 ;  /* 0x000000ffff137224 */ /* 0x000fe400078e00f9 */
[----:B------:R2:W-:Y:S01]  /*103d0*/  STL.64 [R1+0xc98], R16 ;  /* 0x000c981001007387 */ /* 0x0005e20000100a00 */
[----:B------:R-:W-:Y:S01]  /*103e0*/  IMAD.MOV.U32 R20, RZ, RZ, R178 ;  /* 0x000000ffff147224 */ /* 0x000fe200078e00b2 */
[----:B------:R-:W-:Y:S01]  /*103f0*/  MOV R186, R152 ;  /* 0x0000009800ba7202 */ /* 0x000fe20000000f00 */
[----:B------:R-:W-:Y:S01]  /*10400*/  IMAD.MOV.U32 R21, RZ, RZ, R179 ;  /* 0x000000ffff157224 */ /* 0x000fe200078e00b3 */
[----:B------:R3:W-:Y:S04]  /*10410*/  STL.64 [R1+0xca0], R18 ;  /* 0x000ca01201007387 */ /* 0x0007e80000100a00 */
[----:B-1----:R-:W4:Y:S04]  /*10420*/  LDL.LU.64 R10, [R1] ;  /* 0x00000000010a7983 */ /* 0x002f280000300a00 */
[----:B------:R-:W3:Y:S04]  /*10430*/  LDL.LU.64 R8, [R1+0x8] ;  /* 0x0000080001087983 */ /* 0x000ee80000300a00 */
[----:B------:R-:W3:Y:S04]  /*10440*/  LDL.LU.64 R6, [R1+0x10] ;  /* 0x0000100001067983 */ /* 0x000ee80000300a00 */
[----:B------:R-:W3:Y:S04]  /*10450*/  LDL.LU.64 R2, [R1+0x18] ;  /* 0x0000180001027983 */ /* 0x000ee80000300a00 */
[----:B--2---:R-:W2:Y:S04]  /*10460*/  LDL.LU.64 R16, [R1+0x20] ;  /* 0x0000200001107983 */ /* 0x004ea80000300a00 */
[----:B------:R-:W2:Y:S04]  /*10470*/  LDL.LU.64 R14, [R1+0x28] ;  /* 0x00002800010e7983 */ /* 0x000ea80000300a00 */
[----:B------:R-:W2:Y:S04]  /*10480*/  LDL.LU.64 R188, [R1+0x30] ;  /* 0x0000300001bc7983 */ /* 0x000ea80000300a00 */
[----:B------:R-:W2:Y:S04]  /*10490*/  LDL.LU.64 R182, [R1+0x38] ;  /* 0x0000380001b67983 */ /* 0x000ea80000300a00 */
[----:B------:R-:W2:Y:S04]  /*104a0*/  LDL.LU.64 R184, [R1+0x40] ;  /* 0x0000400001b87983 */ /* 0x000ea80000300a00 */
[----:B------:R-:W2:Y:S01]  /*104b0*/  LDL.LU.64 R4, [R1+0x48] ;  /* 0x0000480001047983 */ /* 0x000ea20000300a00 */
[----:B------:R-:W-:Y:S01]  /*104c0*/  IMAD.MOV.U32 R178, RZ, RZ, R193 ;  /* 0x000000ffffb27224 */ /* 0x000fe200078e00c1 */
[----:B------:R-:W-:Y:S01]  /*104d0*/  MOV R193, R195 ;  /* 0x000000c300c17202 */ /* 0x000fe20000000f00 */
[----:B------:R-:W-:Y:S01]  /*104e0*/  IMAD.MOV.U32 R195, RZ, RZ, R197 ;  /* 0x000000ffffc37224 */ /* 0x000fe200078e00c5 */
[----:B------:R-:W2:Y:S01]  /*104f0*/  LDL.LU.64 R12, [R1+0x50] ;  /* 0x00005000010c7983 */ /* 0x000ea20000300a00 */
[----:B------:R-:W-:Y:S01]  /*10500*/  IMAD.MOV.U32 R197, RZ, RZ, R199 ;  /* 0x000000ffffc57224 */ /* 0x000fe200078e00c7 */
[----:B------:R-:W-:Y:S01]  /*10510*/  MOV R152, R156 ;  /* 0x0000009c00987202 */ /* 0x000fe20000000f00 */
[----:B------:R-:W-:Y:S01]  /*10520*/  IMAD.MOV.U32 R199, RZ, RZ, R201 ;  /* 0x000000ffffc77224 */ /* 0x000fe200078e00c9 */
[----:B------:R-:W-:Y:S01]  /*10530*/  MOV R201, R203 ;  /* 0x000000cb00c97202 */ /* 0x000fe20000000f00 */
[----:B------:R-:W-:Y:S01]  /*10540*/  IMAD.MOV.U32 R203, RZ, RZ, R205 ;  /* 0x000000ffffcb7224 */ /* 0x000fe200078e00cd */
[----:B------:R-:W-:Y:S01]  /*10550*/  STL.64 [R1+0xca8], R20 ;  /* 0x000ca81401007387 */ /* 0x000fe20000100a00 */
[----:B------:R-:W-:Y:S01]  /*10560*/  IMAD.MOV.U32 R205, RZ, RZ, R207 ;  /* 0x000000ffffcd7224 */ /* 0x000fe200078e00cf */
[----:B------:R-:W-:Y:S01]  /*10570*/  MOV R242, R244 ;  /* 0x000000f400f27202 */ /* 0x000fe20000000f00 */
[----:B------:R-:W-:Y:S01]  /*10580*/  IMAD.MOV.U32 R22, RZ, RZ, R153 ;  /* 0x000000ffff167224 */ /* 0x000fe200078e0099 */
[----:B------:R-:W-:Y:S01]  /*10590*/  STL.64 [R1+0xcb0], R186 ;  /* 0x000cb0ba01007387 */ /* 0x000fe20000100a00 */
[----:B------:R-:W-:Y:S01]  /*105a0*/  IMAD.MOV.U32 R207, RZ, RZ, R209 ;  /* 0x000000ffffcf7224 */ /* 0x000fe200078e00d1 */
[----:B------:R-:W-:Y:S01]  /*105b0*/  MOV R209, R211 ;  /* 0x000000d300d17202 */ /* 0x000fe20000000f00 */
        /* <DEDUP_REMOVED lines=10> */
[----:B------:R-:W-:-:S02]  /*10660*/  IMAD.MOV.U32 R219, RZ, RZ, R221 ;  /* 0x000000ffffdb7224 */ /* 0x000fc400078e00dd */
[----:B------:R-:W-:Y:S02]  /*10670*/  IMAD.MOV.U32 R221, RZ, RZ, R223 ;  /* 0x000000ffffdd7224 */ /* 0x000fe400078e00df */
[----:B------:R-:W-:Y:S01]  /*10680*/  IMAD.MOV.U32 R223, RZ, RZ, R225 ;  /* 0x000000ffffdf7224 */ /* 0x000fe200078e00e1 */
[----:B------:R-:W-:Y:S01]  /*10690*/  MOV R225, R227 ;  /* 0x000000e300e17202 */ /* 0x000fe20000000f00 */
[----:B------:R-:W-:Y:S02]  /*106a0*/  IMAD.MOV.U32 R227, RZ, RZ, R229 ;  /* 0x000000ffffe37224 */ /* 0x000fe400078e00e5 */
[----:B------:R-:W-:Y:S02]  /*106b0*/  IMAD.MOV.U32 R229, RZ, RZ, R231 ;  /* 0x000000ffffe57224 */ /* 0x000fe400078e00e7 */
[----:B------:R-:W-:Y:S01]  /*106c0*/  IMAD.MOV.U32 R244, RZ, RZ, R246 ;  /* 0x000000fffff47224 */ /* 0x000fe200078e00f6 */
[----:B------:R-:W-:Y:S01]  /*106d0*/  MOV R246, R250 ;  /* 0x000000fa00f67202 */ /* 0x000fe20000000f00 */
[----:B------:R-:W-:Y:S01]  /*106e0*/  IMAD.MOV.U32 R231, RZ, RZ, R233 ;  /* 0x000000ffffe77224 */ /* 0x000fe200078e00e9 */
[----:B------:R-:W-:Y:S01]  /*106f0*/  MOV R233, R235 ;  /* 0x000000eb00e97202 */ /* 0x000fe20000000f00 */
[----:B------:R-:W-:-:S02]  /*10700*/  IMAD.MOV.U32 R235, RZ, RZ, R237 ;  /* 0x000000ffffeb7224 */ /* 0x000fc400078e00ed */
[----:B------:R-:W-:Y:S02]  /*10710*/  IMAD.MOV.U32 R237, RZ, RZ, R239 ;  /* 0x000000ffffed7224 */ /* 0x000fe400078e00ef */
[----:B------:R-:W-:Y:S02]  /*10720*/  IMAD.MOV.U32 R239, RZ, RZ, R241 ;  /* 0x000000ffffef7224 */ /* 0x000fe400078e00f1 */
[----:B------:R-:W-:Y:S02]  /*10730*/  IMAD.MOV.U32 R241, RZ, RZ, R245 ;  /* 0x000000fffff17224 */ /* 0x000fe400078e00f5 */
[----:B------:R-:W-:Y:S02]  /*10740*/  IMAD.MOV.U32 R245, RZ, RZ, R251 ;  /* 0x000000fffff57224 */ /* 0x000fe400078e00fb */
[----:B------:R-:W-:Y:S02]  /*10750*/  IMAD.MOV.U32 R179, RZ, RZ, R154 ;  /* 0x000000ffffb37224 */ /* 0x000fe400078e009a */
[----:B------:R-:W-:-:S02]  /*10760*/  IMAD.MOV.U32 R154, RZ, RZ, R155 ;  /* 0x000000ffff9a7224 */ /* 0x000fc400078e009b */
[----:B------:R-:W-:Y:S02]  /*10770*/  IMAD.MOV.U32 R155, RZ, RZ, R158 ;  /* 0x000000ffff9b7224 */ /* 0x000fe400078e009e */
[----:B------:R-:W-:Y:S02]  /*10780*/  IMAD.MOV.U32 R158, RZ, RZ, R159 ;  /* 0x000000ffff9e7224 */ /* 0x000fe400078e009f */
[----:B------:R-:W-:Y:S02]  /*10790*/  IMAD.MOV.U32 R159, RZ, RZ, R162 ;  /* 0x000000ffff9f7224 */ /* 0x000fe400078e00a2 */
[----:B------:R-:W-:Y:S02]  /*107a0*/  IMAD.MOV.U32 R162, RZ, RZ, R163 ;  /* 0x000000ffffa27224 */ /* 0x000fe400078e00a3 */
[----:B------:R-:W-:Y:S02]  /*107b0*/  IMAD.MOV.U32 R163, RZ, RZ, R180 ;  /* 0x000000ffffa37224 */ /* 0x000fe400078e00b4 */
[----:B------:R-:W-:-:S02]  /*107c0*/  IMAD.MOV.U32 R164, RZ, RZ, R165 ;  /* 0x000000ffffa47224 */ /* 0x000fc400078e00a5 */
[----:B------:R-:W-:Y:S01]  /*107d0*/  IMAD.MOV.U32 R180, RZ, RZ, R166 ;  /* 0x000000ffffb47224 */ /* 0x000fe200078e00a6 */
[----:B------:R-:W-:Y:S01]  /*107e0*/  MOV R166, R169 ;  /* 0x000000a900a67202 */ /* 0x000fe20000000f00 */
[----:B------:R-:W-:Y:S02]  /*107f0*/  IMAD.MOV.U32 R165, RZ, RZ, R168 ;  /* 0x000000ffffa57224 */ /* 0x000fe400078e00a8 */
[----:B------:R-:W-:Y:S02]  /*10800*/  IMAD.MOV.U32 R168, RZ, RZ, R170 ;  /* 0x000000ffffa87224 */ /* 0x000fe400078e00aa */
[----:B------:R-:W-:Y:S01]  /*10810*/  IMAD.MOV.U32 R169, RZ, RZ, R172 ;  /* 0x000000ffffa97224 */ /* 0x000fe200078e00ac */
[----:B------:R-:W-:Y:S01]  /*10820*/  MOV R172, R174 ;  /* 0x000000ae00ac7202 */ /* 0x000fe20000000f00 */
[----:B------:R-:W-:Y:S02]  /*10830*/  IMAD.MOV.U32 R170, RZ, RZ, R173 ;  /* 0x000000ffffaa7224 */ /* 0x000fe400078e00ad */
[----:B------:R-:W-:-:S02]  /*10840*/  IMAD.MOV.U32 R173, RZ, RZ, R190 ;  /* 0x000000ffffad7224 */ /* 0x000fc400078e00be */
[----:B------:R-:W-:Y:S02]  /*10850*/  IMAD.MOV.U32 R174, RZ, RZ, R191 ;  /* 0x000000ffffae7224 */ /* 0x000fe400078e00bf */
[----:B------:R-:W-:Y:S02]  /*10860*/  IMAD.MOV.U32 R157, RZ, RZ, R161 ;  /* 0x000000ffff9d7224 */ /* 0x000fe400078e00a1 */
[----:B------:R-:W-:Y:S01]  /*10870*/  IMAD.MOV.U32 R161, RZ, RZ, R177 ;  /* 0x000000ffffa17224 */ /* 0x000fe200078e00b1 */
[----:B------:R-:W-:Y:S01]  /*10880*/  CS2R R120, SRZ ;  /* 0x0000000000787805 */ /* 0x000fe2000001ff00 */
[----:B------:R-:W-:Y:S02]  /*10890*/  IMAD.MOV.U32 R177, RZ, RZ, R181 ;  /* 0x000000ffffb17224 */ /* 0x000fe400078e00b5 */
[----:B----4-:R-:W-:Y:S02]  /*108a0*/  IMAD.MOV.U32 R248, RZ, RZ, R10 ;  /* 0x000000fffff87224 */ /* 0x010fe400078e000a */
[----:B------:R-:W-:-:S02]  /*108b0*/  IMAD.MOV.U32 R247, RZ, RZ, R11 ;  /* 0x000000fffff77224 */ /* 0x000fc400078e000b */
[----:B------:R-:W4:Y:S01]  /*108c0*/  LDL.LU.64 R10, [R1+0x58] ;  /* 0x00005800010a7983 */ /* 0x000f220000300a00 */
[----:B---3--:R-:W-:Y:S01]  /*108d0*/  MOV R250, R8 ;  /* 0x0000000800fa7202 */ /* 0x008fe20000000f00 */
[----:B------:R-:W-:Y:S02]  /*108e0*/  IMAD.MOV.U32 R249, RZ, RZ, R9 ;  /* 0x000000fffff97224 */ /* 0x000fe400078e0009 */
[----:B------:R-:W3:Y:S01]  /*108f0*/  LDL.LU.64 R8, [R1+0x60] ;  /* 0x0000600001087983 */ /* 0x000ee20000300a00 */
[----:B------:R-:W-:Y:S02]  /*10900*/  IMAD.MOV.U32 R252, RZ, RZ, R6 ;  /* 0x000000fffffc7224 */ /* 0x000fe400078e0006 */
[----:B------:R-:W-:Y:S02]  /*10910*/  IMAD.MOV.U32 R251, RZ, RZ, R7 ;  /* 0x000000fffffb7224 */ /* 0x000fe400078e0007 */
[----:B------:R-:W3:Y:S01]  /*10920*/  LDL.LU.64 R6, [R1+0x718] ;  /* 0x0007180001067983 */ /* 0x000ee20000300a00 */
[----:B------:R-:W-:-:S03]  /*10930*/  MOV R18, R3 ;  /* 0x0000000300127202 */ /* 0x000fc60000000f00 */
[----:B------:R1:W-:Y:S04]  /*10940*/  STL [R1+0x4], R2 ;  /* 0x0000040201007387 */ /* 0x0003e80000100800 */
[----:B-1----:R-:W3:Y:S04]  /*10950*/  LDL.LU.64 R2, [R1+0x720] ;  /* 0x0007200001027983 */ /* 0x002ee80000300a00 */
[----:B------:R1:W-:Y:S04]  /*10960*/  STL [R1], R18 ;  /* 0x0000001201007387 */ /* 0x0003e80000100800 */
[----:B--2---:R2:W-:Y:S01]  /*10970*/  STL [R1+0xc], R16 ;  /* 0x00000c1001007387 */ /* 0x0045e20000100800 */
[----:B-1----:R-:W-:-:S03]  /*10980*/  IMAD.MOV.U32 R18, RZ, RZ, R17 ;  /* 0x000000ffff127224 */ /* 0x002fc600078e0011 */
[----:B--2---:R-:W2:Y:S04]  /*10990*/  LDL.LU.64 R16, [R1+0x728] ;  /* 0x0007280001107983 */ /* 0x004ea80000300a00 */
[----:B------:R1:W-:Y:S04]  /*109a0*/  STL [R1+0x8], R18 ;  /* 0x0000081201007387 */ /* 0x0003e80000100800 */
[----:B------:R1:W-:Y:S02]  /*109b0*/  STL [R1+0x14], R14 ;  /* 0x0000140e01007387 */ /* 0x0003e40000100800 */
[----:B-1----:R-:W-:-:S02]  /*109c0*/  IMAD.MOV.U32 R18, RZ, RZ, R15 ;  /* 0x000000ffff127224 */ /* 0x002fc400078e000f */
[----:B------:R-:W2:Y:S04]  /*109d0*/  LDL.LU.64 R14, [R1+0x730] ;  /* 0x00073000010e7983 */ /* 0x000ea80000300a00 */
[----:B------:R1:W-:Y:S04]  /*109e0*/  STL [R1+0x10], R18 ;  /* 0x0000101201007387 */ /* 0x0003e80000100800 */
[----:B------:R1:W-:Y:S02]  /*109f0*/  STL [R1+0x1c], R188 ;  /* 0x00001cbc01007387 */ /* 0x0003e40000100800 */
[----:B-1----:R-:W-:-:S02]  /*10a00*/  IMAD.MOV.U32 R18, RZ, RZ, R189 ;  /* 0x000000ffff127224 */ /* 0x002fc400078e00bd */
[----:B------:R-:W2:Y:S04]  /*10a10*/  LDL.LU.64 R188, [R1+0x738] ;  /* 0x0007380001bc7983 */ /* 0x000ea80000300a00 */
[----:B------:R1:W-:Y:S04]  /*10a20*/  STL [R1+0x18], R18 ;  /* 0x0000181201007387 */ /* 0x0003e80000100800 */
[----:B------:R1:W-:Y:S02]  /*10a30*/  STL [R1+0x24], R182 ;  /* 0x000024b601007387 */ /* 0x0003e40000100800 */
[----:B-1----:R-:W-:-:S02]  /*10a40*/  MOV R18, R183 ;  /* 0x000000b700127202 */ /* 0x002fc40000000f00 */
[----:B------:R-:W2:Y:S04]  /*10a50*/  LDL.LU.64 R182, [R1+0x740] ;  /* 0x0007400001b67983 */ /* 0x000ea80000300a00 */
        /* <DEDUP_REMOVED lines=13> */
[----:B----4-:R4:W-:Y:S01]  /*10b30*/  STL [R1+0x44], R10 ;  /* 0x0000440a01007387 */ /* 0x0109e20000100800 */
[----:B-1----:R-:W-:-:S03]  /*10b40*/  MOV R18, R11 ;  /* 0x0000000b00127202 */ /* 0x002fc60000000f00 */
[----:B----4-:R-:W4:Y:S04]  /*10b50*/  LDL.LU.64 R10, [R1+0x6e0] ;  /* 0x0006e000010a7983 */ /* 0x010f280000300a00 */
[----:B------:R1:W-:Y:S04]  /*10b60*/  STL [R1+0x40], R18 ;  /* 0x0000401201007387 */ /* 0x0003e80000100800 */
[----:B---3--:R3:W-:Y:S01]  /*10b70*/  STL [R1+0x4c], R8 ;  /* 0x00004c0801007387 */ /* 0x0087e20000100800 */
[----:B-1----:R-:W-:-:S03]  /*10b80*/  IMAD.MOV.U32 R18, RZ, RZ, R9 ;  /* 0x000000ffff127224 */ /* 0x002fc600078e0009 */
[----:B---3--:R-:W3:Y:S04]  /*10b90*/  LDL.LU.64 R8, [R1+0x6e8] ;  /* 0x0006e80001087983 */ /* 0x008ee80000300a00 */
[----:B------:R1:W-:Y:S04]  /*10ba0*/  STL [R1+0x48], R18 ;  /* 0x0000481201007387 */ /* 0x0003e80000100800 */
[----:B------:R1:W-:Y:S02]  /*10bb0*/  STL [R1+0x54], R6 ;  /* 0x0000540601007387 */ /* 0x0003e40000100800 */
[----:B-1----:R-:W-:-:S02]  /*10bc0*/  IMAD.MOV.U32 R18, RZ, RZ, R7 ;  /* 0x000000ffff127224 */ /* 0x002fc400078e0007 */
[----:B------:R-:W3:Y:S04]  /*10bd0*/  LDL.LU.64 R6, [R1+0x6f0] ;  /* 0x0006f00001067983 */ /* 0x000ee80000300a00 */
[----:B------:R1:W-:Y:S04]  /*10be0*/  STL [R1+0x50], R18 ;  /* 0x0000501201007387 */ /* 0x0003e80000100800 */
[----:B------:R1:W-:Y:S02]  /*10bf0*/  STL [R1+0x5c], R2 ;  /* 0x00005c0201007387 */ /* 0x0003e40000100800 */
[----:B-1----:R-:W-:-:S02]  /*10c00*/  IMAD.MOV.U32 R18, RZ, RZ, R3 ;  /* 0x000000ffff127224 */ /* 0x002fc400078e0003 */
[----:B------:R-:W3:Y:S04]  /*10c10*/  LDL.LU.64 R2, [R1+0x6f8] ;  /* 0x0006f80001027983 */ /* 0x000ee80000300a00 */
[----:B------:R1:W-:Y:S04]  /*10c20*/  STL [R1+0x58], R18 ;  /* 0x0000581201007387 */ /* 0x0003e80000100800 */
[----:B--2---:R2:W-:Y:S01]  /*10c30*/  STL [R1+0x64], R16 ;  /* 0x0000641001007387 */ /* 0x0045e20000100800 */
[----:B-1----:R-:W-:-:S03]  /*10c40*/  MOV R18, R17 ;  /* 0x0000001100127202 */ /* 0x002fc60000000f00 */
        /* <DEDUP_REMOVED lines=27> */
[----:B-1----:R-:W-:-:S03]  /*10e00*/  IMAD.MOV.U32 R18, RZ, RZ, R11 ;  /* 0x000000ffff127224 */ /* 0x002fc600078e000b */
[----:B----4-:R-:W4:Y:S04]  /*10e10*/  LDL.LU.64 R10, [R1+0x6b8] ;  /* 0x0006b800010a7983 */ /* 0x010f280000300a00 */
[----:B------:R1:W-:Y:S04]  /*10e20*/  STL [R1+0x98], R18 ;  /* 0x0000981201007387 */ /* 0x0003e80000100800 */
[----:B---3--:R3:W-:Y:S01]  /*10e30*/  STL [R1+0xa4], R8 ;  /* 0x0000a40801007387 */ /* 0x0087e20000100800 */
[----:B-1----:R-:W-:-:S03]  /*10e40*/  MOV R18, R9 ;  /* 0x0000000900127202 */ /* 0x002fc60000000f00 */
        /* <DEDUP_REMOVED lines=11> */
[----:B-1----:R-:W-:-:S03]  /*10f00*/  IMAD.MOV.U32 R18, RZ, RZ, R17 ;  /* 0x000000ffff127224 */ /* 0x002fc600078e0011 */
[----:B--2---:R-:W2:Y:S04]  /*10f10*/  LDL.LU.64 R16, [R1+0x118] ;  /* 0x0001180001107983 */ /* 0x004ea80000300a00 */
        /* <DEDUP_REMOVED lines=30> */
[----:B-1----:R-:W-:-:S03]  /*11100*/  IMAD.MOV.U32 R18, RZ, RZ, R9 ;  /* 0x000000ffff127224 */ /* 0x002fc600078e0009 */
[----:B---3--:R-:W3:Y:S04]  /*11110*/  LDL.LU.64 R8, [R1+0x158] ;  /* 0x0001580001087983 */ /* 0x008ee80000300a00 */
[----:B------:R1:W-:Y:S04]  /*11120*/  STL [R1+0xf8], R18 ;  /* 0x0000f81201007387 */ /* 0x0003e80000100800 */
[----:B------:R1:W-:Y:S02]  /*11130*/  STL [R1+0x104], R6 ;  /* 0x0001040601007387 */ /* 0x0003e40000100800 */
[----:B-1----:R-:W-:-:S02]  /*11140*/  MOV R18, R7 ;  /* 0x0000000700127202 */ /* 0x002fc40000000f00 */
        /* <DEDUP_REMOVED lines=47> */
[----:B-1----:R-:W-:-:S02]  /*11440*/  MOV R18, R3 ;  /* 0x0000000300127202 */ /* 0x002fc40000000f00 */
        /* <DEDUP_REMOVED lines=84> */
[----:B------:R-:W3:Y:S04]  /*11990*/  LDL.64 R6, [R1+0x850] ;  /* 0x0008500001067983 */ /* 0x000ee80000100a00 */
        /* <DEDUP_REMOVED lines=537> */
[----:B------:R1:W-:Y:S04]  /*13b30*/  STL [R1+0x644], R14 ;  /* 0x0006440e01007387 */ /* 0x0003e80000100800 */
[----:B-1----:R-:W2:Y:S01]  /*13b40*/  LDL.LU.64 R18, [R1+0xab0] ;  /* 0x000ab00001127983 */ /* 0x002ea20000300a00 */
[----:B------:R-:W-:-:S05]  /*13b50*/  MOV R14, R15 ;  /* 0x0000000f000e7202 */ /* 0x000fca0000000f00 */
[----:B------:R1:W-:Y:S04]  /*13b60*/  STL [R1+0x640], R14 ;  /* 0x0006400e01007387 */ /* 0x0003e80000100800 */
[----:B------:R1:W-:Y:S02]  /*13b70*/  STL [R1+0x64c], R188 ;  /* 0x00064cbc01007387 */ /* 0x0003e40000100800 */
[----:B-1----:R-:W-:Y:S02]  /*13b80*/  IMAD.MOV.U32 R14, RZ, RZ, R189 ;  /* 0x000000ffff0e7224 */ /* 0x002fe400078e00bd */
        /* <DEDUP_REMOVED lines=14> */
[----:B------:R1:W-:Y:S04]  /*13c70*/  STL [R1+0x66c], R12 ;  /* 0x00066c0c01007387 */ /* 0x0003e80000100800 */
[----:B-1----:R-:W2:Y:S01]  /*13c80*/  LDL.LU.64 R14, [R1+0xa48] ;  /* 0x000a4800010e7983 */ /* 0x002ea20000300a00 */
[----:B------:R-:W-:-:S05]  /*13c90*/  IMAD.MOV.U32 R12, RZ, RZ, R13 ;  /* 0x000000ffff0c7224 */ /* 0x000fca00078e000d */
[----:B------:R1:W-:Y:S04]  /*13ca0*/  STL [R1+0x668], R12 ;  /* 0x0006680c01007387 */ /* 0x0003e80000100800 */
[----:B----4-:R4:W-:Y:S04]  /*13cb0*/  STL [R1+0x674], R10 ;  /* 0x0006740a01007387 */ /* 0x0109e80000100800 */
[----:B-1----:R-:W2:Y:S01]  /*13cc0*/  LDL.LU.64 R12, [R1+0xa40] ;  /* 0x000a4000010c7983 */ /* 0x002ea20000300a00 */
[----:B----4-:R-:W-:-:S05]  /*13cd0*/  IMAD.MOV.U32 R10, RZ, RZ, R11 ;  /* 0x000000ffff0a7224 */ /* 0x010fca00078e000b */
[----:B------:R1:W-:Y:S04]  /*13ce0*/  STL [R1+0x670], R10 ;  /* 0x0006700a01007387 */ /* 0x0003e80000100800 */
[----:B---3--:R3:W-:Y:S04]  /*13cf0*/  STL [R1+0x67c], R8 ;  /* 0x00067c0801007387 */ /* 0x0087e80000100800 */
[----:B-1----:R-:W4:Y:S01]  /*13d00*/  LDL.LU.64 R10, [R1+0xb10] ;  /* 0x000b1000010a7983 */ /* 0x002f220000300a00 */
[----:B---3--:R-:W-:-:S03]  /*13d10*/  IMAD.MOV.U32 R8, RZ, RZ, R9 ;  /* 0x000000ffff087224 */ /* 0x008fc600078e0009 */
[----:B------:R1:W-:Y:S04]  /*13d20*/  STL [R1+0x684], R6 ;  /* 0x0006840601007387 */ /* 0x0003e80000100800 */
[----:B------:R3:W-:Y:S01]  /*13d30*/  STL [R1+0x678], R8 ;  /* 0x0006780801007387 */ /* 0x0007e20000100800 */
[----:B-1----:R-:W-:-:S03]  /*13d40*/  MOV R6, R7 ;  /* 0x0000000700067202 */ /* 0x002fc60000000f00 */
[----:B---3--:R-:W3:Y:S04]  /*13d50*/  LDL.LU.64 R8, [R1+0xaf0] ;  /* 0x000af00001087983 */ /* 0x008ee80000300a00 */
[----:B------:R1:W-:Y:S04]  /*13d60*/  STL [R1+0x68c], R2 ;  /* 0x00068c0201007387 */ /* 0x0003e80000100800 */
[----:B------:R1:W-:Y:S02]  /*13d70*/  STL [R1+0x680], R6 ;  /* 0x0006800601007387 */ /* 0x0003e40000100800 */
[----:B-1----:R-:W-:-:S02]  /*13d80*/  IMAD.MOV.U32 R2, RZ, RZ, R3 ;  /* 0x000000ffff027224 */ /* 0x002fc400078e0003 */
[----:B------:R-:W3:Y:S04]  /*13d90*/  LDL.LU.64 R6, [R1+0xad8] ;  /* 0x000ad80001067983 */ /* 0x000ee80000300a00 */
[----:B--2---:R1:W-:Y:S04]  /*13da0*/  STL [R1+0x694], R16 ;  /* 0x0006941001007387 */ /* 0x0043e80000100800 */
[----:B------:R2:W-:Y:S01]  /*13db0*/  STL [R1+0x688], R2 ;  /* 0x0006880201007387 */ /* 0x0005e20000100800 */
[----:B-1----:R-:W-:-:S03]  /*13dc0*/  IMAD.MOV.U32 R16, RZ, RZ, R17 ;  /* 0x000000ffff107224 */ /* 0x002fc600078e0011 */
[----:B--2---:R-:W2:Y:S04]  /*13dd0*/  LDL.LU.64 R2, [R1+0xab8] ;  /* 0x000ab80001027983 */ /* 0x004ea80000300a00 */
[----:B------:R-:W-:Y:S04]  /*13de0*/  STL [R1+0x69c], R18 ;  /* 0x00069c1201007387 */ /* 0x000fe80000100800 */
[----:B------:R1:W-:Y:S04]  /*13df0*/  STL [R1+0x690], R16 ;  /* 0x0006901001007387 */ /* 0x0003e80000100800 */
[----:B-1----:R-:W2:Y:S01]  /*13e00*/  LDL.LU.64 R16, [R1+0xaa0] ;  /* 0x000aa00001107983 */ /* 0x002ea20000300a00 */
[----:B------:R-:W-:-:S03]  /*13e10*/  IMAD.MOV.U32 R18, RZ, RZ, R19 ;  /* 0x000000ffff127224 */ /* 0x000fc600078e0013 */
[----:B------:R-:W-:Y:S04]  /*13e20*/  STL [R1+0x6a4], R188 ;  /* 0x0006a4bc01007387 */ /* 0x000fe80000100800 */
[----:B------:R1:W-:Y:S02]  /*13e30*/  STL [R1+0x698], R18 ;  /* 0x0006981201007387 */ /* 0x0003e40000100800 */
[----:B-1----:R-:W-:Y:S02]  /*13e40*/  MOV R18, R189 ;  /* 0x000000bd00127202 */ /* 0x002fe40000000f00 */
        /* <DEDUP_REMOVED lines=17> */
[----:B------:R-:W-:Y:S04]  /*13f60*/  STL [R1+0x6c0], R18 ;  /* 0x0006c01201007387 */ /* 0x000fe80000100800 */
[----:B------:R1:W-:Y:S02]  /*13f70*/  STL [R1+0x6cc], R12 ;  /* 0x0006cc0c01007387 */ /* 0x0003e40000100800 */
[----:B-1----:R-:W-:-:S02]  /*13f80*/  IMAD.MOV.U32 R12, RZ, RZ, R13 ;  /* 0x000000ffff0c7224 */ /* 0x002fc400078e000d */
[----:B----4-:R1:W-:Y:S04]  /*13f90*/  STL [R1+0x6d4], R10 ;  /* 0x0006d40a01007387 */ /* 0x0103e80000100800 */
[----:B------:R4:W-:Y:S01]  /*13fa0*/  STL [R1+0x6c8], R12 ;  /* 0x0006c80c01007387 */ /* 0x0009e20000100800 */
[----:B-1----:R-:W-:-:S03]  /*13fb0*/  IMAD.MOV.U32 R10, RZ, RZ, R11 ;  /* 0x000000ffff0a7224 */ /* 0x002fc600078e000b */
[----:B----4-:R-:W4:Y:S04]  /*13fc0*/  LDL.LU.64 R12, [R1+0xb18] ;  /* 0x000b1800010c7983 */ /* 0x010f280000300a00 */
[----:B---3--:R1:W-:Y:S04]  /*13fd0*/  STL [R1+0x6dc], R8 ;  /* 0x0006dc0801007387 */ /* 0x0083e80000100800 */
[----:B------:R3:W-:Y:S01]  /*13fe0*/  STL [R1+0x6d0], R10 ;  /* 0x0006d00a01007387 */ /* 0x0007e20000100800 */
[----:B-1----:R-:W-:-:S03]  /*13ff0*/  IMAD.MOV.U32 R8, RZ, RZ, R9 ;  /* 0x000000ffff087224 */ /* 0x002fc600078e0009 */
[----:B---3--:R-:W3:Y:S04]  /*14000*/  LDL.LU.64 R10, [R1+0xaf8] ;  /* 0x000af800010a7983 */ /* 0x008ee80000300a00 */
[----:B------:R1:W-:Y:S04]  /*14010*/  STL [R1+0x6e4], R6 ;  /* 0x0006e40601007387 */ /* 0x0003e80000100800 */
[----:B------:R1:W-:Y:S02]  /*14020*/  STL [R1+0x6d8], R8 ;  /* 0x0006d80801007387 */ /* 0x0003e40000100800 */
[----:B-1----:R-:W-:-:S02]  /*14030*/  MOV R6, R7 ;  /* 0x0000000700067202 */ /* 0x002fc40000000f00 */
[----:B------:R-:W3:Y:S04]  /*14040*/  LDL.LU.64 R8, [R1+0xae0] ;  /* 0x000ae00001087983 */ /* 0x000ee80000300a00 */
[----:B--2---:R1:W-:Y:S04]  /*14050*/  STL [R1+0x6ec], R2 ;  /* 0x0006ec0201007387 */ /* 0x0043e80000100800 */
[----:B------:R2:W-:Y:S01]  /*14060*/  STL [R1+0x6e0], R6 ;  /* 0x0006e00601007387 */ /* 0x0005e20000100800 */
[----:B-1----:R-:W-:-:S03]  /*14070*/  IMAD.MOV.U32 R2, RZ, RZ, R3 ;  /* 0x000000ffff027224 */ /* 0x002fc600078e0003 */
[----:B--2---:R-:W2:Y:S04]  /*14080*/  LDL.LU.64 R6, [R1+0xac0] ;  /* 0x000ac00001067983 */ /* 0x004ea80000300a00 */
[----:B------:R-:W-:Y:S04]  /*14090*/  STL [R1+0x6f4], R16 ;  /* 0x0006f41001007387 */ /* 0x000fe80000100800 */
[----:B------:R1:W-:Y:S04]  /*140a0*/  STL [R1+0x6e8], R2 ;  /* 0x0006e80201007387 */ /* 0x0003e80000100800 */
[----:B-1----:R-:W2:Y:S04]  /*140b0*/  LDL.LU.64 R2, [R1+0xaa8] ;  /* 0x000aa80001027983 */ /* 0x002ea80000300a00 */
[----:B------:R-:W2:Y:S01]  /*140c0*/  LDL.LU.64 R18, [R1+0xa90] ;  /* 0x000a900001127983 */ /* 0x000ea20000300a00 */
[----:B------:R-:W-:-:S05]  /*140d0*/  IMAD.MOV.U32 R16, RZ, RZ, R17 ;  /* 0x000000ffff107224 */ /* 0x000fca00078e0011 */
[----:B------:R1:W-:Y:S04]  /*140e0*/  STL [R1+0x6f0], R16 ;  /* 0x0006f01001007387 */ /* 0x0003e80000100800 */
[----:B------:R1:W-:Y:S02]  /*140f0*/  STL [R1+0x6fc], R188 ;  /* 0x0006fcbc01007387 */ /* 0x0003e40000100800 */
[----:B-1----:R-:W-:Y:S02]  /*14100*/  IMAD.MOV.U32 R16, RZ, RZ, R189 ;  /* 0x000000ffff107224 */ /* 0x002fe400078e00bd */
[----:B------:R-:W2:Y:S04]  /*14110*/  LDL.LU.64 R188, [R1+0xb90] ;  /* 0x000b900001bc7983 */ /* 0x000ea80000300a00 */
[----:B------:R1:W-:Y:S04]  /*14120*/  STL [R1+0x6f8], R16 ;  /* 0x0006f81001007387 */ /* 0x0003e80000100800 */
[----:B------:R1:W-:Y:S02]  /*14130*/  STL [R1+0x704], R182 ;  /* 0x000704b601007387 */ /* 0x0003e40000100800 */
[----:B-1----:R-:W-:-:S02]  /*14140*/  MOV R16, R183 ;  /* 0x000000b700107202 */ /* 0x002fc40000000f00 */
[----:B------:R-:W2:Y:S04]  /*14150*/  LDL.LU.64 R182, [R1+0xb70] ;  /* 0x000b700001b67983 */ /* 0x000ea80000300a00 */
[----:B------:R1:W-:Y:S04]  /*14160*/  STL [R1+0x700], R16 ;  /* 0x0007001001007387 */ /* 0x0003e80000100800 */
[----:B------:R1:W-:Y:S01]  /*14170*/  STL [R1+0x70c], R184 ;  /* 0x00070cb801007387 */ /* 0x0003e20000100800 */
[----:B------:R-:W-:-:S03]  /*14180*/  IMAD.MOV.U32 R20, RZ, RZ, R185 ;  /* 0x000000ffff147224 */ /* 0x000fc600078e00b9 */
[----:B-1----:R-:W2:Y:S04]  /*14190*/  LDL.LU.64 R16, [R1+0xb58] ;  /* 0x000b580001107983 */ /* 0x002ea80000300a00 */
[----:B------:R1:W-:Y:S04]  /*141a0*/  STL [R1+0x714], R4 ;  /* 0x0007140401007387 */ /* 0x0003e80000100800 */
[----:B------:R1:W-:Y:S04]  /*141b0*/  STL [R1+0x708], R20 ;  /* 0x0007081401007387 */ /* 0x0003e80000100800 */
[----:B------:R-:W2:Y:S01]  /*141c0*/  LDL.LU.64 R184, [R1+0xb38] ;  /* 0x000b380001b87983 */ /* 0x000ea20000300a00 */
[----:B-1----:R-:W-:-:S03]  /*141d0*/  IMAD.MOV.U32 R4, RZ, RZ, R5 ;  /* 0x000000ffff047224 */ /* 0x002fc600078e0005 */
[----:B------:R-:W-:Y:S01]  /*141e0*/  STL [R1+0x71c], R14 ;  /* 0x00071c0e01007387 */ /* 0x000fe20000100800 */
[----:B------:R-:W-:-:S03]  /*141f0*/  IMAD.MOV.U32 R20, RZ, RZ, R15 ;  /* 0x000000ffff147224 */ /* 0x000fc600078e000f */
[----:B------:R1:W-:Y:S04]  /*14200*/  STL [R1+0x710], R4 ;  /* 0x0007100401007387 */ /* 0x0003e80000100800 */
[----:B-1----:R-:W2:Y:S04]  /*14210*/  LDL.LU.64 R4, [R1+0xb20] ;  /* 0x000b200001047983 */ /* 0x002ea80000300a00 */
        /* <DEDUP_REMOVED lines=17> */
[----:B------:R-:W-:Y:S04]  /*14330*/  STL [R1+0x738], R20 ;  /* 0x0007381401007387 */ /* 0x000fe80000100800 */
[----:B------:R1:W-:Y:S04]  /*14340*/  STL [R1+0x744], R2 ;  /* 0x0007440201007387 */ /* 0x0003e80000100800 */
[----:B------:R1:W-:Y:S02]  /*14350*/  STL [R1+0x74c], R18 ;  /* 0x00074c1201007387 */ /* 0x0003e40000100800 */
[----:B-1----:R-:W-:-:S05]  /*14360*/  MOV R2, R3 ;  /* 0x0000000300027202 */ /* 0x002fca0000000f00 */
[----:B------:R1:W-:Y:S01]  /*14370*/  STL [R1+0x740], R2 ;  /* 0x0007400201007387 */ /* 0x0003e20000100800 */
[----:B------:R-:W-:-:S03]  /*14380*/  IMAD.MOV.U32 R18, RZ, RZ, R19 ;  /* 0x000000ffff127224 */ /* 0x000fc600078e0013 */
[----:B-1----:R-:W2:Y:S04]  /*14390*/  LDL.LU.64 R2, [R1+0xb98] ;  /* 0x000b980001027983 */ /* 0x002ea80000300a00 */
[----:B------:R-:W-:Y:S04]  /*143a0*/  STL [R1+0x754], R188 ;  /* 0x000754bc01007387 */ /* 0x000fe80000100800 */
[----:B------:R1:W-:Y:S02]  /*143b0*/  STL [R1+0x748], R18 ;  /* 0x0007481201007387 */ /* 0x0003e40000100800 */
[----:B-1----:R-:W-:-:S02]  /*143c0*/  IMAD.MOV.U32 R18, RZ, RZ, R189 ;  /* 0x000000ffff127224 */ /* 0x002fc400078e00bd */
[----:B------:R-:W2:Y:S04]  /*143d0*/  LDL.LU.64 R188, [R1+0xb78] ;  /* 0x000b780001bc7983 */ /* 0x000ea80000300a00 */
[----:B------:R1:W-:Y:S04]  /*143e0*/  STL [R1+0x750], R18 ;  /* 0x0007501201007387 */ /* 0x0003e80000100800 */
[----:B------:R1:W-:Y:S02]  /*143f0*/  STL [R1+0x75c], R182 ;  /* 0x00075cb601007387 */ /* 0x0003e40000100800 */
[----:B-1----:R-:W-:-:S02]  /*14400*/  IMAD.MOV.U32 R18, RZ, RZ, R183 ;  /* 0x000000ffff127224 */ /* 0x002fc400078e00b7 */
[----:B------:R1:W-:Y:S04]  /*14410*/  STL [R1+0x764], R16 ;  /* 0x0007641001007387 */ /* 0x0003e80000100800 */
[----:B------:R-:W-:Y:S04]  /*14420*/  STL [R1+0x758], R18 ;  /* 0x0007581201007387 */ /* 0x000fe80000100800 */
[----:B------:R-:W2:Y:S01]  /*14430*/  LDL.LU.64 R182, [R1+0xb60] ;  /* 0x000b600001b67983 */ /* 0x000ea20000300a00 */
[----:B-1----:R-:W-:-:S03]  /*14440*/  MOV R16, R17 ;  /* 0x0000001100107202 */ /* 0x002fc60000000f00 */
[----:B------:R-:W-:Y:S04]  /*14450*/  STL [R1+0x76c], R184 ;  /* 0x00076cb801007387 */ /* 0x000fe80000100800 */
[----:B------:R1:W-:Y:S02]  /*14460*/  STL [R1+0x760], R16 ;  /* 0x0007601001007387 */ /* 0x0003e40000100800 */
[----:B-1----:R-:W-:Y:S02]  /*14470*/  IMAD.MOV.U32 R16, RZ, RZ, R185 ;  /* 0x000000ffff107224 */ /* 0x002fe400078e00b9 */
[----:B------:R-:W2:Y:S04]  /*14480*/  LDL.LU.64 R184, [R1+0xb40] ;  /* 0x000b400001b87983 */ /* 0x000ea80000300a00 */
[----:B------:R-:W-:Y:S04]  /*14490*/  STL [R1+0x768], R16 ;  /* 0x0007681001007387 */ /* 0x000fe80000100800 */
[----:B------:R1:W-:Y:S04]  /*144a0*/  STL [R1+0x774], R4 ;  /* 0x0007740401007387 */ /* 0x0003e80000100800 */
[----:B------:R1:W-:Y:S02]  /*144b0*/  STL [R1+0x77c], R14 ;  /* 0x00077c0e01007387 */ /* 0x0003e40000100800 */
[----:B-1----:R-:W-:-:S02]  /*144c0*/  IMAD.MOV.U32 R4, RZ, RZ, R5 ;  /* 0x000000ffff047224 */ /* 0x002fc400078e0005 */
[----:B------:R-:W-:-:S03]  /*144d0*/  IMAD.MOV.U32 R14, RZ, RZ, R15 ;  /* 0x000000ffff0e7224 */ /* 0x000fc600078e000f */
[----:B------:R1:W-:Y:S04]  /*144e0*/  STL [R1+0x770], R4 ;  /* 0x0007700401007387 */ /* 0x0003e80000100800 */
[----:B-1----:R-:W2:Y:S04]  /*144f0*/  LDL.LU.64 R4, [R1+0xb28] ;  /* 0x000b280001047983 */ /* 0x002ea80000300a00 */
[----:B----4-:R1:W-:Y:S04]  /*14500*/  STL [R1+0x784], R12 ;  /* 0x0007840c01007387 */ /* 0x0103e80000100800 */
[----:B------:R-:W-:Y:S04]  /*14510*/  STL [R1+0x778], R14 ;  /* 0x0007780e01007387 */ /* 0x000fe80000100800 */
[----:B------:R-:W4:Y:S01]  /*14520*/  LDL.LU.64 R190, [R1+0xb08] ;  /* 0x000b080001be7983 */ /* 0x000f220000300a00 */
[----:B-1----:R-:W-:-:S05]  /*14530*/  MOV R12, R13 ;  /* 0x0000000d000c7202 */ /* 0x002fca0000000f00 */
[----:B------:R-:W-:Y:S04]  /*14540*/  STL [R1+0x780], R12 ;  /* 0x0007800c01007387 */ /* 0x000fe80000100800 */
[----:B---3--:R1:W-:Y:S04]  /*14550*/  STL [R1+0x78c], R10 ;  /* 0x00078c0a01007387 */ /* 0x0083e80000100800 */
[----:B------:R-:W3:Y:S01]  /*14560*/  LDL.LU.64 R152, [R1+0xbf0] ;  /* 0x000bf00001987983 */ /* 0x000ee20000300a00 */
[----:B-1----:R-:W-:-:S05]  /*14570*/  IMAD.MOV.U32 R10, RZ, RZ, R11 ;  /* 0x000000ffff0a7224 */ /* 0x002fca00078e000b */
[----:B------:R-:W-:Y:S04]  /*14580*/  STL [R1+0x788], R10 ;  /* 0x0007880a01007387 */ /* 0x000fe80000100800 */
[----:B------:R1:W-:Y:S04]  /*14590*/  STL [R1+0x794], R8 ;  /* 0x0007940801007387 */ /* 0x0003e80000100800 */
[----:B------:R-:W3:Y:S01]  /*145a0*/  LDL.LU.64 R186, [R1+0xbe0] ;  /* 0x000be00001ba7983 */ /* 0x000ee20000300a00 */
[----:B-1----:R-:W-:-:S05]  /*145b0*/  IMAD.MOV.U32 R8, RZ, RZ, R9 ;  /* 0x000000ffff087224 */ /* 0x002fca00078e0009 */
[----:B------:R-:W-:Y:S04]  /*145c0*/  STL [R1+0x790], R8 ;  /* 0x0007900801007387 */ /* 0x000fe80000100800 */
[----:B--2---:R1:W-:Y:S04]  /*145d0*/  STL [R1+0x79c], R6 ;  /* 0x00079c0601007387 */ /* 0x0043e80000100800 */
[----:B------:R-:W2:Y:S04]  /*145e0*/  LDL.LU.64 R20, [R1+0xbd0] ;  /* 0x000bd00001147983 */ /* 0x000ea80000300a00 */
[----:B------:R-:W2:Y:S01]  /*145f0*/  LDL.LU.64 R18, [R1+0xbb8] ;  /* 0x000bb80001127983 */ /* 0x000ea20000300a00 */
[----:B-1----:R-:W-:-:S05]  /*14600*/  IMAD.MOV.U32 R6, RZ, RZ, R7 ;  /* 0x000000ffff067224 */ /* 0x002fca00078e0007 */
[----:B------:R-:W-:Y:S04]  /*14610*/  STL [R1+0x798], R6 ;  /* 0x0007980601007387 */ /* 0x000fe80000100800 */
[----:B------:R1:W-:Y:S04]  /*14620*/  STL [R1+0x7a4], R2 ;  /* 0x0007a40201007387 */ /* 0x0003e80000100800 */
[----:B------:R-:W2:Y:S04]  /*14630*/  LDL.LU.64 R16, [R1+0xba0] ;  /* 0x000ba00001107983 */ /* 0x000ea80000300a00 */
[----:B------:R-:W2:Y:S01]  /*14640*/  LDL.LU.64 R14, [R1+0xb80] ;  /* 0x000b8000010e7983 */ /* 0x000ea20000300a00 */
[----:B-1----:R-:W-:-:S05]  /*14650*/  MOV R2, R3 ;  /* 0x0000000300027202 */ /* 0x002fca0000000f00 */
[----:B------:R1:W-:Y:S04]  /*14660*/  STL [R1+0x7a0], R2 ;  /* 0x0007a00201007387 */ /* 0x0003e80000100800 */
[----:B------:R-:W-:Y:S04]  /*14670*/  STL [R1+0x7ac], R188 ;  /* 0x0007acbc01007387 */ /* 0x000fe80000100800 */
[----:B------:R-:W2:Y:S01]  /*14680*/  LDL.LU.64 R12, [R1+0xb68] ;  /* 0x000b6800010c7983 */ /* 0x000ea20000300a00 */
[----:B-1----:R-:W-:-:S03]  /*14690*/  IMAD.MOV.U32 R2, RZ, RZ, R189 ;  /* 0x000000ffff027224 */ /* 0x002fc600078e00bd */
[----:B------:R-:W2:Y:S04]  /*146a0*/  LDL.LU.64 R10, [R1+0xb48] ;  /* 0x000b4800010a7983 */ /* 0x000ea80000300a00 */
[----:B------:R1:W-:Y:S04]  /*146b0*/  STL [R1+0x7a8], R2 ;  /* 0x0007a80201007387 */ /* 0x0003e80000100800 */
[----:B------:R1:W-:Y:S04]  /*146c0*/  STL [R1+0x7b4], R182 ;  /* 0x0007b4b601007387 */ /* 0x0003e80000100800 */
        /* <DEDUP_REMOVED lines=8> */
[----:B------:R1:W-:Y:S02]  /*14750*/  STL [R1+0x7b8], R2 ;  /* 0x0007b80201007387 */ /* 0x0003e40000100800 */
[----:B-1----:R-:W-:Y:S02]  /*14760*/  MOV R2, R5 ;  /* 0x0000000500027202 */ /* 0x002fe40000000f00 */
[----:B------:R1:W-:Y:S04]  /*14770*/  STL [R1+0x7c4], R4 ;  /* 0x0007c40401007387 */ /* 0x0003e80000100800 */
[----:B------:R-:W2:Y:S04]  /*14780*/  LDL.LU.64 R188, [R1+0xbd8] ;  /* 0x000bd80001bc7983 */ /* 0x000ea80000300a00 */
[----:B-1----:R-:W2:Y:S04]  /*14790*/  LDL.LU.64 R4, [R1+0xbc0] ;  /* 0x000bc00001047983 */ /* 0x002ea80000300a00 */
[----:B------:R1:W-:Y:S01]  /*147a0*/  STL [R1+0x7c0], R2 ;  /* 0x0007c00201007387 */ /* 0x0003e20000100800 */
[----:B----4-:R-:W-:-:S03]  /*147b0*/  IMAD.MOV.U32 R176, RZ, RZ, R191 ;  /* 0x000000ffffb07224 */ /* 0x010fc600078e00bf */
[----:B------:R4:W-:Y:S04]  /*147c0*/  STL [R1+0x7cc], R190 ;  /* 0x0007ccbe01007387 */ /* 0x0009e80000100800 */
[----:B-1----:R-:W2:Y:S04]  /*147d0*/  LDL.LU.64 R2, [R1+0xba8] ;  /* 0x000ba80001027983 */ /* 0x002ea80000300a00 */
[----:B---3--:R-:W-:Y:S04]  /*147e0*/  STL [R1+0x7d4], R152 ;  /* 0x0007d49801007387 */ /* 0x008fe80000100800 */
[----:B------:R1:W-:Y:S04]  /*147f0*/  STL [R1+0x7c8], R176 ;  /* 0x0007c8b001007387 */ /* 0x0003e80000100800 */
[----:B----4-:R-:W3:Y:S01]  /*14800*/  LDL.LU.64 R190, [R1+0xb88] ;  /* 0x000b880001be7983 */ /* 0x010ee20000300a00 */
[----:B-1----:R-:W-:-:S03]  /*14810*/  IMAD.MOV.U32 R176, RZ, RZ, R153 ;  /* 0x000000ffffb07224 */ /* 0x002fc600078e0099 */
[----:B------:R1:W5:Y:S04]  /*14820*/  LDL.LU.64 R152, [R1+0xcb8] ;  /* 0x000cb80001987983 */ /* 0x0003680000300a00 */
[----:B------:R-:W-:Y:S04]  /*14830*/  STL [R1+0x7dc], R186 ;  /* 0x0007dcba01007387 */ /* 0x000fe80000100800 */
[----:B------:R4:W-:Y:S02]  /*14840*/  STL [R1+0x7d0], R176 ;  /* 0x0007d0b001007387 */ /* 0x0009e40000100800 */
[----:B----4-:R-:W-:-:S02]  /*14850*/  IMAD.MOV.U32 R176, RZ, RZ, R187 ;  /* 0x000000ffffb07224 */ /* 0x010fc400078e00bb */
[----:B------:R-:W4:Y:S04]  /*14860*/  LDL.LU.64 R186, [R1+0xcb0] ;  /* 0x000cb00001ba7983 */ /* 0x000f280000300a00 */
[----:B--2---:R-:W-:Y:S04]  /*14870*/  STL [R1+0x7e4], R20 ;  /* 0x0007e41401007387 */ /* 0x004fe80000100800 */
[----:B------:R2:W-:Y:S02]  /*14880*/  STL [R1+0x7d8], R176 ;  /* 0x0007d8b001007387 */ /* 0x0005e40000100800 */
[----:B--2---:R-:W-:-:S02]  /*14890*/  MOV R176, R21 ;  /* 0x0000001500b07202 */ /* 0x004fc40000000f00 */
[----:B------:R1:W5:Y:S04]  /*148a0*/  LDL.LU.64 R20, [R1+0xca8] ;  /* 0x000ca80001147983 */ /* 0x0003680000300a00 */
[----:B------:R-:W-:Y:S04]  /*148b0*/  STL [R1+0x7ec], R18 ;  /* 0x0007ec1201007387 */ /* 0x000fe80000100800 */
[----:B------:R2:W-:Y:S02]  /*148c0*/  STL [R1+0x7e0], R176 ;  /* 0x0007e0b001007387 */ /* 0x0005e40000100800 */
[----:B--2---:R-:W-:-:S02]  /*148d0*/  IMAD.MOV.U32 R176, RZ, RZ, R19 ;  /* 0x000000ffffb07224 */ /* 0x004fc400078e0013 */
        /* <DEDUP_REMOVED lines=28> */
[----:B------:R-:W2:Y:S04]  /*14aa0*/  LDL.LU R183, [R1+0xc6c] ;  /* 0x000c6c0001b77983 */ /* 0x000ea80000300800 */
[----:B------:R-:W-:Y:S04]  /*14ab0*/  STL [R1+0x82c], R184 ;  /* 0x00082cb801007387 */ /* 0x000fe80000100800 */
[----:B------:R1:W-:Y:S02]  /*14ac0*/  STL [R1+0x820], R176 ;  /* 0x000820b001007387 */ /* 0x0003e40000100800 */
[----:B-1----:R-:W-:-:S02]  /*14ad0*/  IMAD.MOV.U32 R176, RZ, RZ, R185 ;  /* 0x000000ffffb07224 */ /* 0x002fc400078e00b9 */
[----:B------:R-:W2:Y:S04]  /*14ae0*/  LDL.LU R185, [R1+0xc68] ;  /* 0x000c680001b97983 */ /* 0x000ea80000300800 */
[----:B------:R-:W-:Y:S04]  /*14af0*/  STL [R1+0x834], R188 ;  /* 0x000834bc01007387 */ /* 0x000fe80000100800 */
[----:B------:R1:W-:Y:S02]  /*14b00*/  STL [R1+0x828], R176 ;  /* 0x000828b001007387 */ /* 0x0003e40000100800 */
[----:B-1----:R-:W-:-:S02]  /*14b10*/  IMAD.MOV.U32 R176, RZ, RZ, R189 ;  /* 0x000000ffffb07224 */ /* 0x002fc400078e00bd */
[----:B------:R1:W5:Y:S04]  /*14b20*/  LDL.LU.64 R188, [R1+0xc60] ;  /* 0x000c600001bc7983 */ /* 0x0003680000300a00 */
[----:B------:R-:W-:Y:S04]  /*14b30*/  STL [R1+0x83c], R4 ;  /* 0x00083c0401007387 */ /* 0x000fe80000100800 */
[----:B------:R1:W-:Y:S02]  /*14b40*/  STL [R1+0x830], R176 ;  /* 0x000830b001007387 */ /* 0x0003e40000100800 */
[----:B-1----:R-:W-:-:S02]  /*14b50*/  IMAD.MOV.U32 R176, RZ, RZ, R5 ;  /* 0x000000ffffb07224 */ /* 0x002fc400078e0005 */
[----:B------:R1:W5:Y:S04]  /*14b60*/  LDL.LU.64 R4, [R1+0xc58] ;  /* 0x000c580001047983 */ /* 0x0003680000300a00 */
[----:B------:R-:W-:Y:S04]  /*14b70*/  STL [R1+0x844], R2 ;  /* 0x0008440201007387 */ /* 0x000fe80000100800 */
[----:B------:R1:W-:Y:S02]  /*14b80*/  STL [R1+0x838], R176 ;  /* 0x000838b001007387 */ /* 0x0003e40000100800 */
[----:B-1----:R-:W-:-:S02]  /*14b90*/  MOV R176, R3 ;  /* 0x0000000300b07202 */ /* 0x002fc40000000f00 */
[----:B------:R1:W5:Y:S04]  /*14ba0*/  LDL.LU.64 R2, [R1+0xc50] ;  /* 0x000c500001027983 */ /* 0x0003680000300a00 */
[----:B------:R1:W-:Y:S04]  /*14bb0*/  STL [R1+0x840], R176 ;  /* 0x000840b001007387 */ /* 0x0003e80000100800 */
[----:B---3--:R-:W-:Y:S01]  /*14bc0*/  STL [R1+0x84c], R190 ;  /* 0x00084cbe01007387 */ /* 0x008fe20000100800 */
[----:B-1----:R-:W-:-:S05]  /*14bd0*/  IMAD.MOV.U32 R176, RZ, RZ, R191 ;  /* 0x000000ffffb07224 */ /* 0x002fca00078e00bf */
[----:B------:R1:W-:Y:S01]  /*14be0*/  STL [R1+0x848], R176 ;  /* 0x000848b001007387 */ /* 0x0003e20000100800 */
[----:B------:R-:W-:Y:S02]  /*14bf0*/  MOV R181, RZ ;  /* 0x000000ff00b57202 */ /* 0x000fe40000000f00 */
[----:B------:R-:W-:Y:S02]  /*14c00*/  CS2R R122, SRZ ;  /* 0x00000000007a7805 */ /* 0x000fe4000001ff00 */
[----:B------:R-:W-:Y:S02]  /*14c10*/  CS2R R124, SRZ ;  /* 0x00000000007c7805 */ /* 0x000fe4000001ff00 */
[----:B------:R-:W-:Y:S02]  /*14c20*/  CS2R R126, SRZ ;  /* 0x00000000007e7805 */ /* 0x000fe4000001ff00 */
[----:B------:R-:W-:Y:S02]  /*14c30*/  CS2R R128, SRZ ;  /* 0x0000000000807805 */ /* 0x000fe4000001ff00 */
[----:B------:R-:W-:-:S02]  /*14c40*/  CS2R R130, SRZ ;  /* 0x0000000000827805 */ /* 0x000fc4000001ff00 */
[----:B------:R-:W-:Y:S02]  /*14c50*/  CS2R R132, SRZ ;  /* 0x0000000000847805 */ /* 0x000fe4000001ff00 */
[----:B----4-:R-:W-:-:S04]  /*14c60*/  SHF.R.S32.HI R24, RZ, 0x1f, R187 ;  /* 0x0000001fff187819 */ /* 0x010fc800000114bb */
[----:B------:R-:W-:-:S04]  /*14c70*/  LEA.HI R24, R24, R187, RZ, 0x7 ;  /* 0x000000bb18187211 */ /* 0x000fc800078f38ff */
[----:B-1----:R-:W-:Y:S02]  /*14c80*/  SHF.R.S32.HI R176, RZ, 0x7, R24 ;  /* 0x00000007ffb07819 */ /* 0x002fe40000011418 */
        /* <DEDUP_REMOVED lines=56> */
[----:B------:R-:W-:Y:S01]  /*15010*/  CS2R R54, SRZ ;  /* 0x0000000000367805 */ /* 0x000fe2000001ff00 */
[----:B------:R-:W-:Y:S01]  /*15020*/  VIADD R176, R176, 0xfffffffe ;  /* 0xfffffffeb0b07836 */ /* 0x000fe20000000000 */
[----:B------:R-:W-:Y:S01]  /*15030*/  UMOV UR60, 0x1 ;  /* 0x00000001003c7882 */ /* 0x000fe20000000000 */
[----:B------:R-:W-:Y:S01]  /*15040*/  UMOV UR7, 0xffffffff ;  /* 0xffffffff00077882 */ /* 0x000fe20000000000 */
[----:B--2---:R-:W-:-:S04]  /*15050*/  SHF.R.S32.HI R182, RZ, 0x1f, R183 ;  /* 0x0000001fffb67819 */ /* 0x004fc800000114b7 */
[C---:B------:R-:W-:Y:S01]  /*15060*/  SHF.L.U64.HI R182, R183.reuse, 0x2, R182 ;  /* 0x00000002b7b67819 */ /* 0x040fe200000102b6 */
[----:B------:R-:W-:Y:S01]  /*15070*/  IMAD.SHL.U32 R183, R183, 0x4, RZ ;  /* 0x00000004b7b77824 */ /* 0x000fe200078e00ff */
[----:B------:R-:W-:-:S04]  /*15080*/  SHF.R.S32.HI R184, RZ, 0x1f, R185 ;  /* 0x0000001fffb87819 */ /* 0x000fc800000114b9 */
[C---:B------:R-:W-:Y:S01]  /*15090*/  SHF.L.U64.HI R184, R185.reuse, 0x2, R184 ;  /* 0x00000002b9b87819 */ /* 0x040fe200000102b8 */
[----:B------:R-:W-:-:S07]  /*150a0*/  IMAD.SHL.U32 R185, R185, 0x4, RZ ;  /* 0x00000004b9b97824 */ /* 0x000fce00078e00ff */
.L_x_1:
[----:B------:R-:W-:Y:S01]  /*150b0*/  UIADD3 UR7, UR7, 0x1, URZ ;  /* 0x0000000107077890 */ /* 0x000fe2000fffe03f */
[----:B------:R-:W-:-:S04]  /*150c0*/  DEPBAR.LE SB0, 0x2 ;  /* 0x000080800000791a */ /* 0x000fc80000000000 */
[----:B------:R-:W-:Y:S01]  /*150d0*/  BAR.SYNC.DEFER_BLOCKING 0x0 ;  /* 0x0000000000007b1d */ /* 0x000fe20000010000 */
[----:B------:R-:W-:Y:S02]  /*150e0*/  UISETP.GT.AND UP0, UPT, UR7, 0x2, UPT ;  /* 0x000000020700788c */ /* 0x000fe4000bf04270 */
[----:B------:R-:W-:Y:S02]  /*150f0*/  UIADD3 UR60, UR60, 0x1, URZ ;  /* 0x000000013c3c7890 */ /* 0x000fe4000fffe03f */
[----:B------:R-:W-:-:S03]  /*15100*/  USEL UR7, UR7, URZ, !UP0 ;  /* 0x0000003f07077287 */ /* 0x000fc6000c000000 */
[----:B------:R-:W1:Y:S01]  /*15110*/  LDC R190, c[0x0][0x230] ;  /* 0x00008c00ffbe7b82 */ /* 0x000e620000000800 */
[----:B------:R-:W-:Y:S01]  /*15120*/  UMOV UR49, 0x40000040 ;  /* 0x4000004000317882 */ /* 0x000fe20000000000 */
[----:B------:R-:W-:Y:S01]  /*15130*/  UMOV UR51, 0x40000040 ;  /* 0x4000004000337882 */ /* 0x000fe20000000000 */
[----:B------:R-:W-:Y:S01]  /*15140*/  ULEA UR9, UR7, UR6, 0xf ;  /* 0x0000000607097291 */ /* 0x000fe2000f8e783f */
[----:B-----5:R-:W-:Y:S01]  /*15150*/  STL [R1+0xc68], R2 ;  /* 0x000c680201007387 */ /* 0x020fe20000100800 */
[----:B------:R-:W-:Y:S02]  /*15160*/  ULEA UR8, UR7, UR6, 0x11 ;  /* 0x0000000607087291 */ /* 0x000fe4000f8e883f */
[----:B------:R-:W-:Y:S01]  /*15170*/  UIADD3 UR9, UR9, 0x60000, URZ ;  /* 0x0006000009097890 */ /* 0x000fe2000fffe03f */
[----:B------:R-:W-:Y:S01]  /*15180*/  STL [R1+0xc5c], R189 ;  /* 0x000c5cbd01007387 */ /* 0x000fe20000100800 */
[----:B------:R-:W-:Y:S01]  /*15190*/  USHF.R.U32.HI UR8, URZ, 0x4, UR8 ;  /* 0x000000043f087899 */ /* 0x000fe20008011608 */
[----:B------:R-:W2:Y:S01]  /*151a0*/  LDC R176, c[0x0][0x230] ;  /* 0x00008c00ffb07b82 */ /* 0x000ea20000000800 */
[----:B------:R-:W-:Y:S01]  /*151b0*/  USHF.R.U32.HI UR9, URZ, 0x4, UR9 ;  /* 0x000000043f097899 */ /* 0x000fe20008011609 */
[----:B------:R-:W-:Y:S01]  /*151c0*/  STL [R1+0xc58], R188 ;  /* 0x000c58bc01007387 */ /* 0x000fe20000100800 */
[----:B------:R-:W-:-:S02]  /*151d0*/  USGXT.U32 UR48, UR8, 0xe ;  /* 0x0000000e0830789a */ /* 0x000fc40008000000 */
[----:B------:R-:W-:Y:S01]  /*151e0*/  USGXT.U32 UR50, UR9, 0xe ;  /* 0x0000000e0932789a */ /* 0x000fe20008000000 */
[----:B------:R-:W-:Y:S01]  /*151f0*/  STL [R1+0xc54], R5 ;  /* 0x000c540501007387 */ /* 0x000fe20000100800 */
[----:B------:R-:W-:Y:S01]  /*15200*/  UIADD3 UR52, UP0, UR48, 0x2, URZ ;  /* 0x0000000230347890 */ /* 0x000fe2000ff1e03f */
[----:B------:R-:W-:Y:S01]  /*15210*/  WARPGROUP.ARRIVE ;  /* 0x00000000000079c5 */ /* 0x000fe20000000000 */
[----:B------:R-:W-:Y:S01]  /*15220*/  UIADD3 UR54, UP1, UR50, 0x2, URZ ;  /* 0x0000000232367890 */ /* 0x000fe2000ff3e03f */
[----:B------:R3:W-:Y:S01]  /*15230*/  STL [R1+0xc50], R3 ;  /* 0x000c500301007387 */ /* 0x0007e20000100800 */
[----:B------:R-:W-:Y:S01]  /*15240*/  UMOV UR8, URZ ;  /* 0x0000003f00087c82 */ /* 0x000fe20008000000 */
[----:B------:R-:W-:Y:S01]  /*15250*/  UMOV UR9, URZ ;  /* 0x0000003f00097c82 */ /* 0x000fe20008000000 */
[----:B------:R-:W-:Y:S01]  /*15260*/  UIADD3.X UR53, UR8, 0x40000040, URZ, UP0, !UPT ;  /* 0x4000004008357890 */ /* 0x000fe200087fe43f */
[----:B------:R-:W-:Y:S01]  /*15270*/  HGMMA.64x64x8.F32.TF32 R120, gdesc[UR48], R120 ;  /* 0x04e00000307879f0 */ /* 0x000fe20008702878 */
[----:B------:R-:W-:Y:S01]  /*15280*/  UIADD3.X UR55, UR9, 0x40000040, URZ, UP1, !UPT ;  /* 0x4000004009377890 */ /* 0x000fe20008ffe43f */
[----:B------:R4:W-:Y:S01]  /*15290*/  STL [R1+0xc4c], R0 ;  /* 0x000c4c0001007387 */ /* 0x0009e20000100800 */
[----:B------:R-:W-:Y:S01]  /*152a0*/  UIADD3.64 UR12, UR52, 0x2, URZ ;  /* 0x00000002340c7897 */ /* 0x000fe2000fffe03f */
[----:B-1----:R-:W-:Y:S01]  /*152b0*/  VIADD R190, R190, 0x7f ;  /* 0x0000007fbebe7836 */ /* 0x002fe20000000000 */
[----:B------:R-:W-:Y:S01]  /*152c0*/  UIADD3.64 UR14, UR54, 0x2, URZ ;  /* 0x00000002360e7897 */ /* 0x000fe2000fffe03f */
[----:B---3--:R-:W3:Y:S01]  /*152d0*/  LDL.LU R3, [R1+0x50] ;  /* 0x0000500001037983 */ /* 0x008ee20000300800 */
[----:B------:R-:W-:-:S02]  /*152e0*/  UIADD3.64 UR8, UR52, 0x4, URZ ;  /* 0x0000000434087897 */ /* 0x000fc4000fffe03f */
[----:B------:R-:W-:Y:S01]  /*152f0*/  UIADD3.64 UR10, UR54, 0x4, URZ ;  /* 0x00000004360a7897 */ /* 0x000fe2000fffe03f */
[----:B------:R-:W-:Y:S01]  /*15300*/  SHF.R.S32.HI R187, RZ, 0x1f, R190 ;  /* 0x0000001fffbb7819 */ /* 0x000fe200000114be */
[----:B------:R-:W-:Y:S01]  /*15310*/  UIADD3.64 UR44, UR52, 0x802, URZ ;  /* 0x00000802342c7897 */ /* 0x000fe2000fffe03f */
[----:B----4-:R-:W4:Y:S01]  /*15320*/  LDL.LU R0, [R1+0x54] ;  /* 0x0000540001007983 */ /* 0x010f220000300800 */
[----:B------:R-:W-:Y:S01]  /*15330*/  UIADD3.64 UR46, UR54, 0x202, URZ ;  /* 0x00000202362e7897 */ /* 0x000fe2000fffe03f */
[----:B--2---:R-:W-:Y:S01]  /*15340*/  VIADD R176, R176, 0xffffff00 ;  /* 0xffffff00b0b07836 */ /* 0x004fe20000000000 */
[----:B------:R-:W-:Y:S01]  /*15350*/  UIADD3.64 UR40, UR52, 0x804, URZ ;  /* 0x0000080434287897 */ /* 0x000fe2000fffe03f */
[----:B------:R-:W-:Y:S01]  /*15360*/  LEA.HI R187, R187, R190, RZ, 0x7 ;  /* 0x000000bebbbb7211 */ /* 0x000fe200078f38ff */
[----:B------:R-:W-:Y:S01]  /*15370*/  UIADD3.64 UR42, UR54, 0x204, URZ ;  /* 0x00000204362a7897 */ /* 0x000fe2000fffe03f */
[----:B------:R-:W-:Y:S01]  /*15380*/  IMAD R176, R181, -0x80, R176 ;  /* 0xffffff80b5b07824 */ /* 0x000fe200078e02b0 */
[----:B------:R-:W-:Y:S01]  /*15390*/  UIADD3.64 UR36, UR52, 0xffe, URZ ;  /* 0x00000ffe34247897 */ /* 0x000fe2000fffe03f */
[----:B------:R-:W-:Y:S01]  /*153a0*/  SHF.R.S32.HI R187, RZ, 0x7, R187 ;  /* 0x00000007ffbb7819 */ /* 0x000fe200000114bb */
[----:B------:R-:W-:Y:S01]  /*153b0*/  UIADD3.64 UR38, UR54, 0x3fe, URZ ;  /* 0x000003fe36267897 */ /* 0x000fe2000fffe03f */
[----:B------:R-:W-:Y:S01]  /*153c0*/  IADD3 R8, P3, R8, R183, RZ ;  /* 0x000000b708087210 */ /* 0x000fe20007f7e0ff */
[----:B------:R-:W-:Y:S01]  /*153d0*/  UIADD3.64 UR32, UR52, 0x1000, URZ ;  /* 0x0000100034207897 */ /* 0x000fe2000fffe03f */
[----:B------:R-:W-:Y:S01]  /*153e0*/  IADD3 R187, R187, -0x2, RZ ;  /* 0xfffffffebbbb7810 */ /* 0x000fe20007ffe0ff */
[----:B------:R-:W-:Y:S01]  /*153f0*/  UIADD3.64 UR34, UR54, 0x400, URZ ;  /* 0x0000040036227897 */ /* 0x000fe2000fffe03f */
[----:B------:R-:W-:Y:S01]  /*15400*/  ISETP.GT.AND P1, PT, R176, RZ, PT ;  /* 0x000000ffb000720c */ /* 0x000fe20003f24270 */
[----:B------:R-:W-:Y:S01]  /*15410*/  UIADD3.64 UR28, UR52, 0x1002, URZ ;  /* 0x00001002341c7897 */ /* 0x000fe2000fffe03f */
[----:B------:R-:W-:Y:S01]  /*15420*/  ISETP.GE.AND P0, PT, R181, R187, PT ;  /* 0x000000bbb500720c */ /* 0x000fe20003f06270 */
[----:B------:R-:W-:-:S02]  /*15430*/  UIADD3.64 UR30, UR54, 0x402, URZ ;  /* 0x00000402361e7897 */ /* 0x000fc4000fffe03f */
[----:B------:R-:W-:Y:S02]  /*15440*/  UIADD3.64 UR24, UR52, 0x1004, URZ ;  /* 0x0000100434187897 */ /* 0x000fe4000fffe03f */
[----:B------:R-:W-:Y:S02]  /*15450*/  UIADD3.64 UR26, UR54, 0x404, URZ ;  /* 0x00000404361a7897 */ /* 0x000fe4000fffe03f */
[----:B------:R-:W-:Y:S02]  /*15460*/  UIADD3.64 UR20, UR52, 0x17fe, URZ ;  /* 0x000017fe34147897 */ /* 0x000fe4000fffe03f */
[----:B------:R-:W-:Y:S02]  /*15470*/  UIADD3.64 UR22, UR54, 0x5fe, URZ ;  /* 0x000005fe36167897 */ /* 0x000fe4000fffe03f */
[----:B------:R-:W-:Y:S02]  /*15480*/  UIADD3.64 UR16, UR52, 0x1800, URZ ;  /* 0x0000180034107897 */ /* 0x000fe4000fffe03f */
[----:B------:R-:W-:-:S02]  /*15490*/  UIADD3.64 UR18, UR54, 0x600, URZ ;  /* 0x0000060036127897 */ /* 0x000fc4000fffe03f */
[----:B------:R-:W-:Y:S02]  /*154a0*/  UIADD3.64 UR48, UR52, 0x1fe, URZ ;  /* 0x000001fe34307897 */ /* 0x000fe4000fffe03f */
[----:B------:R-:W-:Y:S01]  /*154b0*/  UIADD3.64 UR56, UR52, 0x200, URZ ;  /* 0x0000020034387897 */ /* 0x000fe2000fffe03f */
[----:B------:R-:W-:Y:S01]  /*154c0*/  UMOV UR58, UR54 ;  /* 0x00000036003a7c82 */ /* 0x000fe20008000000 */
[----:B------:R-:W-:Y:S01]  /*154d0*/  UMOV UR59, UR55 ;  /* 0x00000037003b7c82 */ /* 0x000fe20008000000 */
[----:B------:R-:W-:Y:S01]  /*154e0*/  HGMMA.64x64x8.F32.TF32 R120, gdesc[UR52], R120 ;  /* 0x04e00000347879f0 */ /* 0x000fe20008702878 */
[----:B------:R-:W-:Y:S01]  /*154f0*/  UISETP.GT.AND UP0, UPT, UR60, 0x2, UPT ;  /* 0x000000023c00788c */ /* 0x000fe2000bf04270 */
[----:B------:R-:W2:Y:S02]  /*15500*/  LDL.LU R188, [R1+0x60] ;  /* 0x0000600001bc7983 */ /* 0x000ea40000300800 */
[----:B------:R-:W-:Y:S01]  /*15510*/  HGMMA.64x64x8.F32.TF32 R120, gdesc[UR12], R120 ;  /* 0x04e000000c7879f0 */ /* 0x000fe20008702878 */
[----:B------:R-:W-:Y:S01]  /*15520*/  UIADD3.64 UR12, UR52, 0x1802, URZ ;  /* 0x00001802340c7897 */ /* 0x000fe2000fffe03f */
[----:B------:R-:W-:Y:S01]  /*15530*/  SEL R187, RZ, 0x4, !P1 ;  /* 0x00000004ffbb7807 */ /* 0x000fe20004800000 */
[----:B------:R-:W-:Y:S01]  /*15540*/  UIADD3.64 UR14, UR54, 0x602, URZ ;  /* 0x00000602360e7897 */ /* 0x000fe2000fffe03f */
[----:B------:R-:W-:Y:S01]  /*15550*/  IMAD.X R9, R9, 0x1, R182, P3 ;  /* 0x0000000109097824 */ /* 0x000fe200018e06b6 */
[----:B------:R-:W-:Y:S01]  /*15560*/  USEL UR60, UR60, URZ, !UP0 ;  /* 0x0000003f3c3c7287 */ /* 0x000fe2000c000000 */
[----:B------:R-:W-:Y:S01]  /*15570*/  IADD3 R10, P4, R10, R183, RZ ;  /* 0x000000b70a0a7210 */ /* 0x000fe20007f9e0ff */
[----:B------:R-:W2:Y:S01]  /*15580*/  LDL.LU R2, [R1+0x64] ;  /* 0x0000640001027983 */ /* 0x000ea20000300800 */
[----:B------:R-:W-:Y:S01]  /*15590*/  HGMMA.64x64x8.F32.TF32 R120, gdesc[UR8], R120 ;  /* 0x04e00000087879f0 */ /* 0x000fe20008702878 */
[----:B------:R-:W-:-:S02]  /*155a0*/  UIADD3.64 UR8, UR52, 0x7fe, URZ ;  /* 0x000007fe34087897 */ /* 0x000fc4000fffe03f */
[----:B------:R-:W-:-:S09]  /*155b0*/  UIADD3.64 UR10, UR54, 0x1fe, URZ ;  /* 0x000001fe360a7897 */ /* 0x000fd2000fffe03f */
[----:B------:R-:W-:Y:S01]  /*155c0*/  HGMMA.64x64x8.F32.TF32 R120, gdesc[UR8], R120 ;  /* 0x04e00000087879f0 */ /* 0x000fe20008702878 */
[----:B------:R-:W-:Y:S02]  /*155d0*/  UIADD3.64 UR8, UR52, 0x800, URZ ;  /* 0x0000080034087897 */ /* 0x000fe4000fffe03f */
[----:B------:R-:W-:-:S09]  /*155e0*/  UIADD3.64 UR10, UR54, 0x200, URZ ;  /* 0x00000200360a7897 */ /* 0x000fd2000fffe03f */
[----:B------:R-:W-:Y:S01]  /*155f0*/  HGMMA.64x64x8.F32.TF32 R120, gdesc[UR8], R120 ;  /* 0x04e00000087879f0 */ /* 0x000fe20008702878 */
[----:B------:R-:W-:Y:S02]  /*15600*/  UIADD3.64 UR8, UR52, 0x1804, URZ ;  /* 0x0000180434087897 */ /* 0x000fe4000fffe03f */
[----:B------:R-:W-:Y:S01]  /*15610*/  UIADD3.64 UR10, UR54, 0x604, URZ ;  /* 0x00000604360a7897 */ /* 0x000fe2000fffe03f */
[----:B------:R-:W-:Y:S01]  /*15620*/  HGMMA.64x64x8.F32.TF32 R120, gdesc[UR44], R120 ;  /* 0x04e000002c7879f0 */ /* 0x000fe20008702878 */
[----:B------:R-:W-:-:S03]  /*15630*/  UIADD3.64 UR44, UR54, 0x4, URZ ;  /* 0x00000004362c7897 */ /* 0x000fc6000fffe03f */
        /* <DEDUP_REMOVED lines=21> */
[----:B------:R-:W-:Y:S01]  /*15790*/  UIADD3.64 UR56, UR52, 0x202, URZ ;  /* 0x0000020234387897 */ /* 0x000fe2000fffe03f */
[----:B------:R-:W-:Y:S01]  /*157a0*/  UMOV UR58, UR40 ;  /* 0x00000028003a7c82 */ /* 0x000fe20008000000 */
[----:B------:R-:W-:Y:S01]  /*157b0*/  UMOV UR59, UR41 ;  /* 0x00000029003b7c82 */ /* 0x000fe20008000000 */
[----:B------:R-:W-:-:S06]  /*157c0*/  UIADD3.64 UR40, UR54, 0x1fe, URZ ;  /* 0x000001fe36287897 */ /* 0x000fcc000fffe03f */
        /* <DEDUP_REMOVED lines=49> */
[----:B------:R-:W-:-:S07]  /*15ae0*/  UMOV UR59, UR41 ;  /* 0x00000029003b7c82 */ /* 0x000fce0008000000 */
        /* <DEDUP_REMOVED lines=9> */
[----:B------:R-:W-:Y:S01]  /*15b80*/  UMOV UR56, UR44 ;  /* 0x0000002c00387c82 */ /* 0x000fe20008000000 */
[----:B------:R-:W-:Y:S01]  /*15b90*/  UMOV UR57, UR45 ;  /* 0x0000002d00397c82 */ /* 0x000fe20008000000 */
[----:B------:R-:W-:Y:S01]  /*15ba0*/  UIADD3.64 UR44, UR52, 0xc02, URZ ;  /* 0x00000c02342c7897 */ /* 0x000fe2000fffe03f */
[----:B------:R-:W-:Y:S01]  /*15bb0*/  UMOV UR58, UR36 ;  /* 0x00000024003a7c82 */ /* 0x000fe20008000000 */
[----:B------:R-:W-:Y:S01]  /*15bc0*/  UMOV UR59, UR37 ;  /* 0x00000025003b7c82 */ /* 0x000fe20008000000 */
[----:B------:R-:W-:-:S06]  /*15bd0*/  UIADD3.64 UR36, UR52, 0x13fe, URZ ;  /* 0x000013fe34247897 */ /* 0x000fcc000fffe03f */
[----:B------:R-:W-:Y:S01]  /*15be0*/  HGMMA.64x64x8.F32.TF32 R56, gdesc[UR44], R56 ;  /* 0x04e000002c3879f0 */ /* 0x000fe20008702838 */
[----:B------:R-:W-:Y:S01]  /*15bf0*/  UMOV UR44, UR40 ;  /* 0x00000028002c7c82 */ /* 0x000fe20008000000 */
[----:B------:R-:W-:Y:S01]  /*15c00*/  UMOV UR45, UR41 ;  /* 0x00000029002d7c82 */ /* 0x000fe20008000000 */
[----:B------:R-:W-:-:S09]  /*15c10*/  UIADD3.64 UR40, UR52, 0xc04, URZ ;  /* 0x00000c0434287897 */ /* 0x000fd2000fffe03f */
        /* <DEDUP_REMOVED lines=21> */
[----:B------:R-:W-:-:S07]  /*15d70*/  UMOV UR51, UR55 ;  /* 0x0000003700337c82 */ /* 0x000fce0008000000 */
        /* <DEDUP_REMOVED lines=18> */
[----:B------:R-:W-:Y:S04]  /*15ea0*/  HGMMA.64x64x8.F32.TF32 R24, gdesc[UR48], R24 ;  /* 0x04e00000301879f0 */ /* 0x000fe80008702818 */
        /* <DEDUP_REMOVED lines=9> */
[----:B------:R-:W-:Y:S01]  /*15f40*/  HGMMA.64x64x8.F32.TF32 R24, gdesc[UR8], R24, gsb0 ;  /* 0x04e00000081879f0 */ /* 0x000fe20008002818 */
[----:B------:R-:W-:-:S02]  /*15f50*/  SEL R187, R187, RZ, !P0 ;  /* 0x000000ffbbbb7207 */ /* 0x000fc40004000000 */
[----:B------:R-:W-:Y:S02]  /*15f60*/  IADD3 R6, P1, R6, R183, RZ ;  /* 0x000000b706067210 */ /* 0x000fe40007f3e0ff */
[----:B------:R-:W-:Y:S01]  /*15f70*/  ISETP.NE.U32.AND P2, PT, R187, RZ, PT ;  /* 0x000000ffbb00720c */ /* 0x000fe20003f45070 */
[----:B------:R-:W-:Y:S02]  /*15f80*/  ULEA UR8, UR60, UR6, 0x11 ;  /* 0x000000063c087291 */ /* 0x000fe4000f8e883f */
[----:B------:R-:W-:Y:S01]  /*15f90*/  IMAD.X R7, R7, 0x1, R182, P1 ;  /* 0x0000000107077824 */ /* 0x000fe200008e06b6 */
[----:B------:R-:W-:-:S03]  /*15fa0*/  ISETP.GT.AND P1, PT, R176, 0x1, PT ;  /* 0x00000001b000780c */ /* 0x000fc60003f24270 */
[----:B------:R-:W-:Y:S01]  /*15fb0*/  VIADD R187, R4, UR8 ;  /* 0x0000000804bb7c36 */ /* 0x000fe20008000000 */
[----:B------:R-:W-:-:S04]  /*15fc0*/  SEL R190, RZ, 0x4, !P1 ;  /* 0x00000004ffbe7807 */ /* 0x000fc80004800000 */
[----:B------:R-:W-:-:S04]  /*15fd0*/  SEL R190, R190, RZ, !P0 ;  /* 0x000000ffbebe7207 */ /* 0x000fc80004000000 */
[----:B------:R-:W-:Y:S02]  /*15fe0*/  ISETP.NE.U32.AND P1, PT, R190, RZ, PT ;  /* 0x000000ffbe00720c */ /* 0x000fe40003f25070 */
[----:B------:R-:W-:Y:S01]  /*15ff0*/  IADD3 R12, P3, R12, R183, RZ ;  /* 0x000000b70c0c7210 */ /* 0x000fe20007f7e0ff */
[----:B------:R1:W-:Y:S01]  /*16000*/  STL [R1+0xc60], R181 ;  /* 0x000c60b501007387 */ /* 0x0003e20000100800 */
[----:B------:R-:W-:-:S03]  /*16010*/  IADD3.X R11, R11, R182, RZ, P4, !PT ;  /* 0x000000b60b0b7210 */ /* 0x000fc600027fe4ff */
[--C-:B------:R-:W-:Y:S01]  /*16020*/  IMAD.X R13, R13, 0x1, R182.reuse, P3 ;  /* 0x000000010d0d7824 */ /* 0x100fe200018e06b6 */
[-C--:B------:R-:W-:Y:S01]  /*16030*/  IADD3 R14, P4, R14, R183.reuse, RZ ;  /* 0x000000b70e0e7210 */ /* 0x080fe20007f9e0ff */
[----:B-1----:R-:W2:Y:S01]  /*16040*/  LDL.LU R181, [R1+0x5c] ;  /* 0x00005c0001b57983 */ /* 0x002ea20000300800 */
[----:B------:R-:W-:Y:S02]  /*16050*/  WARPGROUP.DEPBAR.LE gsb0, 0x1 ;  /* 0x00008000000079c5 */ /* 0x000fe40000010100 */
[----:B------:R-:W-:Y:S01]  /*16060*/  BAR.SYNC.DEFER_BLOCKING 0x0 ;  /* 0x0000000000007b1d */ /* 0x000fe20000010000 */
[----:B------:R-:W-:Y:S01]  /*16070*/  IADD3 R16, P3, R16, R183, RZ ;  /* 0x000000b710107210 */ /* 0x000fe20007f7e0ff */
[----:B------:R-:W-:-:S04]  /*16080*/  IMAD.X R15, R15, 0x1, R182, P4 ;  /* 0x000000010f0f7824 */ /* 0x000fc800020e06b6 */
[----:B------:R1:W-:Y:S04]  /*16090*/  STL [R1+0xc64], R4 ;  /* 0x000c640401007387 */ /* 0x0003e80000100800 */
[----:B------:R-:W-:Y:S01]  /*160a0*/  @!PT LDS RZ, [RZ] ;  /* 0x00000000fffff984 */ /* 0x000fe20000000800 */
[----:B------:R-:W-:Y:S01]  /*160b0*/  @!PT LDS RZ, [RZ] ;  /* 0x00000000fffff984 */ /* 0x000fe20000000800 */
[----:B------:R-:W-:Y:S01]  /*160c0*/  @!PT LDS RZ, [RZ] ;  /* 0x00000000fffff984 */ /* 0x000fe20000000800 */
[----:B------:R-:W-:Y:S04]  /*160d0*/  LDGSTS.E [R187], desc[UR4][R6.64], P2 ;  /* 0x0000000006bb7fae */ /* 0x000fe80009121844 */
[----:B------:R-:W-:Y:S01]  /*160e0*/  LDGSTS.E [R187+0x4000], desc[UR4][R8.64], P2 ;  /* 0x0400000008bb7fae */ /* 0x000fe20009121844 */
[----:B------:R-:W-:-:S03]  /*160f0*/  ISETP.GT.AND P2, PT, R176, 0x2, PT ;  /* 0x00000002b000780c */ /* 0x000fc60003f44270 */
[----:B-1----:R-:W2:Y:S01]  /*16100*/  LDL.LU R4, [R1+0x58] ;  /* 0x0000580001047983 */ /* 0x002ea20000300800 */
[----:B------:R-:W-:-:S03]  /*16110*/  SEL R190, RZ, 0x4, !P2 ;  /* 0x00000004ffbe7807 */ /* 0x000fc60005000000 */
[----:B------:R-:W-:Y:S01]  /*16120*/  LDGSTS.E [R187+0x4], desc[UR4][R10.64], P1 ;  /* 0x000040000abb7fae */ /* 0x000fe20008921844 */
[----:B------:R-:W-:-:S03]  /*16130*/  SEL R190, R190, RZ, !P0 ;  /* 0x000000ffbebe7207 */ /* 0x000fc60004000000 */
[----:B------:R-:W-:Y:S01]  /*16140*/  LDGSTS.E [R187+0x4004], desc[UR4][R12.64], P1 ;  /* 0x040040000cbb7fae */ /* 0x000fe20008921844 */
[----:B------:R-:W-:Y:S02]  /*16150*/  ISETP.NE.U32.AND P2, PT, R190, RZ, PT ;  /* 0x000000ffbe00720c */ /* 0x000fe40003f45070 */
[----:B------:R-:W-:Y:S01]  /*16160*/  ISETP.GT.AND P1, PT, R176, 0x3, PT ;  /* 0x00000003b000780c */ /* 0x000fe20003f24270 */
[----:B------:R-:W-:Y:S01]  /*16170*/  IMAD.X R17, R17, 0x1, R182, P3 ;  /* 0x0000000111117824 */ /* 0x000fe200018e06b6 */
[----:B------:R-:W-:Y:S02]  /*16180*/  IADD3 R18, P4, R18, R183, RZ ;  /* 0x000000b712127210 */ /* 0x000fe40007f9e0ff */
[----:B------:R-:W-:Y:S02]  /*16190*/  SEL R190, RZ, 0x4, !P1 ;  /* 0x00000004ffbe7807 */ /* 0x000fe40004800000 */
[----:B------:R-:W-:Y:S02]  /*161a0*/  IADD3.X R19, R19, R182, RZ, P4, !PT ;  /* 0x000000b613137210 */ /* 0x000fe400027fe4ff */
[----:B------:R-:W-:-:S02]  /*161b0*/  SEL R190, R190, RZ, !P0 ;  /* 0x000000ffbebe7207 */ /* 0x000fc40004000000 */
[----:B----4-:R-:W-:Y:S01]  /*161c0*/  IADD3 R0, P4, R0, R183, RZ ;  /* 0x000000b700007210 */ /* 0x010fe20007f9e0ff */
[----:B------:R-:W-:Y:S04]  /*161d0*/  LDGSTS.E [R187+0x8], desc[UR4][R14.64], P2 ;  /* 0x000080000ebb7fae */ /* 0x000fe80009121844 */
[----:B------:R-:W-:Y:S01]  /*161e0*/  LDGSTS.E [R187+0x4008], desc[UR4][R16.64], P2 ;  /* 0x0400800010bb7fae */ /* 0x000fe20009121844 */
[----:B------:R-:W-:Y:S01]  /*161f0*/  ISETP.GT.AND P2, PT, R176, 0x20, PT ;  /* 0x00000020b000780c */ /* 0x000fe20003f44270 */
[----:B---3--:R-:W-:Y:S01]  /*16200*/  IMAD.X R3, R3, 0x1, R182, P4 ;  /* 0x0000000103037824 */ /* 0x008fe200020e06b6 */
[----:B------:R-:W-:Y:S02]  /*16210*/  ISETP.NE.U32.AND P1, PT, R190, RZ, PT ;  /* 0x000000ffbe00720c */ /* 0x000fe40003f25070 */
[----:B------:R-:W-:Y:S01]  /*16220*/  SEL R190, RZ, 0x4, !P2 ;  /* 0x00000004ffbe7807 */ /* 0x000fe20005000000 */
[----:B------:R-:W-:Y:S03]  /*16230*/  STL [R1+0x54], R0 ;  /* 0x0000540001007387 */ /* 0x000fe60000100800 */
[----:B------:R-:W-:Y:S01]  /*16240*/  SEL R190, R190, RZ, !P0 ;  /* 0x000000ffbebe7207 */ /* 0x000fe20004000000 */
[----:B------:R1:W-:Y:S01]  /*16250*/  STL [R1+0x50], R3 ;  /* 0x0000500301007387 */ /* 0x0003e20000100800 */
[----:B------:R-:W-:-:S03]  /*16260*/  MOV R191, R3 ;  /* 0x0000000300bf7202 */ /* 0x000fc60000000f00 */
[----:B------:R-:W3:Y:S01]  /*16270*/  LDL.LU R189, [R1+0x68] ;  /* 0x0000680001bd7983 */ /* 0x000ee20000300800 */
[----:B------:R-:W-:Y:S01]  /*16280*/  ISETP.NE.U32.AND P2, PT, R190, RZ, PT ;  /* 0x000000ffbe00720c */ /* 0x000fe20003f45070 */
[----:B------:R-:W-:Y:S02]  /*16290*/  IMAD.MOV.U32 R190, RZ, RZ, R0 ;  /* 0x000000ffffbe7224 */ /* 0x000fe400078e0000 */
[----:B------:R-:W4:Y:S04]  /*162a0*/  LDL.LU R5, [R1+0x6c] ;  /* 0x00006c0001057983 */ /* 0x000f280000300800 */
[----:B-1----:R-:W3:Y:S04]  /*162b0*/  LDL.LU R3, [R1+0x70] ;  /* 0x0000700001037983 */ /* 0x002ee80000300800 */
[----:B------:R-:W3:Y:S01]  /*162c0*/  LDL.LU R0, [R1+0x74] ;  /* 0x0000740001007983 */ /* 0x000ee20000300800 */
[----:B------:R-:W-:-:S03]  /*162d0*/  IADD3 R20, P3, R20, R183, RZ ;  /* 0x000000b714147210 */ /* 0x000fc60007f7e0ff */
[----:B------:R-:W-:Y:S02]  /*162e0*/  LDGSTS.E [R187+0xc], desc[UR4][R18.64], P1 ;  /* 0x0000c00012bb7fae */ /* 0x000fe40008921844 */
[----:B------:R-:W-:-:S05]  /*162f0*/  IMAD.X R21, R21, 0x1, R182, P3 ;  /* 0x0000000115157824 */ /* 0x000fca00018e06b6 */
[----:B------:R-:W-:Y:S01]  /*16300*/  LDGSTS.E [R187+0x400c], desc[UR4][R20.64], P1 ;  /* 0x0400c00014bb7fae */ /* 0x000fe20008921844 */
[----:B------:R-:W-:-:S03]  /*16310*/  ISETP.GT.AND P1, PT, R176, 0x21, PT ;  /* 0x00000021b000780c */ /* 0x000fc60003f24270 */
[----:B------:R1:W-:Y:S01]  /*16320*/  LDGSTS.E [R187+0x8000], desc[UR4][R190.64], P2 ;  /* 0x08000000bebb7fae */ /* 0x0003e20009121844 */
[----:B--2---:R-:W-:Y:S02]  /*16330*/  IADD3 R2, P4, R2, R183, RZ ;  /* 0x000000b702027210 */ /* 0x004fe40007f9e0ff */
[----:B-1----:R-:W-:-:S04]  /*16340*/  SEL R190, RZ, 0x4, !P1 ;  /* 0x00000004ffbe7807 */ /* 0x002fc80004800000 */
[----:B------:R-:W-:Y:S01]  /*16350*/  SEL R190, R190, RZ, !P0 ;  /* 0x000000ffbebe7207 */ /* 0x000fe20004000000 */
[----:B------:R-:W-:-:S03]  /*16360*/  IMAD.X R188, R188, 0x1, R182, P4 ;  /* 0x00000001bcbc7824 */ /* 0x000fc600020e06b6 */
[----:B------:R-:W-:Y:S02]  /*16370*/  ISETP.NE.U32.AND P1, PT, R190, RZ, PT ;  /* 0x000000ffbe00720c */ /* 0x000fe40003f25070 */
[----:B------:R-:W-:-:S05]  /*16380*/  IADD3 R181, P3, R181, R183, RZ ;  /* 0x000000b7b5b57210 */ /* 0x000fca0007f7e0ff */
[----:B------:R-:W-:Y:S01]  /*16390*/  IMAD.MOV.U32 R190, RZ, RZ, R181 ;  /* 0x000000ffffbe7224 */ /* 0x000fe200078e00b5 */
[----:B------:R-:W-:Y:S01]  /*163a0*/  STL [R1+0x5c], R181 ;  /* 0x00005cb501007387 */ /* 0x000fe20000100800 */
[----:B------:R-:W-:-:S05]  /*163b0*/  IMAD.X R4, R4, 0x1, R182, P3 ;  /* 0x0000000104047824 */ /* 0x000fca00018e06b6 */
[----:B------:R-:W-:Y:S01]  /*163c0*/  MOV R191, R4 ;  /* 0x0000000400bf7202 */ /* 0x000fe20000000f00 */
[----:B------:R-:W-:Y:S04]  /*163d0*/  STL [R1+0x58], R4 ;  /* 0x0000580401007387 */ /* 0x000fe80000100800 */
[----:B------:R-:W-:Y:S04]  /*163e0*/  STL [R1+0x64], R2 ;  /* 0x0000640201007387 */ /* 0x000fe80000100800 */
[----:B------:R1:W-:Y:S04]  /*163f0*/  LDGSTS.E [R187+0xc000], desc[UR4][R190.64], P2 ;  /* 0x0c000000bebb7fae */ /* 0x0003e80009121844 */
[----:B------:R2:W-:Y:S01]  /*16400*/  STL [R1+0x60], R188 ;  /* 0x000060bc01007387 */ /* 0x0005e20000100800 */
[----:B-1----:R-:W-:-:S03]  /*16410*/  IMAD.MOV.U32 R191, RZ, RZ, R188 ;  /* 0x000000ffffbf7224 */ /* 0x002fc600078e00bc */
[----:B--2---:R-:W2:Y:S01]  /*16420*/  LDL.LU R188, [R1+0x78] ;  /* 0x0000780001bc7983 */ /* 0x004ea20000300800 */
[----:B------:R-:W-:-:S03]  /*16430*/  IMAD.MOV.U32 R190, RZ, RZ, R2 ;  /* 0x000000ffffbe7224 */ /* 0x000fc600078e0002 */
[----:B------:R-:W2:Y:S01]  /*16440*/  LDL.LU R181, [R1+0x7c] ;  /* 0x00007c0001b57983 */ /* 0x000ea20000300800 */
[----:B------:R-:W-:-:S03]  /*16450*/  ISETP.GT.AND P2, PT, R176, 0x22, PT ;  /* 0x00000022b000780c */ /* 0x000fc60003f44270 */
[----:B------:R-:W2:Y:S04]  /*16460*/  LDL.LU R4, [R1+0x80] ;  /* 0x0000800001047983 */ /* 0x000ea80000300800 */
[----:B------:R-:W2:Y:S04]  /*16470*/  LDL.LU R2, [R1+0x84] ;  /* 0x0000840001027983 */ /* 0x000ea80000300800 */
[----:B------:R1:W-:Y:S01]  /*16480*/  LDGSTS.E [R187+0x8004], desc[UR4][R190.64], P1 ;  /* 0x08004000bebb7fae */ /* 0x0003e20008921844 */
[----:B----4-:R-:W-:-:S05]  /*16490*/  IADD3 R5, P3, R5, R183, RZ ;  /* 0x000000b705057210 */ /* 0x010fca0007f7e0ff */
[----:B---3--:R-:W-:Y:S01]  /*164a0*/  IMAD.X R189, R189, 0x1, R182, P3 ;  /* 0x00000001bdbd7824 */ /* 0x008fe200018e06b6 */
[----:B------:R-:W-:Y:S02]  /*164b0*/  IADD3 R0, P4, R0, R183, RZ ;  /* 0x000000b700007210 */ /* 0x000fe40007f9e0ff */
[----:B-1----:R-:W-:-:S04]  /*164c0*/  SEL R190, RZ, 0x4, !P2 ;  /* 0x00000004ffbe7807 */ /* 0x002fc80005000000 */
[----:B------:R-:W-:Y:S02]  /*164d0*/  SEL R190, R190, RZ, !P0 ;  /* 0x000000ffbebe7207 */ /* 0x000fe40004000000 */
[----:B------:R-:W-:Y:S01]  /*164e0*/  IADD3.X R3, R3, R182, RZ, P4, !PT ;  /* 0x000000b603037210 */ /* 0x000fe200027fe4ff */
[----:B------:R-:W-:Y:S01]  /*164f0*/  STL [R1+0x6c], R5 ;  /* 0x00006c0501007387 */ /* 0x000fe20000100800 */
[----:B------:R-:W-:Y:S01]  /*16500*/  ISETP.NE.U32.AND P2, PT, R190, RZ, PT ;  /* 0x000000ffbe00720c */ /* 0x000fe20003f45070 */
[----:B------:R-:W-:Y:S02]  /*16510*/  IMAD.MOV.U32 R190, RZ, RZ, R5 ;  /* 0x000000ffffbe7224 */ /* 0x000fe400078e0005 */
[----:B------:R-:W-:Y:S01]  /*16520*/  IMAD.MOV.U32 R191, RZ, RZ, R189 ;  /* 0x000000ffffbf7224 */ /* 0x000fe200078e00bd */
[----:B------:R1:W-:Y:S04]  /*16530*/  STL [R1+0x68], R189 ;  /* 0x000068bd01007387 */ /* 0x0003e80000100800 */
[----:B------:R-:W-:Y:S04]  /*16540*/  STL [R1+0x74], R0 ;  /* 0x0000740001007387 */ /* 0x000fe80000100800 */
[----:B------:R3:W-:Y:S04]  /*16550*/  STL [R1+0x70], R3 ;  /* 0x0000700301007387 */ /* 0x0007e80000100800 */
[----:B-1----:R-:W4:Y:S04]  /*16560*/  LDL.LU R189, [R1+0x88] ;  /* 0x0000880001bd7983 */ /* 0x002f280000300800 */
[----:B------:R1:W-:Y:S04]  /*16570*/  LDGSTS.E [R187+0xc004], desc[UR4][R190.64], P1 ;  /* 0x0c004000bebb7fae */ /* 0x0003e80008921844 */
[----:B------:R-:W4:Y:S01]  /*16580*/  LDL.LU R5, [R1+0x8c] ;  /* 0x00008c0001057983 */ /* 0x000f220000300800 */
[----:B-1----:R-:W-:Y:S01]  /*16590*/  MOV R191, R3 ;  /* 0x0000000300bf7202 */ /* 0x002fe20000000f00 */
[----:B------:R-:W-:-:S02]  /*165a0*/  IMAD.MOV.U32 R190, RZ, RZ, R0 ;  /* 0x000000ffffbe7224 */ /* 0x000fc400078e0000 */
[----:B---3--:R-:W3:Y:S04]  /*165b0*/  LDL.LU R3, [R1+0x250] ;  /* 0x0002500001037983 */ /* 0x008ee80000300800 */
[----:B------:R-:W3:Y:S01]  /*165c0*/  LDL.LU R0, [R1+0x254] ;  /* 0x0002540001007983 */ /* 0x000ee20000300800 */
[----:B------:R-:W-:-:S03]  /*165d0*/  ISETP.GT.AND P1, PT, R176, 0x23, PT ;  /* 0x00000023b000780c */ /* 0x000fc60003f24270 */
[----:B------:R1:W-:Y:S02]  /*165e0*/  LDGSTS.E [R187+0x8008], desc[UR4][R190.64], P2 ;  /* 0x08008000bebb7fae */ /* 0x0003e40009121844 */
[----:B-1----:R-:W-:-:S04]  /*165f0*/  SEL R190, RZ, 0x4, !P1 ;  /* 0x00000004ffbe7807 */ /* 0x002fc80004800000 */
[----:B------:R-:W-:-:S04]  /*16600*/  SEL R190, R190, RZ, !P0 ;  /* 0x000000ffbebe7207 */ /* 0x000fc80004000000 */
[----:B------:R-:W-:Y:S02]  /*16610*/  ISETP.NE.U32.AND P1, PT, R190, RZ, PT ;  /* 0x000000ffbe00720c */ /* 0x000fe40003f25070 */
[----:B--2---:R-:W-:-:S05]  /*16620*/  IADD3 R181, P3, R181, R183, RZ ;  /* 0x000000b7b5b57210 */ /* 0x004fca0007f7e0ff */
[----:B------:R-:W-:Y:S01]  /*16630*/  IMAD.X R188, R188, 0x1, R182, P3 ;  /* 0x00000001bcbc7824 */ /* 0x000fe200018e06b6 */
[----:B------:R-:W-:Y:S01]  /*16640*/  IADD3 R2, P4, R2, R183, RZ ;  /* 0x000000b702027210 */ /* 0x000fe20007f9e0ff */
[----:B------:R-:W-:-:S03]  /*16650*/  IMAD.MOV.U32 R190, RZ, RZ, R181 ;  /* 0x000000ffffbe7224 */ /* 0x000fc600078e00b5 */
[----:B------:R-:W-:Y:S01]  /*16660*/  MOV R191, R188 ;  /* 0x000000bc00bf7202 */ /* 0x000fe20000000f00 */
[----:B------:R-:W-:Y:S01]  /*16670*/  STL [R1+0x7c], R181 ;  /* 0x00007cb501007387 */ /* 0x000fe20000100800 */
[----:B------:R-:W-:-:S03]  /*16680*/  IMAD.X R4, R4, 0x1, R182, P4 ;  /* 0x0000000104047824 */ /* 0x000fc600020e06b6 */
[----:B------:R1:W-:Y:S04]  /*16690*/  STL [R1+0x78], R188 ;  /* 0x000078bc01007387 */ /* 0x0003e80000100800 */
[----:B------:R-:W-:Y:S04]  /*166a0*/  STL [R1+0x84], R2 ;  /* 0x0000840201007387 */ /* 0x000fe80000100800 */
[----:B------:R2:W-:Y:S04]  /*166b0*/  STL [R1+0x80], R4 ;  /* 0x0000800401007387 */ /* 0x0005e80000100800 */
[----:B------:R2:W-:Y:S04]  /*166c0*/  LDGSTS.E [R187+0xc008], desc[UR4][R190.64], P2 ;  /* 0x0c008000bebb7fae */ /* 0x0005e80009121844 */
[----:B-1----:R-:W3:Y:S04]  /*166d0*/  LDL.LU R188, [R1+0x258] ;  /* 0x0002580001bc7983 */ /* 0x002ee80000300800 */
[----:B------:R-:W3:Y:S01]  /*166e0*/  LDL.LU R181, [R1+0x25c] ;  /* 0x00025c0001b57983 */ /* 0x000ee20000300800 */
[----:B--2---:R-:W-:-:S02]  /*166f0*/  IMAD.MOV.U32 R191, RZ, RZ, R4 ;  /* 0x000000ffffbf7224 */ /* 0x004fc400078e0004 */
[----:B------:R-:W-:Y:S01]  /*16700*/  IMAD.MOV.U32 R190, RZ, RZ, R2 ;  /* 0x000000ffffbe7224 */ /* 0x000fe200078e0002 */
[----:B------:R-:W2:Y:S01]  /*16710*/  LDL.LU R4, [R1+0x260] ;  /* 0x0002600001047983 */ /* 0x000ea20000300800 */
[----:B------:R-:W-:-:S03]  /*16720*/  ISETP.GT.AND P2, PT, R176, 0x40, PT ;  /* 0x00000040b000780c */ /* 0x000fc60003f44270 */
[----:B------:R-:W2:Y:S04]  /*16730*/  LDL.LU R2, [R1+0x264] ;  /* 0x0002640001027983 */ /* 0x000ea80000300800 */
[----:B------:R1:W-:Y:S01]  /*16740*/  LDGSTS.E [R187+0x800c], desc[UR4][R190.64], P1 ;  /* 0x0800c000bebb7fae */ /* 0x0003e20008921844 */
[----:B----4-:R-:W-:Y:S02]  /*16750*/  IADD3 R5, P3, R5, R183, RZ ;  /* 0x000000b705057210 */ /* 0x010fe40007f7e0ff */
[----:B-1----:R-:W-:-:S03]  /*16760*/  SEL R190, RZ, 0x4, !P2 ;  /* 0x00000004ffbe7807 */ /* 0x002fc60005000000 */
[----:B------:R-:W-:Y:S01]  /*16770*/  IMAD.X R189, R189, 0x1, R182, P3 ;  /* 0x00000001bdbd7824 */ /* 0x000fe200018e06b6 */
[----:B------:R-:W-:Y:S02]  /*16780*/  SEL R190, R190, RZ, !P0 ;  /* 0x000000ffbebe7207 */ /* 0x000fe40004000000 */
[----:B---3--:R-:W-:Y:S01]  /*16790*/  IADD3 R0, P4, R0, R183, RZ ;  /* 0x000000b700007210 */ /* 0x008fe20007f9e0ff */
[----:B------:R-:W-:Y:S01]  /*167a0*/  STL [R1+0x8c], R5 ;  /* 0x00008c0501007387 */ /* 0x000fe20000100800 */
[----:B------:R-:W-:Y:S02]  /*167b0*/  ISETP.NE.U32.AND P2, PT, R190, RZ, PT ;  /* 0x000000ffbe00720c */ /* 0x000fe40003f45070 */
[----:B------:R-:W-:Y:S01]  /*167c0*/  IADD3.X R3, R3, R182, RZ, P4, !PT ;  /* 0x000000b603037210 */ /* 0x000fe200027fe4ff */
[----:B------:R-:W-:Y:S01]  /*167d0*/  IMAD.MOV.U32 R190, RZ, RZ, R5 ;  /* 0x000000ffffbe7224 */ /* 0x000fe200078e0005 */
[----:B------:R1:W-:Y:S01]  /*167e0*/  STL [R1+0x88], R189 ;  /* 0x000088bd01007387 */ /* 0x0003e20000100800 */
[----:B------:R-:W-:-:S03]  /*167f0*/  IMAD.MOV.U32 R191, RZ, RZ, R189 ;  /* 0x000000ffffbf7224 */ /* 0x000fc600078e00bd */
        /* <DEDUP_REMOVED lines=14> */
[----:B------:R-:W-:-:S05]  /*168e0*/  IADD3 R181, P3, R181, R183, RZ ;  /* 0x000000b7b5b57210 */ /* 0x000fca0007f7e0ff */
[--C-:B------:R-:W-:Y:S01]  /*168f0*/  IMAD.X R188, R188, 0x1, R182.reuse, P3 ;  /* 0x00000001bcbc7824 */ /* 0x100fe200018e06b6 */
[----:B--2---:R-:W-:Y:S01]  /*16900*/  IADD3 R2, P4, R2, R183, RZ ;  /* 0x000000b702027210 */ /* 0x004fe20007f9e0ff */
[----:B------:R-:W-:Y:S04]  /*16910*/  STL [R1+0x25c], R181 ;  /* 0x00025cb501007387 */ /* 0x000fe80000100800 */
[----:B------:R-:W-:Y:S01]  /*16920*/  IMAD.X R4, R4, 0x1, R182, P4 ;  /* 0x0000000104047824 */ /* 0x000fe200020e06b6 */
[----:B------:R1:W-:Y:S01]  /*16930*/  STL [R1+0x258], R188 ;  /* 0x000258bc01007387 */ /* 0x0003e20000100800 */
[----:B------:R-:W-:Y:S01]  /*16940*/  IMAD.MOV.U32 R190, RZ, RZ, R181 ;  /* 0x000000ffffbe7224 */ /* 0x000fe200078e00b5 */
[----:B------:R-:W-:Y:S02]  /*16950*/  MOV R191, R188 ;  /* 0x000000bc00bf7202 */ /* 0x000fe40000000f00 */
[----:B------:R-:W-:Y:S04]  /*16960*/  STL [R1+0x264], R2 ;  /* 0x0002640201007387 */ /* 0x000fe80000100800 */
[----:B------:R2:W-:Y:S04]  /*16970*/  STL [R1+0x260], R4 ;  /* 0x0002600401007387 */ /* 0x0005e80000100800 */
[----:B-1----:R-:W3:Y:S04]  /*16980*/  LDL.LU R188, [R1+0x278] ;  /* 0x0002780001bc7983 */ /* 0x002ee80000300800 */
[----:B------:R-:W3:Y:S04]  /*16990*/  LDL.LU R181, [R1+0x27c] ;  /* 0x00027c0001b57983 */ /* 0x000ee80000300800 */
[----:B------:R1:W-:Y:S01]  /*169a0*/  LDGSTS.E [R187+0x14000], desc[UR4][R190.64], P2 ;  /* 0x14000000bebb7fae */ /* 0x0003e20009121844 */
[----:B------:R-:W-:Y:S01]  /*169b0*/  ISETP.GT.AND P2, PT, R176, 0x42, PT ;  /* 0x00000042b000780c */ /* 0x000fe20003f44270 */
[----:B-1----:R-:W-:-:S02]  /*169c0*/  IMAD.MOV.U32 R191, RZ, RZ, R4 ;  /* 0x000000ffffbf7224 */ /* 0x002fc400078e0004 */
[----:B------:R-:W-:Y:S01]  /*169d0*/  IMAD.MOV.U32 R190, RZ, RZ, R2 ;  /* 0x000000ffffbe7224 */ /* 0x000fe200078e0002 */
[----:B--2---:R-:W2:Y:S04]  /*169e0*/  LDL.LU R4, [R1+0x280] ;  /* 0x0002800001047983 */ /* 0x004ea80000300800 */
[----:B------:R-:W2:Y:S04]  /*169f0*/  LDL.LU R2, [R1+0x284] ;  /* 0x0002840001027983 */ /* 0x000ea80000300800 */
[----:B------:R1:W-:Y:S01]  /*16a00*/  LDGSTS.E [R187+0x10004], desc[UR4][R190.64], P1 ;  /* 0x10004000bebb7fae */ /* 0x0003e20008921844 */
[----:B----4-:R-:W-:-:S05]  /*16a10*/  IADD3 R5, P3, R5, R183, RZ ;  /* 0x000000b705057210 */ /* 0x010fca0007f7e0ff */
[----:B------:R-:W-:Y:S01]  /*16a20*/  IMAD.X R189, R189, 0x1, R182, P3 ;  /* 0x00000001bdbd7824 */ /* 0x000fe200018e06b6 */
[----:B-1----:R-:W-:Y:S02]  /*16a30*/  SEL R190, RZ, 0x4, !P2 ;  /* 0x00000004ffbe7807 */ /* 0x002fe40005000000 */
[----:B---3--:R-:W-:Y:S02]  /*16a40*/  IADD3 R0, P4, R0, R183, RZ ;  /* 0x000000b700007210 */ /* 0x008fe40007f9e0ff */
[----:B------:R-:W-:Y:S02]  /*16a50*/  SEL R190, R190, RZ, !P0 ;  /* 0x000000ffbebe7207 */ /* 0x000fe40004000000 */
[----:B------:R-:W-:Y:S01]  /*16a60*/  IADD3.X R3, R3, R182, RZ, P4, !PT ;  /* 0x000000b603037210 */ /* 0x000fe200027fe4ff */
[----:B------:R-:W-:Y:S01]  /*16a70*/  STL [R1+0x26c], R5 ;  /* 0x00026c0501007387 */ /* 0x000fe20000100800 */
[----:B------:R-:W-:Y:S01]  /*16a80*/  ISETP.NE.U32.AND P2, PT, R190, RZ, PT ;  /* 0x000000ffbe00720c */ /* 0x000fe20003f45070 */
[----:B------:R-:W-:-:S02]  /*16a90*/  IMAD.MOV.U32 R190, RZ, RZ, R5 ;  /* 0x000000ffffbe7224 */ /* 0x000fc400078e0005 */
[----:B------:R1:W-:Y:S01]  /*16aa0*/  STL [R1+0x268], R189 ;  /* 0x000268bd01007387 */ /* 0x0003e20000100800 */
[----:B------:R-:W-:-:S03]  /*16ab0*/  IMAD.MOV.U32 R191, RZ, RZ, R189 ;  /* 0x000000ffffbf7224 */ /* 0x000fc600078e00bd */
[----:B------:R-:W-:Y:S04]  /*16ac0*/  STL [R1+0x274], R0 ;  /* 0x0002740001007387 */ /* 0x000fe80000100800 */
[----:B------:R3:W-:Y:S04]  /*16ad0*/  STL [R1+0x270], R3 ;  /* 0x0002700301007387 */ /* 0x0007e80000100800 */
[----:B-1----:R-:W4:Y:S04]  /*16ae0*/  LDL.LU R189, [R1+0x288] ;  /* 0x0002880001bd7983 */ /* 0x002f280000300800 */
[----:B------:R-:W4:Y:S04]  /*16af0*/  LDL.LU R5, [R1+0x28c] ;  /* 0x00028c0001057983 */ /* 0x000f280000300800 */
[----:B------:R1:W-:Y:S02]  /*16b00*/  LDGSTS.E [R187+0x14004], desc[UR4][R190.64], P1 ;  /* 0x14004000bebb7fae */ /* 0x0003e40008921844 */
[----:B-1----:R-:W-:Y:S01]  /*16b10*/  MOV R191, R3 ;  /* 0x0000000300bf7202 */ /* 0x002fe20000000f00 */
[----:B------:R-:W-:Y:S01]  /*16b20*/  IMAD.MOV.U32 R190, RZ, RZ, R0 ;  /* 0x000000ffffbe7224 */ /* 0x000fe200078e0000 */
        /* <DEDUP_REMOVED lines=8> */
[----:B------:R-:W-:Y:S02]  /*16bb0*/  IMAD.X R188, R188, 0x1, R182, P3 ;  /* 0x00000001bcbc7824 */ /* 0x000fe400018e06b6 */
[----:B------:R-:W-:Y:S01]  /*16bc0*/  IMAD.MOV.U32 R190, RZ, RZ, R181 ;  /* 0x000000ffffbe7224 */ /* 0x000fe200078e00b5 */
[----:B------:R-:W-:Y:S02]  /*16bd0*/  STL [R1+0x27c], R181 ;  /* 0x00027cb501007387 */ /* 0x000fe40000100800 */
[----:B------:R-:W-:Y:S02]  /*16be0*/  MOV R191, R188 ;  /* 0x000000bc00bf7202 */ /* 0x000fe40000000f00 */
[----:B------:R1:W-:Y:S04]  /*16bf0*/  STL [R1+0x278], R188 ;  /* 0x000278bc01007387 */ /* 0x0003e80000100800 */
[----:B------:R1:W-:Y:S01]  /*16c00*/  LDGSTS.E [R187+0x14008], desc[UR4][R190.64], P2 ;  /* 0x14008000bebb7fae */ /* 0x0003e20009121844 */
[----:B--2---:R-:W-:-:S05]  /*16c10*/  IADD3 R2, P4, R2, R183, RZ ;  /* 0x000000b702027210 */ /* 0x004fca0007f9e0ff */
[----:B------:R-:W-:Y:S01]  /*16c20*/  IMAD.X R4, R4, 0x1, R182, P4 ;  /* 0x0000000104047824 */ /* 0x000fe200020e06b6 */
[----:B------:R-:W-:Y:S01]  /*16c30*/  STL [R1+0x284], R2 ;  /* 0x0002840201007387 */ /* 0x000fe20000100800 */
[----:B-1----:R-:W-:Y:S02]  /*16c40*/  IMAD.MOV.U32 R190, RZ, RZ, R2 ;  /* 0x000000ffffbe7224 */ /* 0x002fe400078e0002 */
[----:B------:R-:W-:Y:S01]  /*16c50*/  IMAD.MOV.U32 R191, RZ, RZ, R4 ;  /* 0x000000ffffbf7224 */ /* 0x000fe200078e0004 */
[----:B------:R1:W-:Y:S01]  /*16c60*/  STL [R1+0x280], R4 ;  /* 0x0002800401007387 */ /* 0x0003e20000100800 */
[----:B------:R-:W-:-:S03]  /*16c70*/  ISETP.GT.AND P2, PT, R176, 0x60, PT ;  /* 0x00000060b000780c */ /* 0x000fc60003f44270 */
[----:B------:R-:W2:Y:S04]  /*16c80*/  LDL.LU R188, [R1+0x458] ;  /* 0x0004580001bc7983 */ /* 0x000ea80000300800 */
[----:B------:R-:W2:Y:S04]  /*16c90*/  LDL.LU R181, [R1+0x45c] ;  /* 0x00045c0001b57983 */ /* 0x000ea80000300800 */
[----:B-1----:R-:W2:Y:S04]  /*16ca0*/  LDL.LU R4, [R1+0x460] ;  /* 0x0004600001047983 */ /* 0x002ea80000300800 */
[----:B------:R-:W2:Y:S04]  /*16cb0*/  LDL.LU R2, [R1+0x464] ;  /* 0x0004640001027983 */ /* 0x000ea80000300800 */
[----:B------:R1:W-:Y:S02]  /*16cc0*/  LDGSTS.E [R187+0x1000c], desc[UR4][R190.64], P1 ;  /* 0x1000c000bebb7fae */ /* 0x0003e40008921844 */
[----:B-1----:R-:W-:-:S02]  /*16cd0*/  SEL R190, RZ, 0x4, !P2 ;  /* 0x00000004ffbe7807 */ /* 0x002fc40005000000 */
[----:B----4-:R-:W-:Y:S02]  /*16ce0*/  IADD3 R5, P3, R5, R183, RZ ;  /* 0x000000b705057210 */ /* 0x010fe40007f7e0ff */
[----:B------:R-:W-:-:S03]  /*16cf0*/  SEL R190, R190, RZ, !P0 ;  /* 0x000000ffbebe7207 */ /* 0x000fc60004000000 */
[----:B------:R-:W-:Y:S01]  /*16d00*/  IMAD.X R189, R189, 0x1, R182, P3 ;  /* 0x00000001bdbd7824 */ /* 0x000fe200018e06b6 */
[----:B------:R-:W-:Y:S01]  /*16d10*/  ISETP.NE.U32.AND P2, PT, R190, RZ, PT ;  /* 0x000000ffbe00720c */ /* 0x000fe20003f45070 */
[----:B------:R-:W-:Y:S02]  /*16d20*/  IMAD.MOV.U32 R190, RZ, RZ, R5 ;  /* 0x000000ffffbe7224 */ /* 0x000fe400078e0005 */
[----:B------:R-:W-:Y:S01]  /*16d30*/  IMAD.MOV.U32 R191, RZ, RZ, R189 ;  /* 0x000000ffffbf7224 */ /* 0x000fe200078e00bd */
[----:B------:R1:W-:Y:S04]  /*16d40*/  STL [R1+0x28c], R5 ;  /* 0x00028c0501007387 */ /* 0x0003e80000100800 */
[----:B------:R-:W-:Y:S04]  /*16d50*/  STL [R1+0x288], R189 ;  /* 0x000288bd01007387 */ /* 0x000fe80000100800 */
[----:B------:R4:W-:Y:S01]  /*16d60*/  LDGSTS.E [R187+0x1400c], desc[UR4][R190.64], P1 ;  /* 0x1400c000bebb7fae */ /* 0x0009e20008921844 */
[----:B---3--:R-:W-:-:S04]  /*16d70*/  IADD3 R0, P4, R0, R183, RZ ;  /* 0x000000b700007210 */ /* 0x008fc80007f9e0ff */
[----:B------:R-:W-:Y:S01]  /*16d80*/  IADD3.X R3, R3, R182, RZ, P4, !PT ;  /* 0x000000b603037210 */ /* 0x000fe200027fe4ff */
[----:B------:R-:W-:Y:S03]  /*16d90*/  STL [R1+0x454], R0 ;  /* 0x0004540001007387 */ /* 0x000fe60000100800 */
[----:B----4-:R-:W-:Y:S01]  /*16da0*/  MOV R191, R3 ;  /* 0x0000000300bf7202 */ /* 0x010fe20000000f00 */
[----:B------:R3:W-:Y:S04]  /*16db0*/  STL [R1+0x450], R3 ;  /* 0x0004500301007387 */ /* 0x0007e80000100800 */
[----:B-1----:R-:W4:Y:S01]  /*16dc0*/  LDL.LU R5, [R1+0x468] ;  /* 0x0004680001057983 */ /* 0x002f220000300800 */
[----:B------:R-:W-:-:S03]  /*16dd0*/  IMAD.MOV.U32 R190, RZ, RZ, R0 ;  /* 0x000000ffffbe7224 */ /* 0x000fc600078e0000 */
[----:B---3--:R-:W3:Y:S04]  /*16de0*/  LDL.LU R3, [R1+0x46c] ;  /* 0x00046c0001037983 */ /* 0x008ee80000300800 */
[----:B------:R-:W4:Y:S04]  /*16df0*/  LDL.LU R189, [R1+0x470] ;  /* 0x0004700001bd7983 */ /* 0x000f280000300800 */
[----:B------:R-:W4:Y:S01]  /*16e00*/  LDL.LU R0, [R1+0x474] ;  /* 0x0004740001007983 */ /* 0x000f220000300800 */
[----:B------:R-:W-:-:S03]  /*16e10*/  ISETP.GT.AND P1, PT, R176, 0x61, PT ;  /* 0x00000061b000780c */ /* 0x000fc60003f24270 */
[----:B------:R1:W-:Y:S02]  /*16e20*/  LDGSTS.E [R187+0x18000], desc[UR4][R190.64], P2 ;  /* 0x18000000bebb7fae */ /* 0x0003e40009121844 */
[----:B-1----:R-:W-:-:S04]  /*16e30*/  SEL R190, RZ, 0x4, !P1 ;  /* 0x00000004ffbe7807 */ /* 0x002fc80004800000 */
[----:B------:R-:W-:-:S04]  /*16e40*/  SEL R190, R190, RZ, !P0 ;  /* 0x000000ffbebe7207 */ /* 0x000fc80004000000 */
[----:B------:R-:W-:Y:S02]  /*16e50*/  ISETP.NE.U32.AND P1, PT, R190, RZ, PT ;  /* 0x000000ffbe00720c */ /* 0x000fe40003f25070 */
[----:B--2---:R-:W-:-:S05]  /*16e60*/  IADD3 R181, P3, R181, R183, RZ ;  /* 0x000000b7b5b57210 */ /* 0x004fca0007f7e0ff */
[--C-:B------:R-:W-:Y:S01]  /*16e70*/  IMAD.X R188, R188, 0x1, R182.reuse, P3 ;  /* 0x00000001bcbc7824 */ /* 0x100fe200018e06b6 */
[----:B------:R-:W-:Y:S01]  /*16e80*/  IADD3 R2, P4, R2, R183, RZ ;  /* 0x000000b702027210 */ /* 0x000fe20007f9e0ff */
[----:B------:R-:W-:Y:S04]  /*16e90*/  STL [R1+0x45c], R181 ;  /* 0x00045cb501007387 */ /* 0x000fe80000100800 */
[----:B------:R-:W-:Y:S01]  /*16ea0*/  IMAD.X R4, R4, 0x1, R182, P4 ;  /* 0x0000000104047824 */ /* 0x000fe200020e06b6 */
[----:B------:R1:W-:Y:S01]  /*16eb0*/  STL [R1+0x458], R188 ;  /* 0x000458bc01007387 */ /* 0x0003e20000100800 */
[----:B------:R-:W-:Y:S01]  /*16ec0*/  MOV R191, R188 ;  /* 0x000000bc00bf7202 */ /* 0x000fe20000000f00 */
[----:B------:R-:W-:Y:S02]  /*16ed0*/  IMAD.MOV.U32 R190, RZ, RZ, R181 ;  /* 0x000000ffffbe7224 */ /* 0x000fe400078e00b5 */
[----:B------:R-:W-:Y:S04]  /*16ee0*/  STL [R1+0x464], R2 ;  /* 0x0004640201007387 */ /* 0x000fe80000100800 */
[----:B------:R2:W-:Y:S04]  /*16ef0*/  STL [R1+0x460], R4 ;  /* 0x0004600401007387 */ /* 0x0005e80000100800 */
[----:B-1----:R-:W4:Y:S04]  /*16f00*/  LDL.LU R188, [R1+0x478] ;  /* 0x0004780001bc7983 */ /* 0x002f280000300800 */
[----:B------:R-:W4:Y:S04]  /*16f10*/  LDL.LU R181, [R1+0x47c] ;  /* 0x00047c0001b57983 */ /* 0x000f280000300800 */
[----:B------:R1:W-:Y:S01]  /*16f20*/  LDGSTS.E [R187+0x1c000], desc[UR4][R190.64], P2 ;  /* 0x1c000000bebb7fae */ /* 0x0003e20009121844 */
[----:B------:R-:W-:Y:S01]  /*16f30*/  ISETP.GT.AND P2, PT, R176, 0x62, PT ;  /* 0x00000062b000780c */ /* 0x000fe20003f44270 */
[----:B-1----:R-:W-:-:S02]  /*16f40*/  IMAD.MOV.U32 R190, RZ, RZ, R2 ;  /* 0x000000ffffbe7224 */ /* 0x002fc400078e0002 */
[----:B------:R-:W-:Y:S02]  /*16f50*/  IMAD.MOV.U32 R191, RZ, RZ, R4 ;  /* 0x000000ffffbf7224 */ /* 0x000fe400078e0004 */
[----:B--2---:R-:W2:Y:S04]  /*16f60*/  LDL.LU R4, [R1+0x484] ;  /* 0x0004840001047983 */ /* 0x004ea80000300800 */
[----:B------:R-:W2:Y:S04]  /*16f70*/  LDL.LU R2, [R1+0x48c] ;  /* 0x00048c0001027983 */ /* 0x000ea80000300800 */
[----:B------:R1:W-:Y:S01]  /*16f80*/  LDGSTS.E [R187+0x18004], desc[UR4][R190.64], P1 ;  /* 0x18004000bebb7fae */ /* 0x0003e20008921844 */
[----:B---3--:R-:W-:-:S05]  /*16f90*/  IADD3 R3, P3, R3, R183, RZ ;  /* 0x000000b703037210 */ /* 0x008fca0007f7e0ff */
[----:B----4-:R-:W-:Y:S01]  /*16fa0*/  IMAD.X R5, R5, 0x1, R182, P3 ;  /* 0x0000000105057824 */ /* 0x010fe200018e06b6 */
[----:B------:R-:W-:Y:S01]  /*16fb0*/  IADD3 R0, P4, R0, R183, RZ ;  /* 0x000000b700007210 */ /* 0x000fe20007f9e0ff */
[----:B------:R-:W-:Y:S01]  /*16fc0*/  STL [R1+0x46c], R3 ;  /* 0x00046c0301007387 */ /* 0x000fe20000100800 */
[----:B-1----:R-:W-:Y:S01]  /*16fd0*/  SEL R190, RZ, 0x4, !P2 ;  /* 0x00000004ffbe7807 */ /* 0x002fe20005000000 */
[----:B------:R-:W-:Y:S02]  /*16fe0*/  IMAD.MOV.U32 R191, RZ, RZ, R5 ;  /* 0x000000ffffbf7224 */ /* 0x000fe400078e0005 */
[----:B------:R1:W-:Y:S01]  /*16ff0*/  STL [R1+0x468], R5 ;  /* 0x0004680501007387 */ /* 0x0003e20000100800 */
[----:B------:R-:W-:-:S03]  /*17000*/  SEL R190, R190, RZ, !P0 ;  /* 0x000000ffbebe7207 */ /* 0x000fc60004000000 */
[----:B------:R3:W-:Y:S01]  /*17010*/  STL [R1+0x474], R0 ;  /* 0x0004740001007387 */ /* 0x0007e20000100800 */
[----:B------:R-:W-:-:S03]  /*17020*/  IADD3.X R189, R189, R182, RZ, P4, !PT ;  /* 0x000000b6bdbd7210 */ /* 0x000fc600027fe4ff */
[----:B-1----:R-:W4:Y:S01]  /*17030*/  LDL.LU R5, [R1+0x480] ;  /* 0x0004800001057983 */ /* 0x002f220000300800 */
[----:B------:R-:W-:Y:S01]  /*17040*/  ISETP.NE.U32.AND P2, PT, R190, RZ, PT ;  /* 0x000000ffbe00720c */ /* 0x000fe20003f45070 */
[----:B------:R-:W-:Y:S02]  /*17050*/  IMAD.MOV.U32 R190, RZ, RZ, R3 ;  /* 0x000000ffffbe7224 */ /* 0x000fe400078e0003 */
[----:B------:R-:W-:Y:S04]  /*17060*/  STL [R1+0x470], R189 ;  /* 0x000470bd01007387 */ /* 0x000fe80000100800 */
[----:B------:R-:W4:Y:S04]  /*17070*/  LDL.LU R3, [R1+0x488] ;  /* 0x0004880001037983 */ /* 0x000f280000300800 */
[----:B------:R1:W-:Y:S02]  /*17080*/  LDGSTS.E [R187+0x1c004], desc[UR4][R190.64], P1 ;  /* 0x1c004000bebb7fae */ /* 0x0003e40008921844 */
[----:B-1----:R-:W-:-:S02]  /*17090*/  IMAD.MOV.U32 R190, RZ, RZ, R0 ;  /* 0x000000ffffbe7224 */ /* 0x002fc400078e0000 */
[----:B---3--:R-:W3:Y:S01]  /*170a0*/  LDL R0, [R1+0xc48] ;  /* 0x000c480001007983 */ /* 0x008ee20000100800 */
[----:B------:R-:W-:Y:S02]  /*170b0*/  MOV R191, R189 ;  /* 0x000000bd00bf7202 */ /* 0x000fe40000000f00 */
[----:B------:R-:W-:-:S03]  /*170c0*/  ISETP.GT.AND P1, PT, R176, 0x63, PT ;  /* 0x00000063b000780c */ /* 0x000fc60003f24270 */
[----:B------:R1:W-:Y:S02]  /*170d0*/  LDGSTS.E [R187+0x18008], desc[UR4][R190.64], P2 ;  /* 0x18008000bebb7fae */ /* 0x0003e40009121844 */
[----:B-1----:R-:W-:-:S04]  /*170e0*/  SEL R190, RZ, 0x4, !P1 ;  /* 0x00000004ffbe7807 */ /* 0x002fc80004800000 */
[----:B------:R-:W-:-:S04]  /*170f0*/  SEL R190, R190, RZ, !P0 ;  /* 0x000000ffbebe7207 */ /* 0x000fc80004000000 */
[----:B------:R-:W-:Y:S02]  /*17100*/  ISETP.NE.U32.AND P1, PT, R190, RZ, PT ;  /* 0x000000ffbe00720c */ /* 0x000fe40003f25070 */
[----:B------:R-:W-:-:S05]  /*17110*/  IADD3 R181, P3, R181, R183, RZ ;  /* 0x000000b7b5b57210 */ /* 0x000fca0007f7e0ff */
[----:B------:R-:W-:Y:S02]  /*17120*/  IMAD.X R188, R188, 0x1, R182, P3 ;  /* 0x00000001bcbc7824 */ /* 0x000fe400018e06b6 */
[----:B------:R-:W-:Y:S02]  /*17130*/  IMAD.MOV.U32 R190, RZ, RZ, R181 ;  /* 0x000000ffffbe7224 */ /* 0x000fe400078e00b5 */
[----:B------:R-:W-:-:S05]  /*17140*/  IMAD.MOV.U32 R191, RZ, RZ, R188 ;  /* 0x000000ffffbf7224 */ /* 0x000fca00078e00bc */
[----:B------:R1:W-:Y:S01]  /*17150*/  LDGSTS.E [R187+0x1c008], desc[UR4][R190.64], P2 ;  /* 0x1c008000bebb7fae */ /* 0x0003e20009121844 */
[-C--:B--2---:R-:W-:Y:S02]  /*17160*/  IADD3 R4, P2, R4, R183.reuse, RZ ;  /* 0x000000b704047210 */ /* 0x084fe40007f5e0ff */
[----:B------:R-:W-:-:S03]  /*17170*/  IADD3 R2, P3, R2, R183, RZ ;  /* 0x000000b702027210 */ /* 0x000fc60007f7e0ff */
[----:B-1----:R-:W-:Y:S01]  /*17180*/  IMAD.MOV.U32 R190, RZ, RZ, R4 ;  /* 0x000000ffffbe7224 */ /* 0x002fe200078e0004 */
[----:B------:R-:W-:Y:S04]  /*17190*/  STL [R1+0x47c], R181 ;  /* 0x00047cb501007387 */ /* 0x000fe80000100800 */
[----:B------:R-:W-:Y:S01]  /*171a0*/  STL [R1+0x478], R188 ;  /* 0x000478bc01007387 */ /* 0x000fe20000100800 */
[----:B----4-:R-:W-:-:S05]  /*171b0*/  IADD3.X R5, R5, R182, RZ, P2, !PT ;  /* 0x000000b605057210 */ /* 0x010fca00017fe4ff */
[----:B------:R-:W-:Y:S02]  /*171c0*/  IMAD.MOV.U32 R191, RZ, RZ, R5 ;  /* 0x000000ffffbf7224 */ /* 0x000fe400078e0005 */
[----:B------:R-:W-:-:S03]  /*171d0*/  IMAD.X R3, R3, 0x1, R182, P3 ;  /* 0x0000000103037824 */ /* 0x000fc600018e06b6 */
[----:B------:R1:W-:Y:S02]  /*171e0*/  LDGSTS.E [R187+0x1800c], desc[UR4][R190.64], P1 ;  /* 0x1800c000bebb7fae */ /* 0x0003e40008921844 */
[----:B-1----:R-:W-:Y:S01]  /*171f0*/  MOV R190, R2 ;  /* 0x0000000200be7202 */ /* 0x002fe20000000f00 */
[----:B------:R-:W-:-:S05]  /*17200*/  IMAD.MOV.U32 R191, RZ, RZ, R3 ;  /* 0x000000ffffbf7224 */ /* 0x000fca00078e0003 */
[----:B------:R1:W-:Y:S01]  /*17210*/  LDGSTS.E [R187+0x1c00c], desc[UR4][R190.64], P1 ;  /* 0x1c00c000bebb7fae */ /* 0x0003e20008921844 */
[----:B------:R-:W-:-:S03]  /*17220*/  ISETP.GT.AND P1, PT, R176, 0x4, PT ;  /* 0x00000004b000780c */ /* 0x000fc60003f24270 */
[----:B------:R-:W-:Y:S01]  /*17230*/  STL [R1+0x484], R4 ;  /* 0x0004840401007387 */ /* 0x000fe20000100800 */
[----:B-1----:R-:W-:-:S03]  /*17240*/  SEL R187, RZ, 0x4, !P1 ;  /* 0x00000004ffbb7807 */ /* 0x002fc60004800000 */
[----:B------:R-:W-:Y:S01]  /*17250*/  STL [R1+0x480], R5 ;  /* 0x0004800501007387 */ /* 0x000fe20000100800 */
[----:B------:R-:W-:-:S03]  /*17260*/  SEL R187, R187, RZ, !P0 ;  /* 0x000000ffbbbb7207 */ /* 0x000fc60004000000 */
[----:B------:R-:W-:Y:S01]  /*17270*/  STL [R1+0x48c], R2 ;  /* 0x00048c0201007387 */ /* 0x000fe20000100800 */
[----:B------:R-:W-:-:S03]  /*17280*/  ISETP.NE.U32.AND P2, PT, R187, RZ, PT ;  /* 0x000000ffbb00720c */ /* 0x000fc60003f45070 */
[----:B------:R1:W-:Y:S01]  /*17290*/  STL [R1+0x488], R3 ;  /* 0x0004880301007387 */ /* 0x0003e20000100800 */
[----:B---3--:R-:W-:-:S03]  /*172a0*/  VIADD R187, R0, UR8 ;  /* 0x0000000800bb7c36 */ /* 0x008fc60008000000 */
[----:B-1----:R-:W2:Y:S04]  /*172b0*/  LDL.LU R3, [R1+0x90] ;  /* 0x0000900001037983 */ /* 0x002ea80000300800 */
[----:B------:R-:W3:Y:S01]  /*172c0*/  LDL.LU R0, [R1+0x94] ;  /* 0x0000940001007983 */ /* 0x000ee20000300800 */
[-C--:B------:R-:W-:Y:S02]  /*172d0*/  IADD3 R186, P1, R186, R183.reuse, RZ ;  /* 0x000000b7baba7210 */ /* 0x080fe40007f3e0ff */
[-C--:B------:R-:W-:Y:S01]  /*172e0*/  IADD3 R179, P3, R179, R183.reuse, RZ ;  /* 0x000000b7b3b37210 */ /* 0x080fe20007f7e0ff */
[----:B------:R-:W4:Y:S02]  /*172f0*/  LDL.LU R188, [R1+0x98] ;  /* 0x0000980001bc7983 */ /* 0x000f240000300800 */
[--C-:B------:R-:W-:Y:S01]  /*17300*/  IMAD.X R22, R22, 0x1, R182.reuse, P1 ;  /* 0x0000000116167824 */ /* 0x100fe200008e06b6 */
[----:B------:R-:W-:Y:S01]  /*17310*/  MOV R190, R186 ;  /* 0x000000ba00be7202 */ /* 0x000fe20000000f00 */
[----:B------:R-:W-:Y:S01]  /*17320*/  IMAD.X R154, R154, 0x1, R182, P3 ;  /* 0x000000019a9a7824 */ /* 0x000fe200018e06b6 */
[-C--:B------:R-:W-:Y:S01]  /*17330*/  IADD3 R152, P4, R152, R183.reuse, RZ ;  /* 0x000000b798987210 */ /* 0x080fe20007f9e0ff */
[----:B------:R-:W-:Y:S01]  /*17340*/  IMAD.MOV.U32 R191, RZ, RZ, R22 ;  /* 0x000000ffffbf7224 */ /* 0x000fe200078e0016 */
[----:B------:R-:W-:Y:S01]  /*17350*/  ISETP.GT.AND P1, PT, R176, 0x5, PT ;  /* 0x00000005b000780c */ /* 0x000fe20003f24270 */
[----:B------:R-:W4:Y:S04]  /*17360*/  LDL.LU R181, [R1+0x9c] ;  /* 0x00009c0001b57983 */ /* 0x000f280000300800 */
[----:B------:R1:W-:Y:S01]  /*17370*/  LDGSTS.E [R187], desc[UR4][R190.64], P2 ;  /* 0x00000000bebb7fae */ /* 0x0003e20009121844 */
[----:B------:R-:W-:Y:S01]  /*17380*/  IADD3 R155, P3, R155, R183, RZ ;  /* 0x000000b79b9b7210 */ /* 0x000fe20007f7e0ff */
[----:B------:R-:W-:-:S02]  /*17390*/  IMAD.X R153, R153, 0x1, R182, P4 ;  /* 0x0000000199997824 */ /* 0x000fc400020e06b6 */
[----:B------:R-:W4:Y:S01]  /*173a0*/  LDL.LU R4, [R1+0xa0] ;  /* 0x0000a00001047983 */ /* 0x000f220000300800 */
[----:B-1----:R-:W-:Y:S01]  /*173b0*/  SEL R190, RZ, 0x4, !P1 ;  /* 0x00000004ffbe7807 */ /* 0x002fe20004800000 */
[----:B------:R-:W-:Y:S02]  /*173c0*/  IMAD.MOV.U32 R191, RZ, RZ, R154 ;  /* 0x000000ffffbf7224 */ /* 0x000fe400078e009a */
[----:B------:R-:W-:Y:S01]  /*173d0*/  IMAD.X R158, R158, 0x1, R182, P3 ;  /* 0x000000019e9e7824 */ /* 0x000fe200018e06b6 */
[----:B------:R-:W-:Y:S01]  /*173e0*/  SEL R190, R190, RZ, !P0 ;  /* 0x000000ffbebe7207 */ /* 0x000fe20004000000 */
[----:B------:R-:W4:Y:S03]  /*173f0*/  LDL.LU R2, [R1+0xa4] ;  /* 0x0000a40001027983 */ /* 0x000f260000300800 */
[----:B------:R-:W-:Y:S02]  /*17400*/  ISETP.NE.U32.AND P1, PT, R190, RZ, PT ;  /* 0x000000ffbe00720c */ /* 0x000fe40003f25070 */
[----:B------:R-:W-:-:S05]  /*17410*/  MOV R190, R179 ;  /* 0x000000b300be7202 */ /* 0x000fca0000000f00 */
[----:B------:R1:W-:Y:S01]  /*17420*/  LDGSTS.E [R187+0x4000], desc[UR4][R190.64], P2 ;  /* 0x04000000bebb7fae */ /* 0x0003e20009121844 */
[----:B------:R-:W-:-:S05]  /*17430*/  ISETP.GT.AND P2, PT, R176, 0x6, PT ;  /* 0x00000006b000780c */ /* 0x000fca0003f44270 */
[----:B------:R-:W-:Y:S01]  /*17440*/  LDGSTS.E [R187+0x4], desc[UR4][R152.64], P1 ;  /* 0x0000400098bb7fae */ /* 0x000fe20008921844 */
[----:B-1----:R-:W-:-:S04]  /*17450*/  SEL R190, RZ, 0x4, !P2 ;  /* 0x00000004ffbe7807 */ /* 0x002fc80005000000 */
[----:B------:R-:W-:Y:S01]  /*17460*/  SEL R190, R190, RZ, !P0 ;  /* 0x000000ffbebe7207 */ /* 0x000fe20004000000 */
[----:B------:R-:W-:-:S03]  /*17470*/  IMAD.MOV.U32 R191, RZ, RZ, R158 ;  /* 0x000000ffffbf7224 */ /* 0x000fc600078e009e */
[----:B------:R-:W-:Y:S02]  /*17480*/  ISETP.NE.U32.AND P2, PT, R190, RZ, PT ;  /* 0x000000ffbe00720c */ /* 0x000fe40003f45070 */
[----:B------:R-:W-:-:S05]  /*17490*/  MOV R190, R155 ;  /* 0x0000009b00be7202 */ /* 0x000fca0000000f00 */
[----:B------:R1:W-:Y:S01]  /*174a0*/  LDGSTS.E [R187+0x4004], desc[UR4][R190.64], P1 ;  /* 0x04004000bebb7fae */ /* 0x0003e20008921844 */
[----:B------:R-:W-:Y:S02]  /*174b0*/  ISETP.GT.AND P1, PT, R176, 0x7, PT ;  /* 0x00000007b000780c */ /* 0x000fe40003f24270 */
[-C--:B------:R-:W-:Y:S02]  /*174c0*/  IADD3 R159, P3, R159, R183.reuse, RZ ;  /* 0x000000b79f9f7210 */ /* 0x080fe40007f7e0ff */
[----:B------:R-:W-:Y:S02]  /*174d0*/  IADD3 R156, P4, R156, R183, RZ ;  /* 0x000000b79c9c7210 */ /* 0x000fe40007f9e0ff */
[----:B-1----:R-:W-:Y:S01]  /*174e0*/  SEL R190, RZ, 0x4, !P1 ;  /* 0x00000004ffbe7807 */ /* 0x002fe20004800000 */
[----:B------:R-:W-:-:S03]  /*174f0*/  IMAD.X R162, R162, 0x1, R182, P3 ;  /* 0x00000001a2a27824 */ /* 0x000fc600018e06b6 */
[----:B------:R-:W-:Y:S01]  /*17500*/  SEL R190, R190, RZ, !P0 ;  /* 0x000000ffbebe7207 */ /* 0x000fe20004000000 */
[----:B------:R-:W-:Y:S02]  /*17510*/  IMAD.X R157, R157, 0x1, R182, P4 ;  /* 0x000000019d9d7824 */ /* 0x000fe400020e06b6 */
[----:B------:R-:W-:Y:S01]  /*17520*/  IMAD.MOV.U32 R191, RZ, RZ, R162 ;  /* 0x000000ffffbf7224 */ /* 0x000fe200078e00a2 */
[----:B------:R-:W-:Y:S02]  /*17530*/  ISETP.NE.U32.AND P1, PT, R190, RZ, PT ;  /* 0x000000ffbe00720c */ /* 0x000fe40003f25070 */
[----:B------:R-:W-:Y:S01]  /*17540*/  MOV R190, R159 ;  /* 0x0000009f00be7202 */ /* 0x000fe20000000f00 */
[----:B------:R-:W-:Y:S01]  /*17550*/  LDGSTS.E [R187+0x8], desc[UR4][R156.64], P2 ;  /* 0x000080009cbb7fae */ /* 0x000fe20009121844 */
[----:B------:R-:W-:-:S03]  /*17560*/  IADD3 R160, P4, R160, R183, RZ ;  /* 0x000000b7a0a07210 */ /* 0x000fc60007f9e0ff */
[----:B------:R1:W-:Y:S01]  /*17570*/  LDGSTS.E [R187+0x4008], desc[UR4][R190.64], P2 ;  /* 0x04008000bebb7fae */ /* 0x0003e20009121844 */
[----:B------:R-:W-:Y:S02]  /*17580*/  ISETP.GT.AND P2, PT, R176, 0x24, PT ;  /* 0x00000024b000780c */ /* 0x000fe40003f44270 */
[----:B------:R-:W-:Y:S01]  /*17590*/  IADD3 R163, P3, R163, R183, RZ ;  /* 0x000000b7a3a37210 */ /* 0x000fe20007f7e0ff */
[----:B------:R-:W-:Y:S01]  /*175a0*/  IMAD.X R161, R161, 0x1, R182, P4 ;  /* 0x00000001a1a17824 */ /* 0x000fe200020e06b6 */
[----:B-1----:R-:W-:-:S03]  /*175b0*/  SEL R190, RZ, 0x4, !P2 ;  /* 0x00000004ffbe7807 */ /* 0x002fc60005000000 */
[----:B------:R-:W-:Y:S01]  /*175c0*/  IMAD.X R177, R177, 0x1, R182, P3 ;  /* 0x00000001b1b17824 */ /* 0x000fe200018e06b6 */
[----:B------:R-:W-:Y:S01]  /*175d0*/  LDGSTS.E [R187+0xc], desc[UR4][R160.64], P1 ;  /* 0x0000c000a0bb7fae */ /* 0x000fe20008921844 */
[----:B------:R-:W-:Y:S02]  /*175e0*/  SEL R190, R190, RZ, !P0 ;  /* 0x000000ffbebe7207 */ /* 0x000fe40004000000 */
[----:B------:R-:W-:Y:S02]  /*175f0*/  IMAD.MOV.U32 R191, RZ, RZ, R177 ;  /* 0x000000ffffbf7224 */ /* 0x000fe400078e00b1 */
[----:B------:R-:W-:Y:S02]  /*17600*/  ISETP.NE.U32.AND P2, PT, R190, RZ, PT ;  /* 0x000000ffbe00720c */ /* 0x000fe40003f45070 */
[----:B------:R-:W-:-:S05]  /*17610*/  MOV R190, R163 ;  /* 0x000000a300be7202 */ /* 0x000fca0000000f00 */
[----:B------:R1:W-:Y:S01]  /*17620*/  LDGSTS.E [R187+0x400c], desc[UR4][R190.64], P1 ;  /* 0x0400c000bebb7fae */ /* 0x0003e20008921844 */
[----:B---3--:R-:W-:-:S05]  /*17630*/  IADD3 R0, P4, R0, R183, RZ ;  /* 0x000000b700007210 */ /* 0x008fca0007f9e0ff */
[----:B--2---:R-:W-:Y:S01]  /*17640*/  IMAD.X R3, R3, 0x1, R182, P4 ;  /* 0x0000000103037824 */ /* 0x004fe200020e06b6 */
[----:B------:R-:W-:Y:S01]  /*17650*/  STL [R1+0x94], R0 ;  /* 0x0000940001007387 */ /* 0x000fe20000100800 */
[----:B-1----:R-:W-:-:S03]  /*17660*/  IMAD.MOV.U32 R190, RZ, RZ, R0 ;  /* 0x000000ffffbe7224 */ /* 0x002fc600078e0000 */
[----:B------:R1:W-:Y:S01]  /*17670*/  STL [R1+0x90], R3 ;  /* 0x0000900301007387 */ /* 0x0003e20000100800 */
[----:B------:R-:W-:-:S03]  /*17680*/  IMAD.MOV.U32 R191, RZ, RZ, R3 ;  /* 0x000000ffffbf7224 */ /* 0x000fc600078e0003 */
[----:B------:R-:W2:Y:S04]  /*17690*/  LDL.LU R189, [R1+0xa8] ;  /* 0x0000a80001bd7983 */ /* 0x000ea80000300800 */
[----:B------:R-:W3:Y:S04]  /*176a0*/  LDL.LU R5, [R1+0xac] ;  /* 0x0000ac0001057983 */ /* 0x000ee80000300800 */
[----:B-1----:R-:W2:Y:S04]  /*176b0*/  LDL.LU R3, [R1+0xb0] ;  /* 0x0000b00001037983 */ /* 0x002ea80000300800 */
[----:B------:R-:W2:Y:S01]  /*176c0*/  LDL.LU R0, [R1+0xb4] ;  /* 0x0000b40001007983 */ /* 0x000ea20000300800 */
[----:B------:R-:W-:-:S03]  /*176d0*/  ISETP.GT.AND P1, PT, R176, 0x25, PT ;  /* 0x00000025b000780c */ /* 0x000fc60003f24270 */
[----:B------:R1:W-:Y:S01]  /*176e0*/  LDGSTS.E [R187+0x8000], desc[UR4][R190.64], P2 ;  /* 0x08000000bebb7fae */ /* 0x0003e20009121844 */
[-C--:B----4-:R-:W-:Y:S02]  /*176f0*/  IADD3 R181, P3, R181, R183.reuse, RZ ;  /* 0x000000b7b5b57210 */ /* 0x090fe40007f7e0ff */
[----:B------:R-:W-:Y:S02]  /*17700*/  IADD3 R2, P4, R2, R183, RZ ;  /* 0x000000b702027210 */ /* 0x000fe40007f9e0ff */
[----:B------:R-:W-:Y:S02]  /*17710*/  IADD3.X R188, R188, R182, RZ, P3, !PT ;  /* 0x000000b6bcbc7210 */ /* 0x000fe40001ffe4ff */
[----:B-1----:R-:W-:-:S04]  /*17720*/  SEL R190, RZ, 0x4, !P1 ;  /* 0x00000004ffbe7807 */ /* 0x002fc80004800000 */
[----:B------:R-:W-:Y:S01]  /*17730*/  SEL R190, R190, RZ, !P0 ;  /* 0x000000ffbebe7207 */ /* 0x000fe20004000000 */
[----:B------:R-:W-:Y:S01]  /*17740*/  IMAD.X R4, R4, 0x1, R182, P4 ;  /* 0x0000000104047824 */ /* 0x000fe200020e06b6 */
[----:B------:R-:W-:Y:S02]  /*17750*/  STL [R1+0x9c], R181 ;  /* 0x00009cb501007387 */ /* 0x000fe40000100800 */
[----:B------:R-:W-:Y:S01]  /*17760*/  ISETP.NE.U32.AND P1, PT, R190, RZ, PT ;  /* 0x000000ffbe00720c */ /* 0x000fe20003f25070 */
[----:B------:R-:W-:Y:S01]  /*17770*/  IMAD.MOV.U32 R190, RZ, RZ, R181 ;  /* 0x000000ffffbe7224 */ /* 0x000fe200078e00b5 */
[----:B------:R1:W-:Y:S01]  /*17780*/  STL [R1+0x98], R188 ;  /* 0x000098bc01007387 */ /* 0x0003e20000100800 */
[----:B------:R-:W-:-:S03]  /*17790*/  IMAD.MOV.U32 R191, RZ, RZ, R188 ;  /* 0x000000ffffbf7224 */ /* 0x000fc600078e00bc */
[----:B------:R-:W-:Y:S04]  /*177a0*/  STL [R1+0xa4], R2 ;  /* 0x0000a40201007387 */ /* 0x000fe80000100800 */
[----:B------:R4:W-:Y:S04]  /*177b0*/  STL [R1+0xa0], R4 ;  /* 0x0000a00401007387 */ /* 0x0009e80000100800 */
[----:B-1----:R-:W2:Y:S04]  /*177c0*/  LDL.LU R188, [R1+0xb8] ;  /* 0x0000b80001bc7983 */ /* 0x002ea80000300800 */
[----:B------:R1:W-:Y:S01]  /*177d0*/  LDGSTS.E [R187+0xc000], desc[UR4][R190.64], P2 ;  /* 0x0c000000bebb7fae */ /* 0x0003e20009121844 */
[----:B------:R-:W-:-:S03]  /*177e0*/  ISETP.GT.AND P2, PT, R176, 0x26, PT ;  /* 0x00000026b000780c */ /* 0x000fc60003f44270 */
[----:B------:R-:W2:Y:S01]  /*177f0*/  LDL.LU R181, [R1+0xbc] ;  /* 0x0000bc0001b57983 */ /* 0x000ea20000300800 */
[----:B-1----:R-:W-:Y:S01]  /*17800*/  MOV R190, R2 ;  /* 0x0000000200be7202 */ /* 0x002fe20000000f00 */
[----:B------:R-:W-:Y:S02]  /*17810*/  IMAD.MOV.U32 R191, RZ, RZ, R4 ;  /* 0x000000ffffbf7224 */ /* 0x000fe400078e0004 */
[----:B----4-:R-:W4:Y:S04]  /*17820*/  LDL.LU R4, [R1+0xc0] ;  /* 0x0000c00001047983 */ /* 0x010f280000300800 */
[----:B------:R-:W4:Y:S04]  /*17830*/  LDL.LU R2, [R1+0xc4] ;  /* 0x0000c40001027983 */ /* 0x000f280000300800 */
[----:B------:R1:W-:Y:S02]  /*17840*/  LDGSTS.E [R187+0x8004], desc[UR4][R190.64], P1 ;  /* 0x08004000bebb7fae */ /* 0x0003e40008921844 */
[----:B-1----:R-:W-:-:S04]  /*17850*/  SEL R190, RZ, 0x4, !P2 ;  /* 0x00000004ffbe7807 */ /* 0x002fc80005000000 */
[----:B------:R-:W-:-:S04]  /*17860*/  SEL R190, R190, RZ, !P0 ;  /* 0x000000ffbebe7207 */ /* 0x000fc80004000000 */
[----:B------:R-:W-:Y:S02]  /*17870*/  ISETP.NE.U32.AND P2, PT, R190, RZ, PT ;  /* 0x000000ffbe00720c */ /* 0x000fe40003f45070 */
[----:B---3--:R-:W-:-:S05]  /*17880*/  IADD3 R5, P3, R5, R183, RZ ;  /* 0x000000b705057210 */ /* 0x008fca0007f7e0ff */
[--C-:B--2---:R-:W-:Y:S01]  /*17890*/  IMAD.X R189, R189, 0x1, R182.reuse, P3 ;  /* 0x00000001bdbd7824 */ /* 0x104fe200018e06b6 */
[----:B------:R-:W-:Y:S01]  /*178a0*/  IADD3 R0, P4, R0, R183, RZ ;  /* 0x000000b700007210 */ /* 0x000fe20007f9e0ff */
[----:B------:R-:W-:Y:S01]  /*178b0*/  STL [R1+0xac], R5 ;  /* 0x0000ac0501007387 */ /* 0x000fe20000100800 */
[----:B------:R-:W-:Y:S01]  /*178c0*/  MOV R190, R5 ;  /* 0x0000000500be7202 */ /* 0x000fe20000000f00 */
[----:B------:R-:W-:Y:S02]  /*178d0*/  IMAD.MOV.U32 R191, RZ, RZ, R189 ;  /* 0x000000ffffbf7224 */ /* 0x000fe400078e00bd */
[----:B------:R-:W-:Y:S01]  /*178e0*/  IMAD.X R3, R3, 0x1, R182, P4 ;  /* 0x0000000103037824 */ /* 0x000fe200020e06b6 */
[----:B------:R1:W-:Y:S04]  /*178f0*/  STL [R1+0xa8], R189 ;  /* 0x0000a8bd01007387 */ /* 0x0003e80000100800 */
[----:B------:R-:W-:Y:S04]  /*17900*/  STL [R1+0xb4], R0 ;  /* 0x0000b40001007387 */ /* 0x000fe80000100800 */
[----:B------:R2:W-:Y:S04]  /*17910*/  STL [R1+0xb0], R3 ;  /* 0x0000b00301007387 */ /* 0x0005e80000100800 */
[----:B-1----:R-:W3:Y:S04]  /*17920*/  LDL.LU R189, [R1+0xc8] ;  /* 0x0000c80001bd7983 */ /* 0x002ee80000300800 */
[----:B------:R1:W-:Y:S04]  /*17930*/  LDGSTS.E [R187+0xc004], desc[UR4][R190.64], P1 ;  /* 0x0c004000bebb7fae */ /* 0x0003e80008921844 */
[----:B------:R-:W3:Y:S01]  /*17940*/  LDL.LU R5, [R1+0xcc] ;  /* 0x0000cc0001057983 */ /* 0x000ee20000300800 */
[----:B-1----:R-:W-:-:S02]  /*17950*/  IMAD.MOV.U32 R191, RZ, RZ, R3 ;  /* 0x000000ffffbf7224 */ /* 0x002fc400078e0003 */
[----:B------:R-:W-:Y:S01]  /*17960*/  IMAD.MOV.U32 R190, RZ, RZ, R0 ;  /* 0x000000ffffbe7224 */ /* 0x000fe200078e0000 */
[----:B--2---:R-:W2:Y:S04]  /*17970*/  LDL.LU R3, [R1+0x290] ;  /* 0x0002900001037983 */ /* 0x004ea80000300800 */
[----:B------:R-:W2:Y:S01]  /*17980*/  LDL.LU R0, [R1+0x294] ;  /* 0x0002940001007983 */ /* 0x000ea20000300800 */
[----:B------:R-:W-:-:S03]  /*17990*/  ISETP.GT.AND P1, PT, R176, 0x27, PT ;  /* 0x00000027b000780c */ /* 0x000fc60003f24270 */
[----:B------:R1:W-:Y:S01]  /*179a0*/  LDGSTS.E [R187+0x8008], desc[UR4][R190.64], P2 ;  /* 0x08008000bebb7fae */ /* 0x0003e20009121844 */
[----:B------:R-:W-:-:S04]  /*179b0*/  IADD3 R181, P3, R181, R183, RZ ;  /* 0x000000b7b5b57210 */ /* 0x000fc80007f7e0ff */
[----:B------:R-:W-:Y:S02]  /*179c0*/  IADD3.X R188, R188, R182, RZ, P3, !PT ;  /* 0x000000b6bcbc7210 */ /* 0x000fe40001ffe4ff */
[----:B-1----:R-:W-:-:S04]  /*179d0*/  SEL R190, RZ, 0x4, !P1 ;  /* 0x00000004ffbe7807 */ /* 0x002fc80004800000 */
[----:B------:R-:W-:Y:S02]  /*179e0*/  SEL R190, R190, RZ, !P0 ;  /* 0x000000ffbebe7207 */ /* 0x000fe40004000000 */
[----:B----4-:R-:W-:Y:S02]  /*179f0*/  IADD3 R2, P4, R2, R183, RZ ;  /* 0x000000b702027210 */ /* 0x010fe40007f9e0ff */
[----:B------:R-:W-:Y:S01]  /*17a00*/  ISETP.NE.U32.AND P1, PT, R190, RZ, PT ;  /* 0x000000ffbe00720c */ /* 0x000fe20003f25070 */
[----:B------:R-:W-:Y:S02]  /*17a10*/  IMAD.MOV.U32 R190, RZ, RZ, R181 ;  /* 0x000000ffffbe7224 */ /* 0x000fe400078e00b5 */
[----:B------:R-:W-:Y:S01]  /*17a20*/  IMAD.X R4, R4, 0x1, R182, P4 ;  /* 0x0000000104047824 */ /* 0x000fe200020e06b6 */
[----:B------:R-:W-:Y:S01]  /*17a30*/  STL [R1+0xbc], R181 ;  /* 0x0000bcb501007387 */ /* 0x000fe20000100800 */
[----:B------:R-:W-:-:S03]  /*17a40*/  IMAD.MOV.U32 R191, RZ, RZ, R188 ;  /* 0x000000ffffbf7224 */ /* 0x000fc600078e00bc */
[----:B------:R1:W-:Y:S04]  /*17a50*/  STL [R1+0xb8], R188 ;  /* 0x0000b8bc01007387 */ /* 0x0003e80000100800 */
[----:B------:R-:W-:Y:S04]  /*17a60*/  STL [R1+0xc4], R2 ;  /* 0x0000c40201007387 */ /* 0x000fe80000100800 */
[----:B------:R4:W-:Y:S04]  /*17a70*/  STL [R1+0xc0], R4 ;  /* 0x0000c00401007387 */ /* 0x0009e80000100800 */
[----:B------:R4:W-:Y:S01]  /*17a80*/  LDGSTS.E [R187+0xc008], desc[UR4][R190.64], P2 ;  /* 0x0c008000bebb7fae */ /* 0x0009e20009121844 */
[----:B------:R-:W-:-:S03]  /*17a90*/  ISETP.GT.AND P2, PT, R176, 0x44, PT ;  /* 0x00000044b000780c */ /* 0x000fc60003f44270 */
[----:B-1----:R-:W2:Y:S04]  /*17aa0*/  LDL.LU R188, [R1+0x298] ;  /* 0x0002980001bc7983 */ /* 0x002ea80000300800 */
[----:B------:R-:W2:Y:S01]  /*17ab0*/  LDL.LU R181, [R1+0x29c] ;  /* 0x00029c0001b57983 */ /* 0x000ea20000300800 */
[----:B----4-:R-:W-:Y:S01]  /*17ac0*/  MOV R190, R2 ;  /* 0x0000000200be7202 */ /* 0x010fe20000000f00 */
[----:B------:R-:W-:Y:S02]  /*17ad0*/  IMAD.MOV.U32 R191, RZ, RZ, R4 ;  /* 0x000000ffffbf7224 */ /* 0x000fe400078e0004 */
[----:B------:R-:W4:Y:S04]  /*17ae0*/  LDL.LU R4, [R1+0x2a0] ;  /* 0x0002a00001047983 */ /* 0x000f280000300800 */
[----:B------:R-:W4:Y:S04]  /*17af0*/  LDL.LU R2, [R1+0x2a4] ;  /* 0x0002a40001027983 */ /* 0x000f280000300800 */
[----:B------:R1:W-:Y:S02]  /*17b00*/  LDGSTS.E [R187+0x800c], desc[UR4][R190.64], P1 ;  /* 0x0800c000bebb7fae */ /* 0x0003e40008921844 */
[----:B-1----:R-:W-:-:S04]  /*17b10*/  SEL R190, RZ, 0x4, !P2 ;  /* 0x00000004ffbe7807 */ /* 0x002fc80005000000 */
[----:B------:R-:W-:-:S04]  /*17b20*/  SEL R190, R190, RZ, !P0 ;  /* 0x000000ffbebe7207 */ /* 0x000fc80004000000 */
[----:B------:R-:W-:Y:S02]  /*17b30*/  ISETP.NE.U32.AND P2, PT, R190, RZ, PT ;  /* 0x000000ffbe00720c */ /* 0x000fe40003f45070 */
[----:B---3--:R-:W-:-:S05]  /*17b40*/  IADD3 R5, P3, R5, R183, RZ ;  /* 0x000000b705057210 */ /* 0x008fca0007f7e0ff */
[--C-:B------:R-:W-:Y:S01]  /*17b50*/  IMAD.X R189, R189, 0x1, R182.reuse, P3 ;  /* 0x00000001bdbd7824 */ /* 0x100fe200018e06b6 */
[----:B------:R-:W-:Y:S01]  /*17b60*/  MOV R190, R5 ;  /* 0x0000000500be7202 */ /* 0x000fe20000000f00 */
[----:B------:R-:W-:Y:S02]  /*17b70*/  STL [R1+0xcc], R5 ;  /* 0x0000cc0501007387 */ /* 0x000fe40000100800 */
[----:B------:R-:W-:Y:S01]  /*17b80*/  IMAD.MOV.U32 R191, RZ, RZ, R189 ;  /* 0x000000ffffbf7224 */ /* 0x000fe200078e00bd */
[----:B--2---:R-:W-:Y:S01]  /*17b90*/  IADD3 R0, P4, R0, R183, RZ ;  /* 0x000000b700007210 */ /* 0x004fe20007f9e0ff */
[----:B------:R1:W-:Y:S04]  /*17ba0*/  STL [R1+0xc8], R189 ;  /* 0x0000c8bd01007387 */ /* 0x0003e80000100800 */
[----:B------:R-:W-:Y:S01]  /*17bb0*/  IMAD.X R3, R3, 0x1, R182, P4 ;  /* 0x0000000103037824 */ /* 0x000fe200020e06b6 */
[----:B------:R-:W-:Y:S04]  /*17bc0*/  STL [R1+0x294], R0 ;  /* 0x0002940001007387 */ /* 0x000fe80000100800 */
[----:B------:R2:W-:Y:S04]  /*17bd0*/  STL [R1+0x290], R3 ;  /* 0x0002900301007387 */ /* 0x0005e80000100800 */
[----:B------:R3:W-:Y:S04]  /*17be0*/  LDGSTS.E [R187+0xc00c], desc[UR4][R190.64], P1 ;  /* 0x0c00c000bebb7fae */ /* 0x0007e80008921844 */
[----:B-1----:R-:W4:Y:S04]  /*17bf0*/  LDL.LU R189, [R1+0x2a8] ;  /* 0x0002a80001bd7983 */ /* 0x002f280000300800 */
[----:B------:R-:W4:Y:S01]  /*17c00*/  LDL.LU R5, [R1+0x2ac] ;  /* 0x0002ac0001057983 */ /* 0x000f220000300800 */
[----:B---3--:R-:W-:-:S02]  /*17c10*/  IMAD.MOV.U32 R191, RZ, RZ, R3 ;  /* 0x000000ffffbf7224 */ /* 0x008fc400078e0003 */
[----:B------:R-:W-:Y:S01]  /*17c20*/  IMAD.MOV.U32 R190, RZ, RZ, R0 ;  /* 0x000000ffffbe7224 */ /* 0x000fe200078e0000 */
[----:B--2---:R-:W2:Y:S04]  /*17c30*/  LDL.LU R3, [R1+0x2b0] ;  /* 0x0002b00001037983 */ /* 0x004ea80000300800 */
[----:B------:R-:W3:Y:S01]  /*17c40*/  LDL.LU R0, [R1+0x2b4] ;  /* 0x0002b40001007983 */ /* 0x000ee20000300800 */
[----:B------:R-:W-:-:S03]  /*17c50*/  ISETP.GT.AND P1, PT, R176, 0x45, PT ;  /* 0x00000045b000780c */ /* 0x000fc60003f24270 */
[----:B------:R1:W-:Y:S02]  /*17c60*/  LDGSTS.E [R187+0x10000], desc[UR4][R190.64], P2 ;  /* 0x10000000bebb7fae */ /* 0x0003e40009121844 */
[----:B-1----:R-:W-:Y:S02]  /*17c70*/  SEL R190, RZ, 0x4, !P1 ;  /* 0x00000004ffbe7807 */ /* 0x002fe40004800000 */
[-C--:B------:R-:W-:Y:S02]  /*17c80*/  IADD3 R181, P3, R181, R183.reuse, RZ ;  /* 0x000000b7b5b57210 */ /* 0x080fe40007f7e0ff */
[----:B------:R-:W-:Y:S02]  /*17c90*/  SEL R190, R190, RZ, !P0 ;  /* 0x000000ffbebe7207 */ /* 0x000fe40004000000 */
[----:B------:R-:W-:Y:S02]  /*17ca0*/  IADD3.X R188, R188, R182, RZ, P3, !PT ;  /* 0x000000b6bcbc7210 */ /* 0x000fe40001ffe4ff */
[----:B----4-:R-:W-:Y:S01]  /*17cb0*/  IADD3 R2, P4, R2, R183, RZ ;  /* 0x000000b702027210 */ /* 0x010fe20007f9e0ff */
[----:B------:R-:W-:Y:S01]  /*17cc0*/  STL [R1+0x29c], R181 ;  /* 0x00029cb501007387 */ /* 0x000fe20000100800 */
[----:B------:R-:W-:Y:S01]  /*17cd0*/  ISETP.NE.U32.AND P1, PT, R190, RZ, PT ;  /* 0x000000ffbe00720c */ /* 0x000fe20003f25070 */
[----:B------:R-:W-:-:S02]  /*17ce0*/  IMAD.MOV.U32 R190, RZ, RZ, R181 ;  /* 0x000000ffffbe7224 */ /* 0x000fc400078e00b5 */
[----:B------:R-:W-:Y:S01]  /*17cf0*/  IMAD.X R4, R4, 0x1, R182, P4 ;  /* 0x0000000104047824 */ /* 0x000fe200020e06b6 */
[----:B------:R1:W-:Y:S01]  /*17d00*/  STL [R1+0x298], R188 ;  /* 0x000298bc01007387 */ /* 0x0003e20000100800 */
[----:B------:R-:W-:-:S03]  /*17d10*/  IMAD.MOV.U32 R191, RZ, RZ, R188 ;  /* 0x000000ffffbf7224 */ /* 0x000fc600078e00bc */
[----:B------:R-:W-:Y:S04]  /*17d20*/  STL [R1+0x2a4], R2 ;  /* 0x0002a40201007387 */ /* 0x000fe80000100800 */
[----:B------:R4:W-:Y:S04]  /*17d30*/  STL [R1+0x2a0], R4 ;  /* 0x0002a00401007387 */ /* 0x0009e80000100800 */
[----:B-1----:R-:W2:Y:S04]  /*17d40*/  LDL.LU R188, [R1+0x2b8] ;  /* 0x0002b80001bc7983 */ /* 0x002ea80000300800 */
[----:B------:R1:W-:Y:S04]  /*17d50*/  LDGSTS.E [R187+0x14000], desc[UR4][R190.64], P2 ;  /* 0x14000000bebb7fae */ /* 0x0003e80009121844 */
[----:B------:R-:W2:Y:S01]  /*17d60*/  LDL.LU R181, [R1+0x2bc] ;  /* 0x0002bc0001b57983 */ /* 0x000ea20000300800 */
[----:B------:R-:W-:Y:S01]  /*17d70*/  ISETP.GT.AND P2, PT, R176, 0x46, PT ;  /* 0x00000046b000780c */ /* 0x000fe20003f44270 */
[----:B-1----:R-:W-:Y:S01]  /*17d80*/  IMAD.MOV.U32 R191, RZ, RZ, R4 ;  /* 0x000000ffffbf7224 */ /* 0x002fe200078e0004 */
[----:B------:R-:W-:Y:S01]  /*17d90*/  MOV R190, R2 ;  /* 0x0000000200be7202 */ /* 0x000fe20000000f00 */
[----:B----4-:R-:W4:Y:S04]  /*17da0*/  LDL.LU R4, [R1+0x2c0] ;  /* 0x0002c00001047983 */ /* 0x010f280000300800 */
[----:B------:R-:W4:Y:S04]  /*17db0*/  LDL.LU R2, [R1+0x2c4] ;  /* 0x0002c40001027983 */ /* 0x000f280000300800 */
[----:B------:R1:W-:Y:S02]  /*17dc0*/  LDGSTS.E [R187+0x10004], desc[UR4][R190.64], P1 ;  /* 0x10004000bebb7fae */ /* 0x0003e40008921844 */
[----:B-1----:R-:W-:-:S04]  /*17dd0*/  SEL R190, RZ, 0x4, !P2 ;  /* 0x00000004ffbe7807 */ /* 0x002fc80005000000 */
[----:B------:R-:W-:-:S04]  /*17de0*/  SEL R190, R190, RZ, !P0 ;  /* 0x000000ffbebe7207 */ /* 0x000fc80004000000 */
[----:B------:R-:W-:Y:S02]  /*17df0*/  ISETP.NE.U32.AND P2, PT, R190, RZ, PT ;  /* 0x000000ffbe00720c */ /* 0x000fe40003f45070 */
[----:B------:R-:W-:-:S05]  /*17e00*/  IADD3 R5, P3, R5, R183, RZ ;  /* 0x000000b705057210 */ /* 0x000fca0007f7e0ff */
[----:B------:R-:W-:Y:S01]  /*17e10*/  IMAD.X R189, R189, 0x1, R182, P3 ;  /* 0x00000001bdbd7824 */ /* 0x000fe200018e06b6 */
[----:B---3--:R-:W-:Y:S01]  /*17e20*/  IADD3 R0, P4, R0, R183, RZ ;  /* 0x000000b700007210 */ /* 0x008fe20007f9e0ff */
[----:B------:R-:W-:Y:S01]  /*17e30*/  STL [R1+0x2ac], R5 ;  /* 0x0002ac0501007387 */ /* 0x000fe20000100800 */
[----:B------:R-:W-:-:S03]  /*17e40*/  MOV R190, R5 ;  /* 0x0000000500be7202 */ /* 0x000fc60000000f00 */
[----:B--2---:R-:W-:Y:S01]  /*17e50*/  IMAD.X R3, R3, 0x1, R182, P4 ;  /* 0x0000000103037824 */ /* 0x004fe200020e06b6 */
[----:B------:R1:W-:Y:S01]  /*17e60*/  STL [R1+0x2a8], R189 ;  /* 0x0002a8bd01007387 */ /* 0x0003e20000100800 */
[----:B------:R-:W-:-:S03]  /*17e70*/  IMAD.MOV.U32 R191, RZ, RZ, R189 ;  /* 0x000000ffffbf7224 */ /* 0x000fc600078e00bd */
[----:B------:R-:W-:Y:S04]  /*17e80*/  STL [R1+0x2b4], R0 ;  /* 0x0002b40001007387 */ /* 0x000fe80000100800 */
[----:B------:R2:W-:Y:S04]  /*17e90*/  STL [R1+0x2b0], R3 ;  /* 0x0002b00301007387 */ /* 0x0005e80000100800 */
[----:B-1----:R-:W3:Y:S04]  /*17ea0*/  LDL.LU R189, [R1+0x2c8] ;  /* 0x0002c80001bd7983 */ /* 0x002ee80000300800 */
[----:B------:R-:W3:Y:S04]  /*17eb0*/  LDL.LU R5, [R1+0x2cc] ;  /* 0x0002cc0001057983 */ /* 0x000ee80000300800 */
[----:B------:R1:W-:Y:S02]  /*17ec0*/  LDGSTS.E [R187+0x14004], desc[UR4][R190.64], P1 ;  /* 0x14004000bebb7fae */ /* 0x0003e40008921844 */
[----:B-1----:R-:W-:-:S02]  /*17ed0*/  IMAD.MOV.U32 R191, RZ, RZ, R3 ;  /* 0x000000ffffbf7224 */ /* 0x002fc400078e0003 */
[----:B------:R-:W-:Y:S01]  /*17ee0*/  IMAD.MOV.U32 R190, RZ, RZ, R0 ;  /* 0x000000ffffbe7224 */ /* 0x000fe200078e0000 */
[----:B--2---:R-:W2:Y:S04]  /*17ef0*/  LDL.LU R3, [R1+0x490] ;  /* 0x0004900001037983 */ /* 0x004ea80000300800 */
[----:B------:R-:W2:Y:S01]  /*17f00*/  LDL.LU R0, [R1+0x494] ;  /* 0x0004940001007983 */ /* 0x000ea20000300800 */
[----:B------:R-:W-:-:S03]  /*17f10*/  ISETP.GT.AND P1, PT, R176, 0x47, PT ;  /* 0x00000047b000780c */ /* 0x000fc60003f24270 */
[----:B------:R1:W-:Y:S01]  /*17f20*/  LDGSTS.E [R187+0x10008], desc[UR4][R190.64], P2 ;  /* 0x10008000bebb7fae */ /* 0x0003e20009121844 */
[-C--:B------:R-:W-:Y:S02]  /*17f30*/  IADD3 R181, P3, R181, R183.reuse, RZ ;  /* 0x000000b7b5b57210 */ /* 0x080fe40007f7e0ff */
[----:B-1----:R-:W-:Y:S02]  /*17f40*/  SEL R190, RZ, 0x4, !P1 ;  /* 0x00000004ffbe7807 */ /* 0x002fe40004800000 */
[----:B------:R-:W-:Y:S02]  /*17f50*/  IADD3.X R188, R188, R182, RZ, P3, !PT ;  /* 0x000000b6bcbc7210 */ /* 0x000fe40001ffe4ff */
[----:B------:R-:W-:Y:S02]  /*17f60*/  SEL R190, R190, RZ, !P0 ;  /* 0x000000ffbebe7207 */ /* 0x000fe40004000000 */
[----:B----4-:R-:W-:Y:S02]  /*17f70*/  IADD3 R2, P4, R2, R183, RZ ;  /* 0x000000b702027210 */ /* 0x010fe40007f9e0ff */
[----:B------:R-:W-:Y:S01]  /*17f80*/  ISETP.NE.U32.AND P1, PT, R190, RZ, PT ;  /* 0x000000ffbe00720c */ /* 0x000fe20003f25070 */
[----:B------:R-:W-:-:S02]  /*17f90*/  IMAD.MOV.U32 R190, RZ, RZ, R181 ;  /* 0x000000ffffbe7224 */ /* 0x000fc400078e00b5 */
        /* <DEDUP_REMOVED lines=19> */
[----:B------:R-:W-:Y:S01]  /*180d0*/  IMAD.X R189, R189, 0x1, R182, P3 ;  /* 0x00000001bdbd7824 */ /* 0x000fe200018e06b6 */
[----:B------:R-:W-:Y:S01]  /*180e0*/  MOV R190, R5 ;  /* 0x0000000500be7202 */ /* 0x000fe20000000f00 */
[----:B------:R1:W-:Y:S02]  /*180f0*/  STL [R1+0x2cc], R5 ;  /* 0x0002cc0501007387 */ /* 0x0003e40000100800 */
[----:B------:R-:W-:Y:S02]  /*18100*/  IMAD.MOV.U32 R191, RZ, RZ, R189 ;  /* 0x000000ffffbf7224 */ /* 0x000fe400078e00bd */
[----:B------:R-:W-:Y:S04]  /*18110*/  STL [R1+0x2c8], R189 ;  /* 0x0002c8bd01007387 */ /* 0x000fe80000100800 */
[----:B------:R3:W-:Y:S01]  /*18120*/  LDGSTS.E [R187+0x1400c], desc[UR4][R190.64], P1 ;  /* 0x1400c000bebb7fae */ /* 0x0007e20008921844 */
[----:B--2---:R-:W-:-:S05]  /*18130*/  IADD3 R0, P4, R0, R183, RZ ;  /* 0x000000b700007210 */ /* 0x004fca0007f9e0ff */
[----:B------:R-:W-:Y:S01]  /*18140*/  IMAD.X R3, R3, 0x1, R182, P4 ;  /* 0x0000000103037824 */ /* 0x000fe200020e06b6 */
[----:B------:R-:W-:Y:S03]  /*18150*/  STL [R1+0x494], R0 ;  /* 0x0004940001007387 */ /* 0x000fe60000100800 */
[----:B---3--:R-:W-:Y:S01]  /*18160*/  IMAD.MOV.U32 R191, RZ, RZ, R3 ;  /* 0x000000ffffbf7224 */ /* 0x008fe200078e0003 */
[----:B------:R2:W-:Y:S04]  /*18170*/  STL [R1+0x490], R3 ;  /* 0x0004900301007387 */ /* 0x0005e80000100800 */
[----:B-1----:R-:W3:Y:S01]  /*18180*/  LDL.LU R5, [R1+0x4a8] ;  /* 0x0004a80001057983 */ /* 0x002ee20000300800 */
[----:B------:R-:W-:-:S03]  /*18190*/  IMAD.MOV.U32 R190, RZ, RZ, R0 ;  /* 0x000000ffffbe7224 */ /* 0x000fc600078e0000 */
[----:B--2---:R-:W2:Y:S04]  /*181a0*/  LDL.LU R3, [R1+0x4ac] ;  /* 0x0004ac0001037983 */ /* 0x004ea80000300800 */
[----:B------:R-:W3:Y:S04]  /*181b0*/  LDL.LU R189, [R1+0x4b0] ;  /* 0x0004b00001bd7983 */ /* 0x000ee80000300800 */
[----:B------:R-:W3:Y:S01]  /*181c0*/  LDL.LU R0, [R1+0x4b4] ;  /* 0x0004b40001007983 */ /* 0x000ee20000300800 */
[----:B------:R-:W-:-:S03]  /*181d0*/  ISETP.GT.AND P1, PT, R176, 0x65, PT ;  /* 0x00000065b000780c */ /* 0x000fc60003f24270 */
[----:B------:R1:W-:Y:S02]  /*181e0*/  LDGSTS.E [R187+0x18000], desc[UR4][R190.64], P2 ;  /* 0x18000000bebb7fae */ /* 0x0003e40009121844 */
[----:B-1----:R-:W-:-:S04]  /*181f0*/  SEL R190, RZ, 0x4, !P1 ;  /* 0x00000004ffbe7807 */ /* 0x002fc80004800000 */
[----:B------:R-:W-:Y:S02]  /*18200*/  SEL R190, R190, RZ, !P0 ;  /* 0x000000ffbebe7207 */ /* 0x000fe40004000000 */
[----:B------:R-:W-:-:S04]  /*18210*/  IADD3 R181, P3, R181, R183, RZ ;  /* 0x000000b7b5b57210 */ /* 0x000fc80007f7e0ff */
[----:B------:R-:W-:Y:S02]  /*18220*/  IADD3.X R188, R188, R182, RZ, P3, !PT ;  /* 0x000000b6bcbc7210 */ /* 0x000fe40001ffe4ff */
[----:B----4-:R-:W-:Y:S01]  /*18230*/  IADD3 R2, P4, R2, R183, RZ ;  /* 0x000000b702027210 */ /* 0x010fe20007f9e0ff */
[----:B------:R-:W-:Y:S04]  /*18240*/  STL [R1+0x49c], R181 ;  /* 0x00049cb501007387 */ /* 0x000fe80000100800 */
[----:B------:R-:W-:Y:S01]  /*18250*/  IMAD.X R4, R4, 0x1, R182, P4 ;  /* 0x0000000104047824 */ /* 0x000fe200020e06b6 */
[----:B------:R1:W-:Y:S01]  /*18260*/  STL [R1+0x498], R188 ;  /* 0x000498bc01007387 */ /* 0x0003e20000100800 */
[----:B------:R-:W-:Y:S01]  /*18270*/  ISETP.NE.U32.AND P1, PT, R190, RZ, PT ;  /* 0x000000ffbe00720c */ /* 0x000fe20003f25070 */
[----:B------:R-:W-:-:S02]  /*18280*/  IMAD.MOV.U32 R191, RZ, RZ, R188 ;  /* 0x000000ffffbf7224 */ /* 0x000fc400078e00bc */
[----:B------:R-:W-:Y:S01]  /*18290*/  STL [R1+0x4a4], R2 ;  /* 0x0004a40201007387 */ /* 0x000fe20000100800 */
[----:B------:R-:W-:-:S03]  /*182a0*/  IMAD.MOV.U32 R190, RZ, RZ, R181 ;  /* 0x000000ffffbe7224 */ /* 0x000fc600078e00b5 */
[----:B------:R4:W-:Y:S04]  /*182b0*/  STL [R1+0x4a0], R4 ;  /* 0x0004a00401007387 */ /* 0x0009e80000100800 */
[----:B-1----:R-:W3:Y:S04]  /*182c0*/  LDL.LU R188, [R1+0x4b8] ;  /* 0x0004b80001bc7983 */ /* 0x002ee80000300800 */
[----:B------:R-:W3:Y:S04]  /*182d0*/  LDL.LU R181, [R1+0x4bc] ;  /* 0x0004bc0001b57983 */ /* 0x000ee80000300800 */
[----:B------:R1:W-:Y:S01]  /*182e0*/  LDGSTS.E [R187+0x1c000], desc[UR4][R190.64], P2 ;  /* 0x1c000000bebb7fae */ /* 0x0003e20009121844 */
[----:B------:R-:W-:-:S02]  /*182f0*/  ISETP.GT.AND P2, PT, R176, 0x66, PT ;  /* 0x00000066b000780c */ /* 0x000fc40003f44270 */
[----:B-1----:R-:W-:Y:S01]  /*18300*/  MOV R190, R2 ;  /* 0x0000000200be7202 */ /* 0x002fe20000000f00 */
[----:B------:R-:W-:Y:S02]  /*18310*/  IMAD.MOV.U32 R191, RZ, RZ, R4 ;  /* 0x000000ffffbf7224 */ /* 0x000fe400078e0004 */
[----:B----4-:R-:W4:Y:S04]  /*18320*/  LDL.LU R4, [R1+0x4c4] ;  /* 0x0004c40001047983 */ /* 0x010f280000300800 */
[----:B------:R1:W-:Y:S04]  /*18330*/  LDGSTS.E [R187+0x18004], desc[UR4][R190.64], P1 ;  /* 0x18004000bebb7fae */ /* 0x0003e80008921844 */
[----:B------:R-:W4:Y:S01]  /*18340*/  LDL.LU R2, [R1+0x4cc] ;  /* 0x0004cc0001027983 */ /* 0x000f220000300800 */
[----:B-1----:R-:W-:-:S04]  /*18350*/  SEL R190, RZ, 0x4, !P2 ;  /* 0x00000004ffbe7807 */ /* 0x002fc80005000000 */
[----:B------:R-:W-:-:S04]  /*18360*/  SEL R190, R190, RZ, !P0 ;  /* 0x000000ffbebe7207 */ /* 0x000fc80004000000 */
[----:B------:R-:W-:Y:S02]  /*18370*/  ISETP.NE.U32.AND P2, PT, R190, RZ, PT ;  /* 0x000000ffbe00720c */ /* 0x000fe40003f45070 */
[----:B--2---:R-:W-:-:S05]  /*18380*/  IADD3 R3, P3, R3, R183, RZ ;  /* 0x000000b703037210 */ /* 0x004fca0007f7e0ff */
[--C-:B---3--:R-:W-:Y:S01]  /*18390*/  IMAD.X R5, R5, 0x1, R182.reuse, P3 ;  /* 0x0000000105057824 */ /* 0x108fe200018e06b6 */
[----:B------:R-:W-:Y:S01]  /*183a0*/  IADD3 R0, P4, R0, R183, RZ ;  /* 0x000000b700007210 */ /* 0x000fe20007f9e0ff */
[----:B------:R-:W-:Y:S02]  /*183b0*/  STL [R1+0x4ac], R3 ;  /* 0x0004ac0301007387 */ /* 0x000fe40000100800 */
[----:B------:R-:W-:Y:S02]  /*183c0*/  IMAD.MOV.U32 R191, RZ, RZ, R5 ;  /* 0x000000ffffbf7224 */ /* 0x000fe400078e0005 */
[----:B------:R1:W-:Y:S01]  /*183d0*/  STL [R1+0x4a8], R5 ;  /* 0x0004a80501007387 */ /* 0x0003e20000100800 */
[----:B------:R-:W-:-:S03]  /*183e0*/  IMAD.X R189, R189, 0x1, R182, P4 ;  /* 0x00000001bdbd7824 */ /* 0x000fc600020e06b6 */
[----:B------:R2:W-:Y:S01]  /*183f0*/  STL [R1+0x4b4], R0 ;  /* 0x0004b40001007387 */ /* 0x0005e20000100800 */
[----:B------:R-:W-:-:S03]  /*18400*/  MOV R190, R3 ;  /* 0x0000000300be7202 */ /* 0x000fc60000000f00 */
[----:B-1----:R-:W3:Y:S04]  /*18410*/  LDL.LU R5, [R1+0x4c0] ;  /* 0x0004c00001057983 */ /* 0x002ee80000300800 */
[----:B------:R-:W-:Y:S04]  /*18420*/  STL [R1+0x4b0], R189 ;  /* 0x0004b0bd01007387 */ /* 0x000fe80000100800 */
[----:B------:R-:W3:Y:S04]  /*18430*/  LDL.LU R3, [R1+0x4c8] ;  /* 0x0004c80001037983 */ /* 0x000ee80000300800 */
[----:B------:R1:W-:Y:S02]  /*18440*/  LDGSTS.E [R187+0x1c004], desc[UR4][R190.64], P1 ;  /* 0x1c004000bebb7fae */ /* 0x0003e40008921844 */
[----:B-1----:R-:W-:-:S02]  /*18450*/  IMAD.MOV.U32 R190, RZ, RZ, R0 ;  /* 0x000000ffffbe7224 */ /* 0x002fc400078e0000 */
[----:B--2---:R-:W2:Y:S01]  /*18460*/  LDL R0, [R1+0xc44] ;  /* 0x000c440001007983 */ /* 0x004ea20000100800 */
[----:B------:R-:W-:Y:S01]  /*18470*/  IMAD.MOV.U32 R191, RZ, RZ, R189 ;  /* 0x000000ffffbf7224 */ /* 0x000fe200078e00bd */
[----:B------:R-:W-:-:S04]  /*18480*/  ISETP.GT.AND P1, PT, R176, 0x67, PT ;  /* 0x00000067b000780c */ /* 0x000fc80003f24270 */
[----:B------:R1:W-:Y:S02]  /*18490*/  LDGSTS.E [R187+0x18008], desc[UR4][R190.64], P2 ;  /* 0x18008000bebb7fae */ /* 0x0003e40009121844 */
[----:B-1----:R-:W-:Y:S02]  /*184a0*/  SEL R190, RZ, 0x4, !P1 ;  /* 0x00000004ffbe7807 */ /* 0x002fe40004800000 */
[----:B------:R-:W-:Y:S02]  /*184b0*/  IADD3 R181, P3, R181, R183, RZ ;  /* 0x000000b7b5b57210 */ /* 0x000fe40007f7e0ff */
[----:B------:R-:W-:Y:S02]  /*184c0*/  SEL R190, R190, RZ, !P0 ;  /* 0x000000ffbebe7207 */ /* 0x000fe40004000000 */
[----:B------:R-:W-:Y:S02]  /*184d0*/  IADD3.X R188, R188, R182, RZ, P3, !PT ;  /* 0x000000b6bcbc7210 */ /* 0x000fe40001ffe4ff */
[----:B------:R-:W-:Y:S01]  /*184e0*/  ISETP.NE.U32.AND P1, PT, R190, RZ, PT ;  /* 0x000000ffbe00720c */ /* 0x000fe20003f25070 */
[----:B------:R-:W-:-:S02]  /*184f0*/  IMAD.MOV.U32 R190, RZ, RZ, R181 ;  /* 0x000000ffffbe7224 */ /* 0x000fc400078e00b5 */
[----:B------:R-:W-:-:S05]  /*18500*/  IMAD.MOV.U32 R191, RZ, RZ, R188 ;  /* 0x000000ffffbf7224 */ /* 0x000fca00078e00bc */
[----:B------:R1:W-:Y:S01]  /*18510*/  LDGSTS.E [R187+0x1c008], desc[UR4][R190.64], P2 ;  /* 0x1c008000bebb7fae */ /* 0x0003e20009121844 */
[-C--:B----4-:R-:W-:Y:S02]  /*18520*/  IADD3 R4, P2, R4, R183.reuse, RZ ;  /* 0x000000b704047210 */ /* 0x090fe40007f5e0ff */
[----:B------:R-:W-:-:S03]  /*18530*/  IADD3 R2, P3, R2, R183, RZ ;  /* 0x000000b702027210 */ /* 0x000fc60007f7e0ff */
[----:B-1----:R-:W-:Y:S01]  /*18540*/  IMAD.MOV.U32 R190, RZ, RZ, R4 ;  /* 0x000000ffffbe7224 */ /* 0x002fe200078e0004 */
[----:B------:R-:W-:Y:S04]  /*18550*/  STL [R1+0x4bc], R181 ;  /* 0x0004bcb501007387 */ /* 0x000fe80000100800 */
[----:B------:R-:W-:Y:S04]  /*18560*/  STL [R1+0x4b8], R188 ;  /* 0x0004b8bc01007387 */ /* 0x000fe80000100800 */
[----:B------:R-:W-:Y:S01]  /*18570*/  STL [R1+0x4c4], R4 ;  /* 0x0004c40401007387 */ /* 0x000fe20000100800 */
[----:B---3--:R-:W-:-:S04]  /*18580*/  IMAD.X R5, R5, 0x1, R182, P2 ;  /* 0x0000000105057824 */ /* 0x008fc800010e06b6 */
[----:B------:R-:W-:Y:S01]  /*18590*/  IMAD.MOV.U32 R191, RZ, RZ, R5 ;  /* 0x000000ffffbf7224 */ /* 0x000fe200078e0005 */
[----:B------:R-:W-:-:S04]  /*185a0*/  IADD3.X R3, R3, R182, RZ, P3, !PT ;  /* 0x000000b603037210 */ /* 0x000fc80001ffe4ff */
[----:B------:R1:W-:Y:S02]  /*185b0*/  LDGSTS.E [R187+0x1800c], desc[UR4][R190.64], P1 ;  /* 0x1800c000bebb7fae */ /* 0x0003e40008921844 */
[----:B-1----:R-:W-:Y:S01]  /*185c0*/  IMAD.MOV.U32 R190, RZ, RZ, R2 ;  /* 0x000000ffffbe7224 */ /* 0x002fe200078e0002 */
[----:B------:R-:W-:-:S05]  /*185d0*/  MOV R191, R3 ;  /* 0x0000000300bf7202 */ /* 0x000fca0000000f00 */
[----:B------:R1:W-:Y:S01]  /*185e0*/  LDGSTS.E [R187+0x1c00c], desc[UR4][R190.64], P1 ;  /* 0x1c00c000bebb7fae */ /* 0x0003e20008921844 */
[----:B------:R-:W-:-:S03]  /*185f0*/  ISETP.GT.AND P1, PT, R176, 0x8, PT ;  /* 0x00000008b000780c */ /* 0x000fc60003f24270 */
[----:B------:R-:W-:Y:S01]  /*18600*/  STL [R1+0x4c0], R5 ;  /* 0x0004c00501007387 */ /* 0x000fe20000100800 */
[----:B-1----:R-:W-:-:S03]  /*18610*/  SEL R187, RZ, 0x4, !P1 ;  /* 0x00000004ffbb7807 */ /* 0x002fc60004800000 */
[----:B------:R-:W-:Y:S01]  /*18620*/  STL [R1+0x4cc], R2 ;  /* 0x0004cc0201007387 */ /* 0x000fe20000100800 */
[----:B------:R-:W-:-:S03]  /*18630*/  SEL R187, R187, RZ, !P0 ;  /* 0x000000ffbbbb7207 */ /* 0x000fc60004000000 */
[----:B------:R1:W-:Y:S01]  /*18640*/  STL [R1+0x4c8], R3 ;  /* 0x0004c80301007387 */ /* 0x0003e20000100800 */
[----:B------:R-:W-:Y:S01]  /*18650*/  ISETP.NE.U32.AND P2, PT, R187, RZ, PT ;  /* 0x000000ffbb00720c */ /* 0x000fe20003f45070 */
[----:B--2---:R-:W-:Y:S02]  /*18660*/  VIADD R187, R0, UR8 ;  /* 0x0000000800bb7c36 */ /* 0x004fe40008000000 */
[----:B-1----:R-:W2:Y:S04]  /*18670*/  LDL.LU R3, [R1+0xd0] ;  /* 0x0000d00001037983 */ /* 0x002ea80000300800 */
[----:B------:R-:W3:Y:S01]  /*18680*/  LDL.LU R0, [R1+0xd4] ;  /* 0x0000d40001007983 */ /* 0x000ee20000300800 */
[-C--:B------:R-:W-:Y:S02]  /*18690*/  IADD3 R23, P1, R23, R183.reuse, RZ ;  /* 0x000000b717177210 */ /* 0x080fe40007f3e0ff */
[----:B------:R-:W-:Y:S01]  /*186a0*/  IADD3 R180, P3, R180, R183, RZ ;  /* 0x000000b7b4b47210 */ /* 0x000fe20007f7e0ff */
[----:B------:R-:W4:Y:S02]  /*186b0*/  LDL.LU R188, [R1+0xd8] ;  /* 0x0000d80001bc7983 */ /* 0x000f240000300800 */
[--C-:B------:R-:W-:Y:S01]  /*186c0*/  IMAD.X R164, R164, 0x1, R182.reuse, P1 ;  /* 0x00000001a4a47824 */ /* 0x100fe200008e06b6 */
[----:B------:R-:W-:Y:S01]  /*186d0*/  MOV R190, R23 ;  /* 0x0000001700be7202 */ /* 0x000fe20000000f00 */
[----:B------:R-:W-:Y:S01]  /*186e0*/  IMAD.X R167, R167, 0x1, R182, P3 ;  /* 0x00000001a7a77824 */ /* 0x000fe200018e06b6 */
[----:B------:R-:W-:Y:S01]  /*186f0*/  IADD3 R165, P4, R165, R183, RZ ;  /* 0x000000b7a5a57210 */ /* 0x000fe20007f9e0ff */
[----:B------:R-:W-:Y:S01]  /*18700*/  IMAD.MOV.U32 R191, RZ, RZ, R164 ;  /* 0x000000ffffbf7224 */ /* 0x000fe200078e00a4 */
[----:B------:R-:W-:Y:S01]  /*18710*/  ISETP.GT.AND P1, PT, R176, 0x9, PT ;  /* 0x00000009b000780c */ /* 0x000fe20003f24270 */
[----:B------:R-:W4:Y:S04]  /*18720*/  LDL.LU R181, [R1+0xdc] ;  /* 0x0000dc0001b57983 */ /* 0x000f280000300800 */
[----:B------:R1:W-:Y:S01]  /*18730*/  LDGSTS.E [R187], desc[UR4][R190.64], P2 ;  /* 0x00000000bebb7fae */ /* 0x0003e20009121844 */
[----:B------:R-:W-:-:S02]  /*18740*/  IADD3.X R166, R166, R182, RZ, P4, !PT ;  /* 0x000000b6a6a67210 */ /* 0x000fc400027fe4ff */
[-C--:B------:R-:W-:Y:S01]  /*18750*/  IADD3 R168, P3, R168, R183.reuse, RZ ;  /* 0x000000b7a8a87210 */ /* 0x080fe20007f7e0ff */
[----:B------:R-:W4:Y:S01]  /*18760*/  LDL.LU R4, [R1+0xe0] ;  /* 0x0000e00001047983 */ /* 0x000f220000300800 */
[----:B-1----:R-:W-:Y:S01]  /*18770*/  SEL R190, RZ, 0x4, !P1 ;  /* 0x00000004ffbe7807 */ /* 0x002fe20004800000 */
[----:B------:R-:W-:Y:S01]  /*18780*/  IMAD.MOV.U32 R191, RZ, RZ, R167 ;  /* 0x000000ffffbf7224 */ /* 0x000fe200078e00a7 */
[----:B------:R-:W-:Y:S01]  /*18790*/  IADD3 R169, P4, R169, R183, RZ ;  /* 0x000000b7a9a97210 */ /* 0x000fe20007f9e0ff */
[----:B------:R-:W-:Y:S01]  /*187a0*/  IMAD.X R171, R171, 0x1, R182, P3 ;  /* 0x00000001abab7824 */ /* 0x000fe200018e06b6 */
[----:B------:R-:W-:Y:S01]  /*187b0*/  SEL R190, R190, RZ, !P0 ;  /* 0x000000ffbebe7207 */ /* 0x000fe20004000000 */
[----:B------:R-:W4:Y:S03]  /*187c0*/  LDL.LU R2, [R1+0xe4] ;  /* 0x0000e40001027983 */ /* 0x000f260000300800 */
[----:B------:R-:W-:Y:S01]  /*187d0*/  ISETP.NE.U32.AND P1, PT, R190, RZ, PT ;  /* 0x000000ffbe00720c */ /* 0x000fe20003f25070 */
[----:B------:R-:W-:-:S05]  /*187e0*/  IMAD.MOV.U32 R190, RZ, RZ, R180 ;  /* 0x000000ffffbe7224 */ /* 0x000fca00078e00b4 */
[----:B------:R1:W-:Y:S01]  /*187f0*/  LDGSTS.E [R187+0x4000], desc[UR4][R190.64], P2 ;  /* 0x04000000bebb7fae */ /* 0x0003e20009121844 */
[----:B------:R-:W-:Y:S02]  /*18800*/  ISETP.GT.AND P2, PT, R176, 0xa, PT ;  /* 0x0000000ab000780c */ /* 0x000fe40003f44270 */
[----:B-1----:R-:W-:Y:S01]  /*18810*/  MOV R190, R165 ;  /* 0x000000a500be7202 */ /* 0x002fe20000000f00 */
[----:B------:R-:W-:-:S05]  /*18820*/  IMAD.MOV.U32 R191, RZ, RZ, R166 ;  /* 0x000000ffffbf7224 */ /* 0x000fca00078e00a6 */
[----:B------:R1:W-:Y:S01]  /*18830*/  LDGSTS.E [R187+0x4], desc[UR4][R190.64], P1 ;  /* 0x00004000bebb7fae */ /* 0x0003e20008921844 */
[----:B------:R-:W-:Y:S02]  /*18840*/  IADD3.X R170, R170, R182, RZ, P4, !PT ;  /* 0x000000b6aaaa7210 */ /* 0x000fe400027fe4ff */
[----:B-1----:R-:W-:-:S04]  /*18850*/  SEL R190, RZ, 0x4, !P2 ;  /* 0x00000004ffbe7807 */ /* 0x002fc80005000000 */
[----:B------:R-:W-:Y:S01]  /*18860*/  SEL R190, R190, RZ, !P0 ;  /* 0x000000ffbebe7207 */ /* 0x000fe20004000000 */
[----:B------:R-:W-:-:S03]  /*18870*/  IMAD.MOV.U32 R191, RZ, RZ, R171 ;  /* 0x000000ffffbf7224 */ /* 0x000fc600078e00ab */
[----:B------:R-:W-:Y:S01]  /*18880*/  ISETP.NE.U32.AND P2, PT, R190, RZ, PT ;  /* 0x000000ffbe00720c */ /* 0x000fe20003f45070 */
[----:B------:R-:W-:-:S05]  /*18890*/  IMAD.MOV.U32 R190, RZ, RZ, R168 ;  /* 0x000000ffffbe7224 */ /* 0x000fca00078e00a8 */
[----:B------:R1:W-:Y:S01]  /*188a0*/  LDGSTS.E [R187+0x4004], desc[UR4][R190.64], P1 ;  /* 0x04004000bebb7fae */ /* 0x0003e20008921844 */
[----:B------:R-:W-:Y:S02]  /*188b0*/  ISETP.GT.AND P1, PT, R176, 0xb, PT ;  /* 0x0000000bb000780c */ /* 0x000fe40003f24270 */
[----:B------:R-:W-:Y:S02]  /*188c0*/  IADD3 R172, P3, R172, R183, RZ ;  /* 0x000000b7acac7210 */ /* 0x000fe40007f7e0ff */
[----:B-1----:R-:W-:Y:S01]  /*188d0*/  MOV R190, R169 ;  /* 0x000000a900be7202 */ /* 0x002fe20000000f00 */
[----:B------:R-:W-:-:S05]  /*188e0*/  IMAD.MOV.U32 R191, RZ, RZ, R170 ;  /* 0x000000ffffbf7224 */ /* 0x000fca00078e00aa */
[----:B------:R1:W-:Y:S01]  /*188f0*/  LDGSTS.E [R187+0x8], desc[UR4][R190.64], P2 ;  /* 0x00008000bebb7fae */ /* 0x0003e20009121844 */
[----:B------:R-:W-:Y:S01]  /*18900*/  IMAD.X R175, R175, 0x1, R182, P3 ;  /* 0x00000001afaf7824 */ /* 0x000fe200018e06b6 */
[----:B------:R-:W-:Y:S02]  /*18910*/  IADD3 R173, P4, R173, R183, RZ ;  /* 0x000000b7adad7210 */ /* 0x000fe40007f9e0ff */
[----:B-1----:R-:W-:-:S04]  /*18920*/  SEL R190, RZ, 0x4, !P1 ;  /* 0x00000004ffbe7807 */ /* 0x002fc80004800000 */
[----:B------:R-:W-:Y:S01]  /*18930*/  SEL R190, R190, RZ, !P0 ;  /* 0x000000ffbebe7207 */ /* 0x000fe20004000000 */
[----:B------:R-:W-:-:S03]  /*18940*/  IMAD.MOV.U32 R191, RZ, RZ, R175 ;  /* 0x000000ffffbf7224 */ /* 0x000fc600078e00af */
[----:B------:R-:W-:Y:S01]  /*18950*/  ISETP.NE.U32.AND P1, PT, R190, RZ, PT ;  /* 0x000000ffbe00720c */ /* 0x000fe20003f25070 */
[----:B------:R-:W-:Y:S01]  /*18960*/  IMAD.MOV.U32 R190, RZ, RZ, R172 ;  /* 0x000000ffffbe7224 */ /* 0x000fe200078e00ac */
[----:B------:R-:W-:-:S04]  /*18970*/  IADD3.X R174, R174, R182, RZ, P4, !PT ;  /* 0x000000b6aeae7210 */ /* 0x000fc800027fe4ff */
[----:B------:R1:W-:Y:S01]  /*18980*/  LDGSTS.E [R187+0x4008], desc[UR4][R190.64], P2 ;  /* 0x04008000bebb7fae */ /* 0x0003e20009121844 */
[----:B------:R-:W-:Y:S02]  /*18990*/  ISETP.GT.AND P2, PT, R176, 0x28, PT ;  /* 0x00000028b000780c */ /* 0x000fe40003f44270 */
[----:B------:R-:W-:Y:S02]  /*189a0*/  IADD3 R192, P3, R192, R183, RZ ;  /* 0x000000b7c0c07210 */ /* 0x000fe40007f7e0ff */
[----:B-1----:R-:W-:Y:S01]  /*189b0*/  MOV R190, R173 ;  /* 0x000000ad00be7202 */ /* 0x002fe20000000f00 */
[----:B------:R-:W-:-:S05]  /*189c0*/  IMAD.MOV.U32 R191, RZ, RZ, R174 ;  /* 0x000000ffffbf7224 */ /* 0x000fca00078e00ae */
[----:B------:R1:W-:Y:S01]  /*189d0*/  LDGSTS.E [R187+0xc], desc[UR4][R190.64], P1 ;  /* 0x0000c000bebb7fae */ /* 0x0003e20008921844 */
[----:B------:R-:W-:Y:S01]  /*189e0*/  IMAD.X R178, R178, 0x1, R182, P3 ;  /* 0x00000001b2b27824 */ /* 0x000fe200018e06b6 */
[----:B-1----:R-:W-:-:S04]  /*189f0*/  SEL R190, RZ, 0x4, !P2 ;  /* 0x00000004ffbe7807 */ /* 0x002fc80005000000 */
[----:B------:R-:W-:Y:S01]  /*18a00*/  SEL R190, R190, RZ, !P0 ;  /* 0x000000ffbebe7207 */ /* 0x000fe20004000000 */
[----:B------:R-:W-:-:S03]  /*18a10*/  IMAD.MOV.U32 R191, RZ, RZ, R178 ;  /* 0x000000ffffbf7224 */ /* 0x000fc600078e00b2 */
[----:B------:R-:W-:Y:S01]  /*18a20*/  ISETP.NE.U32.AND P2, PT, R190, RZ, PT ;  /* 0x000000ffbe00720c */ /* 0x000fe20003f45070 */
[----:B------:R-:W-:-:S05]  /*18a30*/  IMAD.MOV.U32 R190, RZ, RZ, R192 ;  /* 0x000000ffffbe7224 */ /* 0x000fca00078e00c0 */
[----:B------:R1:W-:Y:S01]  /*18a40*/  LDGSTS.E [R187+0x400c], desc[UR4][R190.64], P1 ;  /* 0x0400c000bebb7fae */ /* 0x0003e20008921844 */
[----:B---3--:R-:W-:-:S04]  /*18a50*/  IADD3 R0, P4, R0, R183, RZ ;  /* 0x000000b700007210 */ /* 0x008fc80007f9e0ff */
[----:B--2---:R-:W-:Y:S01]  /*18a60*/  IADD3.X R3, R3, R182, RZ, P4, !PT ;  /* 0x000000b603037210 */ /* 0x004fe200027fe4ff */
[----:B------:R-:W-:Y:S04]  /*18a70*/  STL [R1+0xd4], R0 ;  /* 0x0000d40001007387 */ /* 0x000fe80000100800 */
[----:B------:R2:W-:Y:S01]  /*18a80*/  STL [R1+0xd0], R3 ;  /* 0x0000d00301007387 */ /* 0x0005e20000100800 */
[----:B-1----:R-:W-:-:S03]  /*18a90*/  IMAD.MOV.U32 R191, RZ, RZ, R3 ;  /* 0x000000ffffbf7224 */ /* 0x002fc600078e0003 */
[----:B------:R-:W3:Y:S01]  /*18aa0*/  LDL.LU R189, [R1+0xe8] ;  /* 0x0000e80001bd7983 */ /* 0x000ee20000300800 */
[----:B------:R-:W-:-:S03]  /*18ab0*/  MOV R190, R0 ;  /* 0x0000000000be7202 */ /* 0x000fc60000000f00 */
[----:B------:R-:W3:Y:S04]  /*18ac0*/  LDL.LU R5, [R1+0xec] ;  /* 0x0000ec0001057983 */ /* 0x000ee80000300800 */
[----:B--2---:R-:W2:Y:S04]  /*18ad0*/  LDL.LU R3, [R1+0xf0] ;  /* 0x0000f00001037983 */ /* 0x004ea80000300800 */
[----:B------:R-:W2:Y:S01]  /*18ae0*/  LDL.LU R0, [R1+0xf4] ;  /* 0x0000f40001007983 */ /* 0x000ea20000300800 */
[----:B------:R-:W-:-:S03]  /*18af0*/  ISETP.GT.AND P1, PT, R176, 0x29, PT ;  /* 0x00000029b000780c */ /* 0x000fc60003f24270 */
[----:B------:R1:W-:Y:S01]  /*18b00*/  LDGSTS.E [R187+0x8000], desc[UR4][R190.64], P2 ;  /* 0x08000000bebb7fae */ /* 0x0003e20009121844 */
[-C--:B----4-:R-:W-:Y:S02]  /*18b10*/  IADD3 R181, P3, R181, R183.reuse, RZ ;  /* 0x000000b7b5b57210 */ /* 0x090fe40007f7e0ff */
[----:B------:R-:W-:-:S03]  /*18b20*/  IADD3 R2, P4, R2, R183, RZ ;  /* 0x000000b702027210 */ /* 0x000fc60007f9e0ff */
[----:B------:R-:W-:Y:S01]  /*18b30*/  IMAD.X R188, R188, 0x1, R182, P3 ;  /* 0x00000001bcbc7824 */ /* 0x000fe200018e06b6 */
[----:B-1----:R-:W-:-:S04]  /*18b40*/  SEL R190, RZ, 0x4, !P1 ;  /* 0x00000004ffbe7807 */ /* 0x002fc80004800000 */
[----:B------:R-:W-:Y:S02]  /*18b50*/  SEL R190, R190, RZ, !P0 ;  /* 0x000000ffbebe7207 */ /* 0x000fe40004000000 */
[----:B------:R-:W-:Y:S02]  /*18b60*/  IADD3.X R4, R4, R182, RZ, P4, !PT ;  /* 0x000000b604047210 */ /* 0x000fe400027fe4ff */
[----:B------:R-:W-:Y:S01]  /*18b70*/  ISETP.NE.U32.AND P1, PT, R190, RZ, PT ;  /* 0x000000ffbe00720c */ /* 0x000fe20003f25070 */
[----:B------:R-:W-:Y:S01]  /*18b80*/  STL [R1+0xdc], R181 ;  /* 0x0000dcb501007387 */ /* 0x000fe20000100800 */
[----:B------:R-:W-:Y:S02]  /*18b90*/  IMAD.MOV.U32 R190, RZ, RZ, R181 ;  /* 0x000000ffffbe7224 */ /* 0x000fe400078e00b5 */
[----:B------:R-:W-:Y:S01]  /*18ba0*/  IMAD.MOV.U32 R191, RZ, RZ, R188 ;  /* 0x000000ffffbf7224 */ /* 0x000fe200078e00bc */
[----:B------:R1:W-:Y:S04]  /*18bb0*/  STL [R1+0xd8], R188 ;  /* 0x0000d8bc01007387 */ /* 0x0003e80000100800 */
        /* <DEDUP_REMOVED lines=15> */
[----:B------:R-:W-:Y:S01]  /*18cb0*/  IMAD.X R189, R189, 0x1, R182, P3 ;  /* 0x00000001bdbd7824 */ /* 0x000fe200018e06b6 */
[----:B--2---:R-:W-:Y:S01]  /*18cc0*/  IADD3 R0, P4, R0, R183, RZ ;  /* 0x000000b700007210 */ /* 0x004fe20007f9e0ff */
[----:B------:R-:W-:Y:S01]  /*18cd0*/  STL [R1+0xec], R5 ;  /* 0x0000ec0501007387 */ /* 0x000fe20000100800 */
[----:B------:R-:W-:Y:S02]  /*18ce0*/  IMAD.MOV.U32 R190, RZ, RZ, R5 ;  /* 0x000000ffffbe7224 */ /* 0x000fe400078e0005 */
[----:B------:R-:W-:Y:S01]  /*18cf0*/  IADD3.X R3, R3, R182, RZ, P4, !PT ;  /* 0x000000b603037210 */ /* 0x000fe200027fe4ff */
[----:B------:R-:W-:Y:S01]  /*18d00*/  IMAD.MOV.U32 R191, RZ, RZ, R189 ;  /* 0x000000ffffbf7224 */ /* 0x000fe200078e00bd */
[----:B------:R1:W-:Y:S04]  /*18d10*/  STL [R1+0xe8], R189 ;  /* 0x0000e8bd01007387 */ /* 0x0003e80000100800 */
[----:B------:R-:W-:Y:S04]  /*18d20*/  STL [R1+0xf4], R0 ;  /* 0x0000f40001007387 */ /* 0x000fe80000100800 */
[----:B------:R2:W-:Y:S04]  /*18d30*/  STL [R1+0xf0], R3 ;  /* 0x0000f00301007387 */ /* 0x0005e80000100800 */
[----:B-1----:R-:W3:Y:S04]  /*18d40*/  LDL.LU R189, [R1+0x108] ;  /* 0x0001080001bd7983 */ /* 0x002ee80000300800 */
[----:B------:R1:W-:Y:S04]  /*18d50*/  LDGSTS.E [R187+0xc004], desc[UR4][R190.64], P1 ;  /* 0x0c004000bebb7fae */ /* 0x0003e80008921844 */
[----:B------:R-:W3:Y:S01]  /*18d60*/  LDL.LU R5, [R1+0x10c] ;  /* 0x00010c0001057983 */ /* 0x000ee20000300800 */
[----:B-1----:R-:W-:Y:S01]  /*18d70*/  IMAD.MOV.U32 R191, RZ, RZ, R3 ;  /* 0x000000ffffbf7224 */ /* 0x002fe200078e0003 */
[----:B------:R-:W-:-:S02]  /*18d80*/  MOV R190, R0 ;  /* 0x0000000000be7202 */ /* 0x000fc40000000f00 */
[----:B--2---:R-:W2:Y:S04]  /*18d90*/  LDL.LU R3, [R1+0x2d0] ;  /* 0x0002d00001037983 */ /* 0x004ea80000300800 */
[----:B------:R-:W2:Y:S01]  /*18da0*/  LDL.LU R0, [R1+0x2d4] ;  /* 0x0002d40001007983 */ /* 0x000ea20000300800 */
[----:B------:R-:W-:-:S03]  /*18db0*/  ISETP.GT.AND P1, PT, R176, 0x2b, PT ;  /* 0x0000002bb000780c */ /* 0x000fc60003f24270 */
[----:B------:R1:W-:Y:S01]  /*18dc0*/  LDGSTS.E [R187+0x8008], desc[UR4][R190.64], P2 ;  /* 0x08008000bebb7fae */ /* 0x0003e20009121844 */
[----:B------:R-:W-:Y:S02]  /*18dd0*/  IADD3 R181, P3, R181, R183, RZ ;  /* 0x000000b7b5b57210 */ /* 0x000fe40007f7e0ff */
[----:B-1----:R-:W-:-:S03]  /*18de0*/  SEL R190, RZ, 0x4, !P1 ;  /* 0x00000004ffbe7807 */ /* 0x002fc60004800000 */
[----:B------:R-:W-:Y:S01]  /*18df0*/  IMAD.X R188, R188, 0x1, R182, P3 ;  /* 0x00000001bcbc7824 */ /* 0x000fe200018e06b6 */
[----:B------:R-:W-:Y:S02]  /*18e00*/  SEL R190, R190, RZ, !P0 ;  /* 0x000000ffbebe7207 */ /* 0x000fe40004000000 */
[----:B----4-:R-:W-:Y:S02]  /*18e10*/  IADD3 R2, P4, R2, R183, RZ ;  /* 0x000000b702027210 */ /* 0x010fe40007f9e0ff */
[----:B------:R-:W-:Y:S02]  /*18e20*/  ISETP.NE.U32.AND P1, PT, R190, RZ, PT ;  /* 0x000000ffbe00720c */ /* 0x000fe40003f25070 */
[----:B------:R-:W-:Y:S01]  /*18e30*/  IADD3.X R4, R4, R182, RZ, P4, !PT ;  /* 0x000000b604047210 */ /* 0x000fe200027fe4ff */
        /* <DEDUP_REMOVED lines=20> */
[----:B------:R-:W-:Y:S01]  /*18f80*/  STL [R1+0x10c], R5 ;  /* 0x00010c0501007387 */ /* 0x000fe20000100800 */
[----:B------:R-:W-:Y:S01]  /*18f90*/  IMAD.MOV.U32 R190, RZ, RZ, R5 ;  /* 0x000000ffffbe7224 */ /* 0x000fe200078e0005 */
[----:B--2---:R-:W-:Y:S01]  /*18fa0*/  IADD3 R0, P4, R0, R183, RZ ;  /* 0x000000b700007210 */ /* 0x004fe20007f9e0ff */
[----:B------:R-:W-:-:S03]  /*18fb0*/  IMAD.MOV.U32 R191, RZ, RZ, R189 ;  /* 0x000000ffffbf7224 */ /* 0x000fc600078e00bd */
[----:B------:R-:W-:Y:S01]  /*18fc0*/  IADD3.X R3, R3, R182, RZ, P4, !PT ;  /* 0x000000b603037210 */ /* 0x000fe200027fe4ff */
        /* <DEDUP_REMOVED lines=15> */
[----:B------:R-:W-:Y:S01]  /*190c0*/  SEL R190, R190, RZ, !P0 ;  /* 0x000000ffbebe7207 */ /* 0x000fe20004000000 */
[----:B------:R-:W-:Y:S01]  /*190d0*/  STL [R1+0x2dc], R181 ;  /* 0x0002dcb501007387 */ /* 0x000fe20000100800 */
[----:B----4-:R-:W-:-:S03]  /*190e0*/  IADD3 R2, P4, R2, R183, RZ ;  /* 0x000000b702027210 */ /* 0x010fc60007f9e0ff */
[----:B------:R1:W-:Y:S01]  /*190f0*/  STL [R1+0x2d8], R188 ;  /* 0x0002d8bc01007387 */ /* 0x0003e20000100800 */
[----:B------:R-:W-:Y:S02]  /*19100*/  ISETP.NE.U32.AND P1, PT, R190, RZ, PT ;  /* 0x000000ffbe00720c */ /* 0x000fe40003f25070 */
[----:B------:R-:W-:Y:S01]  /*19110*/  IADD3.X R4, R4, R182, RZ, P4, !PT ;  /* 0x000000b604047210 */ /* 0x000fe200027fe4ff */
[----:B------:R-:W-:Y:S01]  /*19120*/  IMAD.MOV.U32 R190, RZ, RZ, R181 ;  /* 0x000000ffffbe7224 */ /* 0x000fe200078e00b5 */
[----:B------:R-:W-:Y:S01]  /*19130*/  STL [R1+0x2e4], R2 ;  /* 0x0002e40201007387 */ /* 0x000fe20000100800 */
[----:B------:R-:W-:-:S03]  /*19140*/  IMAD.MOV.U32 R191, RZ, RZ, R188 ;  /* 0x000000ffffbf7224 */ /* 0x000fc600078e00bc */
[----:B------:R4:W-:Y:S04]  /*19150*/  STL [R1+0x2e0], R4 ;  /* 0x0002e00401007387 */ /* 0x0009e80000100800 */
[----:B-1----:R-:W2:Y:S04]  /*19160*/  LDL.LU R188, [R1+0x2f8] ;  /* 0x0002f80001bc7983 */ /* 0x002ea80000300800 */
[----:B------:R-:W2:Y:S04]  /*19170*/  LDL.LU R181, [R1+0x2fc] ;  /* 0x0002fc0001b57983 */ /* 0x000ea80000300800 */
[----:B------:R1:W-:Y:S01]  /*19180*/  LDGSTS.E [R187+0x14000], desc[UR4][R190.64], P2 ;  /* 0x14000000bebb7fae */ /* 0x0003e20009121844 */
        /* <DEDUP_REMOVED lines=12> */
[----:B--2---:R-:W-:-:S03]  /*19250*/  IADD3 R0, P4, R0, R183, RZ ;  /* 0x000000b700007210 */ /* 0x004fc60007f9e0ff */
[----:B------:R1:W-:Y:S01]  /*19260*/  STL [R1+0x2e8], R189 ;  /* 0x0002e8bd01007387 */ /* 0x0003e20000100800 */
[----:B------:R-:W-:Y:S01]  /*19270*/  IADD3.X R3, R3, R182, RZ, P4, !PT ;  /* 0x000000b603037210 */ /* 0x000fe200027fe4ff */
[----:B------:R-:W-:Y:S02]  /*19280*/  IMAD.MOV.U32 R190, RZ, RZ, R5 ;  /* 0x000000ffffbe7224 */ /* 0x000fe400078e0005 */
[----:B------:R-:W-:Y:S01]  /*19290*/  STL [R1+0x2f4], R0 ;  /* 0x0002f40001007387 */ /* 0x000fe20000100800 */
[----:B------:R-:W-:-:S03]  /*192a0*/  IMAD.MOV.U32 R191, RZ, RZ, R189 ;  /* 0x000000ffffbf7224 */ /* 0x000fc600078e00bd */
[----:B------:R2:W-:Y:S04]  /*192b0*/  STL [R1+0x2f0], R3 ;  /* 0x0002f00301007387 */ /* 0x0005e80000100800 */
[----:B-1----:R-:W3:Y:S04]  /*192c0*/  LDL.LU R189, [R1+0x308] ;  /* 0x0003080001bd7983 */ /* 0x002ee80000300800 */
[----:B------:R-:W3:Y:S04]  /*192d0*/  LDL.LU R5, [R1+0x30c] ;  /* 0x00030c0001057983 */ /* 0x000ee80000300800 */
[----:B------:R1:W-:Y:S02]  /*192e0*/  LDGSTS.E [R187+0x14004], desc[UR4][R190.64], P1 ;  /* 0x14004000bebb7fae */ /* 0x0003e40008921844 */
[----:B-1----:R-:W-:Y:S01]  /*192f0*/  IMAD.MOV.U32 R191, RZ, RZ, R3 ;  /* 0x000000ffffbf7224 */ /* 0x002fe200078e0003 */
[----:B------:R-:W-:Y:S01]  /*19300*/  MOV R190, R0 ;  /* 0x0000000000be7202 */ /* 0x000fe20000000f00 */
[----:B--2---:R-:W2:Y:S04]  /*19310*/  LDL.LU R3, [R1+0x4d0] ;  /* 0x0004d00001037983 */ /* 0x004ea80000300800 */
[----:B------:R-:W2:Y:S01]  /*19320*/  LDL.LU R0, [R1+0x4d4] ;  /* 0x0004d40001007983 */ /* 0x000ea20000300800 */
[----:B------:R-:W-:-:S03]  /*19330*/  ISETP.GT.AND P1, PT, R176, 0x4b, PT ;  /* 0x0000004bb000780c */ /* 0x000fc60003f24270 */
[----:B------:R1:W-:Y:S01]  /*19340*/  LDGSTS.E [R187+0x10008], desc[UR4][R190.64], P2 ;  /* 0x10008000bebb7fae */ /* 0x0003e20009121844 */
[----:B------:R-:W-:Y:S02]  /*19350*/  IADD3 R181, P3, R181, R183, RZ ;  /* 0x000000b7b5b57210 */ /* 0x000fe40007f7e0ff */
[----:B-1----:R-:W-:-:S03]  /*19360*/  SEL R190, RZ, 0x4, !P1 ;  /* 0x00000004ffbe7807 */ /* 0x002fc60004800000 */
[----:B------:R-:W-:Y:S01]  /*19370*/  IMAD.X R188, R188, 0x1, R182, P3 ;  /* 0x00000001bcbc7824 */ /* 0x000fe200018e06b6 */
[----:B------:R-:W-:-:S03]  /*19380*/  SEL R190, R190, RZ, !P0 ;  /* 0x000000ffbebe7207 */ /* 0x000fc60004000000 */
[----:B------:R-:W-:Y:S01]  /*19390*/  IMAD.MOV.U32 R191, RZ, RZ, R188 ;  /* 0x000000ffffbf7224 */ /* 0x000fe200078e00bc */
[----:B------:R-:W-:Y:S02]  /*193a0*/  ISETP.NE.U32.AND P1, PT, R190, RZ, PT ;  /* 0x000000ffbe00720c */ /* 0x000fe40003f25070 */
[----:B----4-:R-:W-:Y:S01]  /*193b0*/  IADD3 R2, P4, R2, R183, RZ ;  /* 0x000000b702027210 */ /* 0x010fe20007f9e0ff */
[----:B------:R-:W-:Y:S01]  /*193c0*/  IMAD.MOV.U32 R190, RZ, RZ, R181 ;  /* 0x000000ffffbe7224 */ /* 0x000fe200078e00b5 */
[----:B------:R-:W-:Y:S02]  /*193d0*/  STL [R1+0x2fc], R181 ;  /* 0x0002fcb501007387 */ /* 0x000fe40000100800 */
[----:B------:R-:W-:Y:S02]  /*193e0*/  IADD3.X R4, R4, R182, RZ, P4, !PT ;  /* 0x000000b604047210 */ /* 0x000fe400027fe4ff */
        /* <DEDUP_REMOVED lines=16> */
[----:B------:R-:W-:Y:S02]  /*194f0*/  IMAD.X R189, R189, 0x1, R182, P3 ;  /* 0x00000001bdbd7824 */ /* 0x000fe400018e06b6 */
[----:B------:R-:W-:Y:S02]  /*19500*/  IMAD.MOV.U32 R190, RZ, RZ, R5 ;  /* 0x000000ffffbe7224 */ /* 0x000fe400078e0005 */
[----:B------:R-:W-:Y:S01]  /*19510*/  IMAD.MOV.U32 R191, RZ, RZ, R189 ;  /* 0x000000ffffbf7224 */ /* 0x000fe200078e00bd */
[----:B------:R1:W-:Y:S04]  /*19520*/  STL [R1+0x30c], R5 ;  /* 0x00030c0501007387 */ /* 0x0003e80000100800 */
[----:B------:R-:W-:Y:S04]  /*19530*/  STL [R1+0x308], R189 ;  /* 0x000308bd01007387 */ /* 0x000fe80000100800 */
[----:B------:R3:W-:Y:S01]  /*19540*/  LDGSTS.E [R187+0x1400c], desc[UR4][R190.64], P1 ;  /* 0x1400c000bebb7fae */ /* 0x0007e20008921844 */
[----:B--2---:R-:W-:-:S04]  /*19550*/  IADD3 R0, P4, R0, R183, RZ ;  /* 0x000000b700007210 */ /* 0x004fc80007f9e0ff */
[----:B------:R-:W-:Y:S01]  /*19560*/  IADD3.X R3, R3, R182, RZ, P4, !PT ;  /* 0x000000b603037210 */ /* 0x000fe200027fe4ff */
[----:B------:R-:W-:Y:S04]  /*19570*/  STL [R1+0x4d4], R0 ;  /* 0x0004d40001007387 */ /* 0x000fe80000100800 */
[----:B------:R2:W-:Y:S01]  /*19580*/  STL [R1+0x4d0], R3 ;  /* 0x0004d00301007387 */ /* 0x0005e20000100800 */
[----:B---3--:R-:W-:-:S03]  /*19590*/  IMAD.MOV.U32 R191, RZ, RZ, R3 ;  /* 0x000000ffffbf7224 */ /* 0x008fc600078e0003 */
[----:B-1----:R-:W3:Y:S01]  /*195a0*/  LDL.LU R5, [R1+0x4e8] ;  /* 0x0004e80001057983 */ /* 0x002ee20000300800 */
[----:B------:R-:W-:-:S03]  /*195b0*/  MOV R190, R0 ;  /* 0x0000000000be7202 */ /* 0x000fc60000000f00 */
[----:B--2---:R-:W2:Y:S04]  /*195c0*/  LDL.LU R3, [R1+0x4ec] ;  /* 0x0004ec0001037983 */ /* 0x004ea80000300800 */
[----:B------:R-:W3:Y:S04]  /*195d0*/  LDL.LU R189, [R1+0x4f0] ;  /* 0x0004f00001bd7983 */ /* 0x000ee80000300800 */
[----:B------:R-:W3:Y:S01]  /*195e0*/  LDL.LU R0, [R1+0x4f4] ;  /* 0x0004f40001007983 */ /* 0x000ee20000300800 */
[----:B------:R-:W-:-:S03]  /*195f0*/  ISETP.GT.AND P1, PT, R176, 0x69, PT ;  /* 0x00000069b000780c */ /* 0x000fc60003f24270 */
[----:B------:R1:W-:Y:S02]  /*19600*/  LDGSTS.E [R187+0x18000], desc[UR4][R190.64], P2 ;  /* 0x18000000bebb7fae */ /* 0x0003e40009121844 */
[----:B-1----:R-:W-:-:S04]  /*19610*/  SEL R190, RZ, 0x4, !P1 ;  /* 0x00000004ffbe7807 */ /* 0x002fc80004800000 */
[----:B------:R-:W-:Y:S02]  /*19620*/  SEL R190, R190, RZ, !P0 ;  /* 0x000000ffbebe7207 */ /* 0x000fe40004000000 */
[----:B------:R-:W-:-:S05]  /*19630*/  IADD3 R181, P3, R181, R183, RZ ;  /* 0x000000b7b5b57210 */ /* 0x000fca0007f7e0ff */
[----:B------:R-:W-:Y:S01]  /*19640*/  IMAD.X R188, R188, 0x1, R182, P3 ;  /* 0x00000001bcbc7824 */ /* 0x000fe200018e06b6 */
[----:B----4-:R-:W-:Y:S01]  /*19650*/  IADD3 R2, P4, R2, R183, RZ ;  /* 0x000000b702027210 */ /* 0x010fe20007f9e0ff */
[----:B------:R-:W-:Y:S03]  /*19660*/  STL [R1+0x4dc], R181 ;  /* 0x0004dcb501007387 */ /* 0x000fe60000100800 */
[----:B------:R-:W-:Y:S01]  /*19670*/  IADD3.X R4, R4, R182, RZ, P4, !PT ;  /* 0x000000b604047210 */ /* 0x000fe200027fe4ff */
[----:B------:R1:W-:Y:S01]  /*19680*/  STL [R1+0x4d8], R188 ;  /* 0x0004d8bc01007387 */ /* 0x0003e20000100800 */
[----:B------:R-:W-:Y:S01]  /*19690*/  ISETP.NE.U32.AND P1, PT, R190, RZ, PT ;  /* 0x000000ffbe00720c */ /* 0x000fe20003f25070 */
[----:B------:R-:W-:Y:S02]  /*196a0*/  IMAD.MOV.U32 R191, RZ, RZ, R188 ;  /* 0x000000ffffbf7224 */ /* 0x000fe400078e00bc */
        /* <DEDUP_REMOVED lines=16> */
[----:B---3--:R-:W-:Y:S01]  /*197b0*/  IMAD.X R5, R5, 0x1, R182, P3 ;  /* 0x0000000105057824 */ /* 0x008fe200018e06b6 */
[----:B------:R-:W-:Y:S01]  /*197c0*/  IADD3 R0, P4, R0, R183, RZ ;  /* 0x000000b700007210 */ /* 0x000fe20007f9e0ff */
[----:B------:R-:W-:Y:S02]  /*197d0*/  STL [R1+0x4ec], R3 ;  /* 0x0004ec0301007387 */ /* 0x000fe40000100800 */
[----:B------:R-:W-:Y:S01]  /*197e0*/  IMAD.MOV.U32 R191, RZ, RZ, R5 ;  /* 0x000000ffffbf7224 */ /* 0x000fe200078e0005 */
[----:B------:R-:W-:Y:S01]  /*197f0*/  IADD3.X R189, R189, R182, RZ, P4, !PT ;  /* 0x000000b6bdbd7210 */ /* 0x000fe200027fe4ff */
[----:B------:R1:W-:Y:S04]  /*19800*/  STL [R1+0x4e8], R5 ;  /* 0x0004e80501007387 */ /* 0x0003e80000100800 */
[----:B------:R2:W-:Y:S01]  /*19810*/  STL [R1+0x4f4], R0 ;  /* 0x0004f40001007387 */ /* 0x0005e20000100800 */
[----:B------:R-:W-:-:S03]  /*19820*/  IMAD.MOV.U32 R190, RZ, RZ, R3 ;  /* 0x000000ffffbe7224 */ /* 0x000fc600078e0003 */
[----:B-1----:R-:W3:Y:S04]  /*19830*/  LDL.LU R5, [R1+0x500] ;  /* 0x0005000001057983 */ /* 0x002ee80000300800 */
[----:B------:R-:W-:Y:S04]  /*19840*/  STL [R1+0x4f0], R189 ;  /* 0x0004f0bd01007387 */ /* 0x000fe80000100800 */
[----:B------:R-:W3:Y:S04]  /*19850*/  LDL.LU R3, [R1+0x508] ;  /* 0x0005080001037983 */ /* 0x000ee80000300800 */
[----:B------:R1:W-:Y:S02]  /*19860*/  LDGSTS.E [R187+0x1c004], desc[UR4][R190.64], P1 ;  /* 0x1c004000bebb7fae */ /* 0x0003e40008921844 */
[----:B-1----:R-:W-:-:S02]  /*19870*/  MOV R190, R0 ;  /* 0x0000000000be7202 */ /* 0x002fc40000000f00 */
[----:B--2---:R-:W2:Y:S01]  /*19880*/  LDL R0, [R1+0xc40] ;  /* 0x000c400001007983 */ /* 0x004ea20000100800 */
[----:B------:R-:W-:Y:S01]  /*19890*/  IMAD.MOV.U32 R191, RZ, RZ, R189 ;  /* 0x000000ffffbf7224 */ /* 0x000fe200078e00bd */
[----:B------:R-:W-:-:S04]  /*198a0*/  ISETP.GT.AND P1, PT, R176, 0x6b, PT ;  /* 0x0000006bb000780c */ /* 0x000fc80003f24270 */
[----:B------:R1:W-:Y:S02]  /*198b0*/  LDGSTS.E [R187+0x18008], desc[UR4][R190.64], P2 ;  /* 0x18008000bebb7fae */ /* 0x0003e40009121844 */
[----:B-1----:R-:W-:Y:S02]  /*198c0*/  SEL R190, RZ, 0x4, !P1 ;  /* 0x00000004ffbe7807 */ /* 0x002fe40004800000 */
[----:B------:R-:W-:Y:S02]  /*198d0*/  IADD3 R181, P3, R181, R183, RZ ;  /* 0x000000b7b5b57210 */ /* 0x000fe40007f7e0ff */
[----:B------:R-:W-:-:S03]  /*198e0*/  SEL R190, R190, RZ, !P0 ;  /* 0x000000ffbebe7207 */ /* 0x000fc60004000000 */
[----:B------:R-:W-:Y:S01]  /*198f0*/  IMAD.X R188, R188, 0x1, R182, P3 ;  /* 0x00000001bcbc7824 */ /* 0x000fe200018e06b6 */
[----:B------:R-:W-:Y:S02]  /*19900*/  ISETP.NE.U32.AND P1, PT, R190, RZ, PT ;  /* 0x000000ffbe00720c */ /* 0x000fe40003f25070 */
[----:B------:R-:W-:Y:S01]  /*19910*/  MOV R190, R181 ;  /* 0x000000b500be7202 */ /* 0x000fe20000000f00 */
        /* <DEDUP_REMOVED lines=20> */
[----:B------:R1:W-:Y:S01]  /*19a60*/  STL [R1+0x508], R3 ;  /* 0x0005080301007387 */ /* 0x0003e20000100800 */
[----:B------:R-:W-:Y:S02]  /*19a70*/  ISETP.NE.U32.AND P2, PT, R187, RZ, PT ;  /* 0x000000ffbb00720c */ /* 0x000fe40003f45070 */
[----:B--2---:R-:W-:Y:S01]  /*19a80*/  IADD3 R187, R0, UR8, RZ ;  /* 0x0000000800bb7c10 */ /* 0x004fe2000fffe0ff */
[----:B-1----:R-:W2:Y:S04]  /*19a90*/  LDL.LU R3, [R1+0x110] ;  /* 0x0001100001037983 */ /* 0x002ea80000300800 */
[----:B------:R-:W3:Y:S01]  /*19aa0*/  LDL.LU R0, [R1+0x114] ;  /* 0x0001140001007983 */ /* 0x000ee20000300800 */
[-C--:B------:R-:W-:Y:S02]  /*19ab0*/  IADD3 R194, P1, R194, R183.reuse, RZ ;  /* 0x000000b7c2c27210 */ /* 0x080fe40007f3e0ff */
[----:B------:R-:W-:Y:S01]  /*19ac0*/  IADD3 R196, P3, R196, R183, RZ ;  /* 0x000000b7c4c47210 */ /* 0x000fe20007f7e0ff */
[----:B------:R-:W4:Y:S02]  /*19ad0*/  LDL.LU R188, [R1+0x118] ;  /* 0x0001180001bc7983 */ /* 0x000f240000300800 */
[----:B------:R-:W-:-:S02]  /*19ae0*/  IMAD.X R193, R193, 0x1, R182, P1 ;  /* 0x00000001c1c17824 */ /* 0x000fc400008e06b6 */
[----:B------:R-:W-:Y:S01]  /*19af0*/  IMAD.MOV.U32 R190, RZ, RZ, R194 ;  /* 0x000000ffffbe7224 */ /* 0x000fe200078e00c2 */
[----:B------:R-:W-:Y:S01]  /*19b00*/  IADD3.X R195, R195, R182, RZ, P3, !PT ;  /* 0x000000b6c3c37210 */ /* 0x000fe20001ffe4ff */
[----:B------:R-:W-:Y:S01]  /*19b10*/  IMAD.MOV.U32 R191, RZ, RZ, R193 ;  /* 0x000000ffffbf7224 */ /* 0x000fe200078e00c1 */
[----:B------:R-:W-:Y:S01]  /*19b20*/  ISETP.GT.AND P1, PT, R176, 0xd, PT ;  /* 0x0000000db000780c */ /* 0x000fe20003f24270 */
[----:B------:R-:W4:Y:S04]  /*19b30*/  LDL.LU R181, [R1+0x11c] ;  /* 0x00011c0001b57983 */ /* 0x000f280000300800 */
[----:B------:R1:W-:Y:S01]  /*19b40*/  LDGSTS.E [R187], desc[UR4][R190.64], P2 ;  /* 0x00000000bebb7fae */ /* 0x0003e20009121844 */
[-C--:B------:R-:W-:Y:S02]  /*19b50*/  IADD3 R198, P4, R198, R183.reuse, RZ ;  /* 0x000000b7c6c67210 */ /* 0x080fe40007f9e0ff */
[----:B------:R-:W-:Y:S01]  /*19b60*/  IADD3 R200, P3, R200, R183, RZ ;  /* 0x000000b7c8c87210 */ /* 0x000fe20007f7e0ff */
[----:B------:R-:W4:Y:S01]  /*19b70*/  LDL.LU R4, [R1+0x120] ;  /* 0x0001200001047983 */ /* 0x000f220000300800 */
[----:B-1----:R-:W-:-:S02]  /*19b80*/  SEL R190, RZ, 0x4, !P1 ;  /* 0x00000004ffbe7807 */ /* 0x002fc40004800000 */
[----:B------:R-:W-:Y:S01]  /*19b90*/  MOV R191, R195 ;  /* 0x000000c300bf7202 */ /* 0x000fe20000000f00 */
[----:B------:R-:W-:Y:S01]  /*19ba0*/  IMAD.X R197, R197, 0x1, R182, P4 ;  /* 0x00000001c5c57824 */ /* 0x000fe200020e06b6 */
[----:B------:R-:W-:Y:S01]  /*19bb0*/  SEL R190, R190, RZ, !P0 ;  /* 0x000000ffbebe7207 */ /* 0x000fe20004000000 */
[----:B------:R-:W4:Y:S03]  /*19bc0*/  LDL.LU R2, [R1+0x124] ;  /* 0x0001240001027983 */ /* 0x000f260000300800 */
[----:B------:R-:W-:Y:S01]  /*19bd0*/  ISETP.NE.U32.AND P1, PT, R190, RZ, PT ;  /* 0x000000ffbe00720c */ /* 0x000fe20003f25070 */
[----:B------:R-:W-:-:S05]  /*19be0*/  IMAD.MOV.U32 R190, RZ, RZ, R196 ;  /* 0x000000ffffbe7224 */ /* 0x000fca00078e00c4 */
[----:B------:R1:W-:Y:S01]  /*19bf0*/  LDGSTS.E [R187+0x4000], desc[UR4][R190.64], P2 ;  /* 0x04000000bebb7fae */ /* 0x0003e20009121844 */
[----:B------:R-:W-:Y:S01]  /*19c00*/  ISETP.GT.AND P2, PT, R176, 0xe, PT ;  /* 0x0000000eb000780c */ /* 0x000fe20003f44270 */
[----:B-1----:R-:W-:Y:S02]  /*19c10*/  IMAD.MOV.U32 R190, RZ, RZ, R198 ;  /* 0x000000ffffbe7224 */ /* 0x002fe400078e00c6 */
[----:B------:R-:W-:-:S05]  /*19c20*/  IMAD.MOV.U32 R191, RZ, RZ, R197 ;  /* 0x000000ffffbf7224 */ /* 0x000fca00078e00c5 */
[----:B------:R1:W-:Y:S01]  /*19c30*/  LDGSTS.E [R187+0x4], desc[UR4][R190.64], P1 ;  /* 0x00004000bebb7fae */ /* 0x0003e20008921844 */
[----:B------:R-:W-:Y:S02]  /*19c40*/  IADD3.X R199, R199, R182, RZ, P3, !PT ;  /* 0x000000b6c7c77210 */ /* 0x000fe40001ffe4ff */
[----:B------:R-:W-:Y:S02]  /*19c50*/  IADD3 R202, P4, R202, R183, RZ ;  /* 0x000000b7caca7210 */ /* 0x000fe40007f9e0ff */
[----:B-1----:R-:W-:-:S04]  /*19c60*/  SEL R190, RZ, 0x4, !P2 ;  /* 0x00000004ffbe7807 */ /* 0x002fc80005000000 */
[----:B------:R-:W-:Y:S02]  /*19c70*/  SEL R190, R190, RZ, !P0 ;  /* 0x000000ffbebe7207 */ /* 0x000fe40004000000 */
[----:B------:R-:W-:Y:S02]  /*19c80*/  MOV R191, R199 ;  /* 0x000000c700bf7202 */ /* 0x000fe40000000f00 */
[----:B------:R-:W-:Y:S01]  /*19c90*/  ISETP.NE.U32.AND P2, PT, R190, RZ, PT ;  /* 0x000000ffbe00720c */ /* 0x000fe20003f45070 */
[----:B------:R-:W-:Y:S02]  /*19ca0*/  IMAD.MOV.U32 R190, RZ, RZ, R200 ;  /* 0x000000ffffbe7224 */ /* 0x000fe400078e00c8 */
[----:B------:R-:W-:-:S03]  /*19cb0*/  IMAD.X R201, R201, 0x1, R182, P4 ;  /* 0x00000001c9c97824 */ /* 0x000fc600020e06b6 */
[----:B------:R1:W-:Y:S01]  /*19cc0*/  LDGSTS.E [R187+0x4004], desc[UR4][R190.64], P1 ;  /* 0x04004000bebb7fae */ /* 0x0003e20008921844 */
[----:B------:R-:W-:Y:S02]  /*19cd0*/  ISETP.GT.AND P1, PT, R176, 0xf, PT ;  /* 0x0000000fb000780c */ /* 0x000fe40003f24270 */
[----:B------:R-:W-:Y:S01]  /*19ce0*/  IADD3 R204, P3, R204, R183, RZ ;  /* 0x000000b7cccc7210 */ /* 0x000fe20007f7e0ff */
        /* <DEDUP_REMOVED lines=18> */
[----:B-1----:R-:W-:-:S04]  /*19e10*/  SEL R190, RZ, 0x4, !P2 ;  /* 0x00000004ffbe7807 */ /* 0x002fc80005000000 */
[----:B------:R-:W-:Y:S02]  /*19e20*/  SEL R190, R190, RZ, !P0 ;  /* 0x000000ffbebe7207 */ /* 0x000fe40004000000 */
[----:B------:R-:W-:Y:S02]  /*19e30*/  MOV R191, R207 ;  /* 0x000000cf00bf7202 */ /* 0x000fe40000000f00 */
[----:B------:R-:W-:Y:S01]  /*19e40*/  ISETP.NE.U32.AND P2, PT, R190, RZ, PT ;  /* 0x000000ffbe00720c */ /* 0x000fe20003f45070 */
[----:B------:R-:W-:-:S05]  /*19e50*/  IMAD.MOV.U32 R190, RZ, RZ, R208 ;  /* 0x000000ffffbe7224 */ /* 0x000fca00078e00d0 */
        /* <DEDUP_REMOVED lines=19> */
[----:B------:R-:W-:Y:S02]  /*19f90*/  MOV R191, R188 ;  /* 0x000000bc00bf7202 */ /* 0x000fe40000000f00 */
[----:B------:R-:W-:Y:S01]  /*19fa0*/  ISETP.NE.U32.AND P1, PT, R190, RZ, PT ;  /* 0x000000ffbe00720c */ /* 0x000fe20003f25070 */
[----:B------:R-:W-:Y:S01]  /*19fb0*/  IMAD.MOV.U32 R190, RZ, RZ, R181 ;  /* 0x000000ffffbe7224 */ /* 0x000fe200078e00b5 */
[----:B------:R-:W-:Y:S04]  /*19fc0*/  STL [R1+0x11c], R181 ;  /* 0x00011cb501007387 */ /* 0x000fe80000100800 */
[----:B------:R1:W-:Y:S04]  /*19fd0*/  STL [R1+0x118], R188 ;  /* 0x000118bc01007387 */ /* 0x0003e80000100800 */
[----:B------:R-:W-:Y:S04]  /*19fe0*/  STL [R1+0x124], R2 ;  /* 0x0001240201007387 */ /* 0x000fe80000100800 */
[----:B------:R4:W-:Y:S04]  /*19ff0*/  STL [R1+0x120], R4 ;  /* 0x0001200401007387 */ /* 0x0009e80000100800 */
[----:B------:R4:W-:Y:S01]  /*1a000*/  LDGSTS.E [R187+0xc000], desc[UR4][R190.64], P2 ;  /* 0x0c000000bebb7fae */ /* 0x0009e20009121844 */
[----:B------:R-:W-:-:S03]  /*1a010*/  ISETP.GT.AND P2, PT, R176, 0x2e, PT ;  /* 0x0000002eb000780c */ /* 0x000fc60003f44270 */
[----:B-1----:R-:W2:Y:S04]  /*1a020*/  LDL.LU R188, [R1+0x138] ;  /* 0x0001380001bc7983 */ /* 0x002ea80000300800 */
[----:B------:R-:W2:Y:S01]  /*1a030*/  LDL.LU R181, [R1+0x13c] ;  /* 0x00013c0001b57983 */ /* 0x000ea20000300800 */
[----:B----4-:R-:W-:Y:S02]  /*1a040*/  IMAD.MOV.U32 R190, RZ, RZ, R2 ;  /* 0x000000ffffbe7224 */ /* 0x010fe400078e0002 */
[----:B------:R-:W-:Y:S02]  /*1a050*/  IMAD.MOV.U32 R191, RZ, RZ, R4 ;  /* 0x000000ffffbf7224 */ /* 0x000fe400078e0004 */
[----:B------:R-:W4:Y:S04]  /*1a060*/  LDL.LU R4, [R1+0x140] ;  /* 0x0001400001047983 */ /* 0x000f280000300800 */
[----:B------:R-:W4:Y:S04]  /*1a070*/  LDL.LU R2, [R1+0x144] ;  /* 0x0001440001027983 */ /* 0x000f280000300800 */
[----:B------:R1:W-:Y:S02]  /*1a080*/  LDGSTS.E [R187+0x8004], desc[UR4][R190.64], P1 ;  /* 0x08004000bebb7fae */ /* 0x0003e40008921844 */
[----:B-1----:R-:W-:-:S04]  /*1a090*/  SEL R190, RZ, 0x4, !P2 ;  /* 0x00000004ffbe7807 */ /* 0x002fc80005000000 */
[----:B------:R-:W-:-:S04]  /*1a0a0*/  SEL R190, R190, RZ, !P0 ;  /* 0x000000ffbebe7207 */ /* 0x000fc80004000000 */
[----:B------:R-:W-:Y:S02]  /*1a0b0*/  ISETP.NE.U32.AND P2, PT, R190, RZ, PT ;  /* 0x000000ffbe00720c */ /* 0x000fe40003f45070 */
[----:B---3--:R-:W-:-:S04]  /*1a0c0*/  IADD3 R5, P3, R5, R183, RZ ;  /* 0x000000b705057210 */ /* 0x008fc80007f7e0ff */
[----:B--2---:R-:W-:Y:S02]  /*1a0d0*/  IADD3.X R189, R189, R182, RZ, P3, !PT ;  /* 0x000000b6bdbd7210 */ /* 0x004fe40001ffe4ff */
[----:B------:R-:W-:Y:S01]  /*1a0e0*/  IADD3 R0, P4, R0, R183, RZ ;  /* 0x000000b700007210 */ /* 0x000fe20007f9e0ff */
[----:B------:R-:W-:Y:S01]  /*1a0f0*/  IMAD.MOV.U32 R190, RZ, RZ, R5 ;  /* 0x000000ffffbe7224 */ /* 0x000fe200078e0005 */
[----:B------:R-:W-:Y:S01]  /*1a100*/  MOV R191, R189 ;  /* 0x000000bd00bf7202 */ /* 0x000fe20000000f00 */
[----:B------:R-:W-:Y:S02]  /*1a110*/  STL [R1+0x12c], R5 ;  /* 0x00012c0501007387 */ /* 0x000fe40000100800 */
[----:B------:R-:W-:Y:S02]  /*1a120*/  IMAD.X R3, R3, 0x1, R182, P4 ;  /* 0x0000000103037824 */ /* 0x000fe400020e06b6 */
[----:B------:R1:W-:Y:S04]  /*1a130*/  STL [R1+0x128], R189 ;  /* 0x000128bd01007387 */ /* 0x0003e80000100800 */
        /* <DEDUP_REMOVED lines=17> */
[----:B------:R-:W-:Y:S01]  /*1a250*/  IMAD.MOV.U32 R190, RZ, RZ, R181 ;  /* 0x000000ffffbe7224 */ /* 0x000fe200078e00b5 */
[----:B------:R-:W-:Y:S01]  /*1a260*/  MOV R191, R188 ;  /* 0x000000bc00bf7202 */ /* 0x000fe20000000f00 */
[----:B------:R-:W-:Y:S01]  /*1a270*/  IMAD.X R4, R4, 0x1, R182, P4 ;  /* 0x0000000104047824 */ /* 0x000fe200020e06b6 */
        /* <DEDUP_REMOVED lines=16> */
[----:B------:R-:W-:-:S04]  /*1a380*/  IADD3 R5, P3, R5, R183, RZ ;  /* 0x000000b705057210 */ /* 0x000fc80007f7e0ff */
[----:B------:R-:W-:Y:S01]  /*1a390*/  IADD3.X R189, R189, R182, RZ, P3, !PT ;  /* 0x000000b6bdbd7210 */ /* 0x000fe20001ffe4ff */
[----:B------:R-:W-:Y:S01]  /*1a3a0*/  IMAD.MOV.U32 R190, RZ, RZ, R5 ;  /* 0x000000ffffbe7224 */ /* 0x000fe200078e0005 */
[----:B---3--:R-:W-:Y:S01]  /*1a3b0*/  IADD3 R0, P4, R0, R183, RZ ;  /* 0x000000b700007210 */ /* 0x008fe20007f9e0ff */
[----:B------:R-:W-:Y:S01]  /*1a3c0*/  STL [R1+0x14c], R5 ;  /* 0x00014c0501007387 */ /* 0x000fe20000100800 */
[----:B------:R-:W-:-:S03]  /*1a3d0*/  MOV R191, R189 ;  /* 0x000000bd00bf7202 */ /* 0x000fc60000000f00 */
[----:B--2---:R-:W-:Y:S01]  /*1a3e0*/  IMAD.X R3, R3, 0x1, R182, P4 ;  /* 0x0000000103037824 */ /* 0x004fe200020e06b6 */
        /* <DEDUP_REMOVED lines=13> */
[----:B------:R-:W-:Y:S02]  /*1a4c0*/  IADD3 R181, P3, R181, R183, RZ ;  /* 0x000000b7b5b57210 */ /* 0x000fe40007f7e0ff */
[----:B------:R-:W-:Y:S02]  /*1a4d0*/  SEL R190, R190, RZ, !P0 ;  /* 0x000000ffbebe7207 */ /* 0x000fe40004000000 */
[----:B------:R-:W-:Y:S02]  /*1a4e0*/  IADD3.X R188, R188, R182, RZ, P3, !PT ;  /* 0x000000b6bcbc7210 */ /* 0x000fe40001ffe4ff */
[----:B------:R-:W-:-:S02]  /*1a4f0*/  ISETP.NE.U32.AND P1, PT, R190, RZ, PT ;  /* 0x000000ffbe00720c */ /* 0x000fc40003f25070 */
[----:B----4-:R-:W-:Y:S01]  /*1a500*/  IADD3 R2, P4, R2, R183, RZ ;  /* 0x000000b702027210 */ /* 0x010fe20007f9e0ff */
        /* <DEDUP_REMOVED lines=8> */
[----:B-1----:R-:W2:Y:S01]  /*1a590*/  LDL.LU R188, [R1+0x338] ;  /* 0x0003380001bc7983 */ /* 0x002ea20000300800 */
[----:B------:R-:W-:-:S03]  /*1a5a0*/  ISETP.GT.AND P2, PT, R176, 0x4e, PT ;  /* 0x0000004eb000780c */ /* 0x000fc60003f44270 */
[----:B------:R-:W2:Y:S01]  /*1a5b0*/  LDL.LU R181, [R1+0x33c] ;  /* 0x00033c0001b57983 */ /* 0x000ea20000300800 */
[----:B----4-:R-:W-:Y:S02]  /*1a5c0*/  IMAD.MOV.U32 R191, RZ, RZ, R4 ;  /* 0x000000ffffbf7224 */ /* 0x010fe400078e0004 */
[----:B------:R-:W-:Y:S01]  /*1a5d0*/  IMAD.MOV.U32 R190, RZ, RZ, R2 ;  /* 0x000000ffffbe7224 */ /* 0x000fe200078e0002 */
[----:B------:R-:W4:Y:S04]  /*1a5e0*/  LDL.LU R4, [R1+0x340] ;  /* 0x0003400001047983 */ /* 0x000f280000300800 */
[----:B------:R-:W4:Y:S04]  /*1a5f0*/  LDL.LU R2, [R1+0x344] ;  /* 0x0003440001027983 */ /* 0x000f280000300800 */
[----:B------:R1:W-:Y:S02]  /*1a600*/  LDGSTS.E [R187+0x10004], desc[UR4][R190.64], P1 ;  /* 0x10004000bebb7fae */ /* 0x0003e40008921844 */
[----:B-1----:R-:W-:-:S04]  /*1a610*/  SEL R190, RZ, 0x4, !P2 ;  /* 0x00000004ffbe7807 */ /* 0x002fc80005000000 */
[----:B------:R-:W-:-:S04]  /*1a620*/  SEL R190, R190, RZ, !P0 ;  /* 0x000000ffbebe7207 */ /* 0x000fc80004000000 */
[----:B------:R-:W-:Y:S02]  /*1a630*/  ISETP.NE.U32.AND P2, PT, R190, RZ, PT ;  /* 0x000000ffbe00720c */ /* 0x000fe40003f45070 */
[----:B------:R-:W-:-:S04]  /*1a640*/  IADD3 R5, P3, R5, R183, RZ ;  /* 0x000000b705057210 */ /* 0x000fc80007f7e0ff */
[----:B------:R-:W-:Y:S02]  /*1a650*/  IADD3.X R189, R189, R182, RZ, P3, !PT ;  /* 0x000000b6bdbd7210 */ /* 0x000fe40001ffe4ff */
[----:B---3--:R-:W-:Y:S01]  /*1a660*/  IADD3 R0, P4, R0, R183, RZ ;  /* 0x000000b700007210 */ /* 0x008fe20007f9e0ff */
[----:B------:R-:W-:Y:S01]  /*1a670*/  STL [R1+0x32c], R5 ;  /* 0x00032c0501007387 */ /* 0x000fe20000100800 */
[----:B------:R-:W-:Y:S01]  /*1a680*/  IMAD.MOV.U32 R190, RZ, RZ, R5 ;  /* 0x000000ffffbe7224 */ /* 0x000fe200078e0005 */
[----:B------:R-:W-:Y:S02]  /*1a690*/  MOV R191, R189 ;  /* 0x000000bd00bf7202 */ /* 0x000fe40000000f00 */
[----:B--2---:R-:W-:Y:S01]  /*1a6a0*/  IMAD.X R3, R3, 0x1, R182, P4 ;  /* 0x0000000103037824 */ /* 0x004fe200020e06b6 */
        /* <DEDUP_REMOVED lines=11> */
[----:B------:R1:W-:Y:S02]  /*1a760*/  LDGSTS.E [R187+0x10008], desc[UR4][R190.64], P2 ;  /* 0x10008000bebb7fae */ /* 0x0003e40009121844 */
[----:B-1----:R-:W-:Y:S02]  /*1a770*/  SEL R190, RZ, 0x4, !P1 ;  /* 0x00000004ffbe7807 */ /* 0x002fe40004800000 */
[-C--:B------:R-:W-:Y:S02]  /*1a780*/  IADD3 R181, P3, R181, R183.reuse, RZ ;  /* 0x000000b7b5b57210 */ /* 0x080fe40007f7e0ff */
[----:B------:R-:W-:Y:S02]  /*1a790*/  SEL R190, R190, RZ, !P0 ;  /* 0x000000ffbebe7207 */ /* 0x000fe40004000000 */
[----:B------:R-:W-:Y:S02]  /*1a7a0*/  IADD3.X R188, R188, R182, RZ, P3, !PT ;  /* 0x000000b6bcbc7210 */ /* 0x000fe40001ffe4ff */
[----:B----4-:R-:W-:-:S02]  /*1a7b0*/  IADD3 R2, P4, R2, R183, RZ ;  /* 0x000000b702027210 */ /* 0x010fc40007f9e0ff */
        /* <DEDUP_REMOVED lines=21> */
[----:B------:R-:W-:Y:S01]  /*1a910*/  IADD3.X R189, R189, R182, RZ, P3, !PT ;  /* 0x000000b6bdbd7210 */ /* 0x000fe20001ffe4ff */
[----:B------:R-:W-:Y:S01]  /*1a920*/  IMAD.MOV.U32 R190, RZ, RZ, R5 ;  /* 0x000000ffffbe7224 */ /* 0x000fe200078e0005 */
[----:B------:R1:W-:Y:S02]  /*1a930*/  STL [R1+0x34c], R5 ;  /* 0x00034c0501007387 */ /* 0x0003e40000100800 */
[----:B------:R-:W-:Y:S02]  /*1a940*/  MOV R191, R189 ;  /* 0x000000bd00bf7202 */ /* 0x000fe40000000f00 */
[----:B--2---:R-:W-:Y:S01]  /*1a950*/  IADD3 R0, P4, R0, R183, RZ ;  /* 0x000000b700007210 */ /* 0x004fe20007f9e0ff */
[----:B------:R-:W-:Y:S04]  /*1a960*/  STL [R1+0x348], R189 ;  /* 0x000348bd01007387 */ /* 0x000fe80000100800 */
[----:B------:R-:W-:Y:S01]  /*1a970*/  IMAD.X R3, R3, 0x1, R182, P4 ;  /* 0x0000000103037824 */ /* 0x000fe200020e06b6 */
[----:B------:R-:W-:Y:S04]  /*1a980*/  STL [R1+0x514], R0 ;  /* 0x0005140001007387 */ /* 0x000fe80000100800 */
[----:B------:R2:W-:Y:S04]  /*1a990*/  LDGSTS.E [R187+0x1400c], desc[UR4][R190.64], P1 ;  /* 0x1400c000bebb7fae */ /* 0x0005e80008921844 */
[----:B------:R3:W-:Y:S04]  /*1a9a0*/  STL [R1+0x510], R3 ;  /* 0x0005100301007387 */ /* 0x0007e80000100800 */
[----:B-1----:R-:W4:Y:S01]  /*1a9b0*/  LDL.LU R5, [R1+0x528] ;  /* 0x0005280001057983 */ /* 0x002f220000300800 */
[----:B--2---:R-:W-:-:S03]  /*1a9c0*/  IMAD.MOV.U32 R191, RZ, RZ, R3 ;  /* 0x000000ffffbf7224 */ /* 0x004fc600078e0003 */
[----:B---3--:R-:W2:Y:S01]  /*1a9d0*/  LDL.LU R3, [R1+0x52c] ;  /* 0x00052c0001037983 */ /* 0x008ea20000300800 */
[----:B------:R-:W-:-:S03]  /*1a9e0*/  IMAD.MOV.U32 R190, RZ, RZ, R0 ;  /* 0x000000ffffbe7224 */ /* 0x000fc600078e0000 */
[----:B------:R-:W3:Y:S04]  /*1a9f0*/  LDL.LU R189, [R1+0x530] ;  /* 0x0005300001bd7983 */ /* 0x000ee80000300800 */
[----:B------:R-:W3:Y:S01]  /*1aa00*/  LDL.LU R0, [R1+0x534] ;  /* 0x0005340001007983 */ /* 0x000ee20000300800 */
[----:B------:R-:W-:-:S03]  /*1aa10*/  ISETP.GT.AND P1, PT, R176, 0x6d, PT ;  /* 0x0000006db000780c */ /* 0x000fc60003f24270 */
[----:B------:R1:W-:Y:S02]  /*1aa20*/  LDGSTS.E [R187+0x18000], desc[UR4][R190.64], P2 ;  /* 0x18000000bebb7fae */ /* 0x0003e40009121844 */
[----:B-1----:R-:W-:Y:S02]  /*1aa30*/  SEL R190, RZ, 0x4, !P1 ;  /* 0x00000004ffbe7807 */ /* 0x002fe40004800000 */
[----:B------:R-:W-:-:S04]  /*1aa40*/  IADD3 R181, P3, R181, R183, RZ ;  /* 0x000000b7b5b57210 */ /* 0x000fc80007f7e0ff */
[----:B------:R-:W-:Y:S01]  /*1aa50*/  IADD3.X R188, R188, R182, RZ, P3, !PT ;  /* 0x000000b6bcbc7210 */ /* 0x000fe20001ffe4ff */
[----:B------:R-:W-:Y:S01]  /*1aa60*/  STL [R1+0x51c], R181 ;  /* 0x00051cb501007387 */ /* 0x000fe20000100800 */
[----:B------:R-:W-:Y:S02]  /*1aa70*/  SEL R190, R190, RZ, !P0 ;  /* 0x000000ffbebe7207 */ /* 0x000fe40004000000 */
[----:B----4-:R-:W-:Y:S01]  /*1aa80*/  IADD3 R2, P4, R2, R183, RZ ;  /* 0x000000b702027210 */ /* 0x010fe20007f9e0ff */
[----:B------:R1:W-:Y:S04]  /*1aa90*/  STL [R1+0x518], R188 ;  /* 0x000518bc01007387 */ /* 0x0003e80000100800 */
[----:B------:R-:W-:Y:S01]  /*1aaa0*/  IMAD.X R4, R4, 0x1, R182, P4 ;  /* 0x0000000104047824 */ /* 0x000fe200020e06b6 */
[----:B------:R-:W-:Y:S01]  /*1aab0*/  STL [R1+0x524], R2 ;  /* 0x0005240201007387 */ /* 0x000fe20000100800 */
[----:B------:R-:W-:Y:S01]  /*1aac0*/  ISETP.NE.U32.AND P1, PT, R190, RZ, PT ;  /* 0x000000ffbe00720c */ /* 0x000fe20003f25070 */
[----:B------:R-:W-:Y:S01]  /*1aad0*/  IMAD.MOV.U32 R190, RZ, RZ, R181 ;  /* 0x000000ffffbe7224 */ /* 0x000fe200078e00b5 */
[----:B------:R-:W-:Y:S01]  /*1aae0*/  MOV R191, R188 ;  /* 0x000000bc00bf7202 */ /* 0x000fe20000000f00 */
[----:B------:R4:W-:Y:S04]  /*1aaf0*/  STL [R1+0x520], R4 ;  /* 0x0005200401007387 */ /* 0x0009e80000100800 */
[----:B-1----:R-:W3:Y:S04]  /*1ab00*/  LDL.LU R188, [R1+0x538] ;  /* 0x0005380001bc7983 */ /* 0x002ee80000300800 */
[----:B------:R-:W3:Y:S04]  /*1ab10*/  LDL.LU R181, [R1+0x53c] ;  /* 0x00053c0001b57983 */ /* 0x000ee80000300800 */
[----:B------:R1:W-:Y:S01]  /*1ab20*/  LDGSTS.E [R187+0x1c000], desc[UR4][R190.64], P2 ;  /* 0x1c000000bebb7fae */ /* 0x0003e20009121844 */
[----:B------:R-:W-:Y:S01]  /*1ab30*/  ISETP.GT.AND P2, PT, R176, 0x6e, PT ;  /* 0x0000006eb000780c */ /* 0x000fe20003f44270 */
[----:B-1----:R-:W-:-:S02]  /*1ab40*/  IMAD.MOV.U32 R190, RZ, RZ, R2 ;  /* 0x000000ffffbe7224 */ /* 0x002fc400078e0002 */
[----:B------:R-:W-:Y:S02]  /*1ab50*/  IMAD.MOV.U32 R191, RZ, RZ, R4 ;  /* 0x000000ffffbf7224 */ /* 0x000fe400078e0004 */
[----:B----4-:R-:W4:Y:S04]  /*1ab60*/  LDL.LU R4, [R1+0x544] ;  /* 0x0005440001047983 */ /* 0x010f280000300800 */
[----:B------:R1:W-:Y:S04]  /*1ab70*/  LDGSTS.E [R187+0x18004], desc[UR4][R190.64], P1 ;  /* 0x18004000bebb7fae */ /* 0x0003e80008921844 */
[----:B------:R-:W4:Y:S01]  /*1ab80*/  LDL.LU R2, [R1+0x54c] ;  /* 0x00054c0001027983 */ /* 0x000f220000300800 */
[----:B-1----:R-:W-:-:S04]  /*1ab90*/  SEL R190, RZ, 0x4, !P2 ;  /* 0x00000004ffbe7807 */ /* 0x002fc80005000000 */
[----:B------:R-:W-:-:S04]  /*1aba0*/  SEL R190, R190, RZ, !P0 ;  /* 0x000000ffbebe7207 */ /* 0x000fc80004000000 */
[----:B------:R-:W-:Y:S02]  /*1abb0*/  ISETP.NE.U32.AND P2, PT, R190, RZ, PT ;  /* 0x000000ffbe00720c */ /* 0x000fe40003f45070 */
[----:B--2---:R-:W-:-:S04]  /*1abc0*/  IADD3 R3, P3, R3, R183, RZ ;  /* 0x000000b703037210 */ /* 0x004fc80007f7e0ff */
[----:B------:R-:W-:Y:S01]  /*1abd0*/  IADD3.X R5, R5, R182, RZ, P3, !PT ;  /* 0x000000b605057210 */ /* 0x000fe20001ffe4ff */
[----:B------:R-:W-:Y:S01]  /*1abe0*/  STL [R1+0x52c], R3 ;  /* 0x00052c0301007387 */ /* 0x000fe20000100800 */
[----:B---3--:R-:W-:-:S03]  /*1abf0*/  IADD3 R0, P4, R0, R183, RZ ;  /* 0x000000b700007210 */ /* 0x008fc60007f9e0ff */
[----:B------:R1:W-:Y:S01]  /*1ac00*/  STL [R1+0x528], R5 ;  /* 0x0005280501007387 */ /* 0x0003e20000100800 */
[----:B------:R-:W-:-:S03]  /*1ac10*/  MOV R191, R5 ;  /* 0x0000000500bf7202 */ /* 0x000fc60000000f00 */
[----:B------:R2:W-:Y:S01]  /*1ac20*/  STL [R1+0x534], R0 ;  /* 0x0005340001007387 */ /* 0x0005e20000100800 */
[----:B------:R-:W-:-:S03]  /*1ac30*/  IMAD.X R189, R189, 0x1, R182, P4 ;  /* 0x00000001bdbd7824 */ /* 0x000fc600020e06b6 */
[----:B-1----:R-:W3:Y:S01]  /*1ac40*/  LDL.LU R5, [R1+0x540] ;  /* 0x0005400001057983 */ /* 0x002ee20000300800 */
[----:B------:R-:W-:-:S03]  /*1ac50*/  IMAD.MOV.U32 R190, RZ, RZ, R3 ;  /* 0x000000ffffbe7224 */ /* 0x000fc600078e0003 */
[----:B------:R-:W-:Y:S04]  /*1ac60*/  STL [R1+0x530], R189 ;  /* 0x000530bd01007387 */ /* 0x000fe80000100800 */
[----:B------:R-:W3:Y:S04]  /*1ac70*/  LDL.LU R3, [R1+0x548] ;  /* 0x0005480001037983 */ /* 0x000ee80000300800 */
[----:B------:R1:W-:Y:S02]  /*1ac80*/  LDGSTS.E [R187+0x1c004], desc[UR4][R190.64], P1 ;  /* 0x1c004000bebb7fae */ /* 0x0003e40008921844 */
[----:B-1----:R-:W-:-:S02]  /*1ac90*/  IMAD.MOV.U32 R190, RZ, RZ, R0 ;  /* 0x000000ffffbe7224 */ /* 0x002fc400078e0000 */
[----:B--2---:R-:W2:Y:S01]  /*1aca0*/  LDL R0, [R1+0xc3c] ;  /* 0x000c3c0001007983 */ /* 0x004ea20000100800 */
[----:B------:R-:W-:Y:S01]  /*1acb0*/  IMAD.MOV.U32 R191, RZ, RZ, R189 ;  /* 0x000000ffffbf7224 */ /* 0x000fe200078e00bd */
[----:B------:R-:W-:-:S04]  /*1acc0*/  ISETP.GT.AND P1, PT, R176, 0x6f, PT ;  /* 0x0000006fb000780c */ /* 0x000fc80003f24270 */
[----:B------:R1:W-:Y:S01]  /*1acd0*/  LDGSTS.E [R187+0x18008], desc[UR4][R190.64], P2 ;  /* 0x18008000bebb7fae */ /* 0x0003e20009121844 */
[----:B------:R-:W-:Y:S02]  /*1ace0*/  IADD3 R181, P3, R181, R183, RZ ;  /* 0x000000b7b5b57210 */ /* 0x000fe40007f7e0ff */
[----:B-1----:R-:W-:Y:S02]  /*1acf0*/  SEL R190, RZ, 0x4, !P1 ;  /* 0x00000004ffbe7807 */ /* 0x002fe40004800000 */
[----:B------:R-:W-:Y:S02]  /*1ad00*/  IADD3.X R188, R188, R182, RZ, P3, !PT ;  /* 0x000000b6bcbc7210 */ /* 0x000fe40001ffe4ff */
[----:B------:R-:W-:-:S03]  /*1ad10*/  SEL R190, R190, RZ, !P0 ;  /* 0x000000ffbebe7207 */ /* 0x000fc60004000000 */
[----:B------:R-:W-:Y:S01]  /*1ad20*/  IMAD.MOV.U32 R191, RZ, RZ, R188 ;  /* 0x000000ffffbf7224 */ /* 0x000fe200078e00bc */
[----:B------:R-:W-:Y:S01]  /*1ad30*/  ISETP.NE.U32.AND P1, PT, R190, RZ, PT ;  /* 0x000000ffbe00720c */ /* 0x000fe20003f25070 */
        /* <DEDUP_REMOVED lines=8> */
[----:B---3--:R-:W-:-:S04]  /*1adc0*/  IADD3.X R5, R5, R182, RZ, P2, !PT ;  /* 0x000000b605057210 */ /* 0x008fc800017fe4ff */
[----:B------:R-:W-:Y:S01]  /*1add0*/  MOV R191, R5 ;  /* 0x0000000500bf7202 */ /* 0x000fe20000000f00 */
[----:B------:R-:W-:-:S04]  /*1ade0*/  IMAD.X R3, R3, 0x1, R182, P3 ;  /* 0x0000000103037824 */ /* 0x000fc800018e06b6 */
[----:B------:R1:W-:Y:S02]  /*1adf0*/  LDGSTS.E [R187+0x1800c], desc[UR4][R190.64], P1 ;  /* 0x1800c000bebb7fae */ /* 0x0003e40008921844 */
[----:B-1----:R-:W-:Y:S02]  /*1ae00*/  IMAD.MOV.U32 R190, RZ, RZ, R2 ;  /* 0x000000ffffbe7224 */ /* 0x002fe400078e0002 */
        /* <DEDUP_REMOVED lines=14> */
[----:B------:R-:W4:Y:S01]  /*1aef0*/  LDL.LU R188, [R1+0x158] ;  /* 0x0001580001bc7983 */ /* 0x000f220000300800 */
[----:B------:R-:W-:Y:S01]  /*1af00*/  IADD3.X R209, R209, R182, RZ, P1, !PT ;  /* 0x000000b6d1d17210 */ /* 0x000fe20000ffe4ff */
[----:B------:R-:W-:Y:S01]  /*1af10*/  IMAD.MOV.U32 R190, RZ, RZ, R210 ;  /* 0x000000ffffbe7224 */ /* 0x000fe200078e00d2 */
[----:B------:R-:W-:Y:S01]  /*1af20*/  ISETP.GT.AND P1, PT, R176, 0x11, PT ;  /* 0x00000011b000780c */ /* 0x000fe20003f24270 */
[----:B------:R-:W-:Y:S01]  /*1af30*/  IMAD.X R211, R211, 0x1, R182, P3 ;  /* 0x00000001d3d37824 */ /* 0x000fe200018e06b6 */
[----:B------:R-:W-:Y:S01]  /*1af40*/  MOV R191, R209 ;  /* 0x000000d100bf7202 */ /* 0x000fe20000000f00 */
[----:B------:R-:W4:Y:S04]  /*1af50*/  LDL.LU R181, [R1+0x15c] ;  /* 0x00015c0001b57983 */ /* 0x000f280000300800 */
[----:B------:R1:W-:Y:S01]  /*1af60*/  LDGSTS.E [R187], desc[UR4][R190.64], P2 ;  /* 0x00000000bebb7fae */ /* 0x0003e20009121844 */
[----:B------:R-:W-:-:S02]  /*1af70*/  IADD3 R214, P4, R214, R183, RZ ;  /* 0x000000b7d6d67210 */ /* 0x000fc40007f9e0ff */
[----:B------:R-:W-:Y:S01]  /*1af80*/  IADD3 R216, P3, R216, R183, RZ ;  /* 0x000000b7d8d87210 */ /* 0x000fe20007f7e0ff */
[----:B------:R-:W4:Y:S01]  /*1af90*/  LDL.LU R4, [R1+0x160] ;  /* 0x0001600001047983 */ /* 0x000f220000300800 */
[----:B-1----:R-:W-:Y:S01]  /*1afa0*/  SEL R190, RZ, 0x4, !P1 ;  /* 0x00000004ffbe7807 */ /* 0x002fe20004800000 */
[----:B------:R-:W-:Y:S02]  /*1afb0*/  IMAD.MOV.U32 R191, RZ, RZ, R211 ;  /* 0x000000ffffbf7224 */ /* 0x000fe400078e00d3 */
[----:B------:R-:W4:Y:S01]  /*1afc0*/  LDL.LU R2, [R1+0x164] ;  /* 0x0001640001027983 */ /* 0x000f220000300800 */
[----:B------:R-:W-:Y:S01]  /*1afd0*/  SEL R190, R190, RZ, !P0 ;  /* 0x000000ffbebe7207 */ /* 0x000fe20004000000 */
[----:B------:R-:W-:-:S03]  /*1afe0*/  IMAD.X R213, R213, 0x1, R182, P4 ;  /* 0x00000001d5d57824 */ /* 0x000fc600020e06b6 */
[----:B------:R-:W-:Y:S02]  /*1aff0*/  ISETP.NE.U32.AND P1, PT, R190, RZ, PT ;  /* 0x000000ffbe00720c */ /* 0x000fe40003f25070 */
[----:B------:R-:W-:-:S05]  /*1b000*/  MOV R190, R212 ;  /* 0x000000d400be7202 */ /* 0x000fca0000000f00 */
[----:B------:R1:W-:Y:S01]  /*1b010*/  LDGSTS.E [R187+0x4000], desc[UR4][R190.64], P2 ;  /* 0x04000000bebb7fae */ /* 0x0003e20009121844 */
[----:B------:R-:W-:Y:S01]  /*1b020*/  ISETP.GT.AND P2, PT, R176, 0x12, PT ;  /* 0x00000012b000780c */ /* 0x000fe20003f44270 */
[----:B-1----:R-:W-:Y:S01]  /*1b030*/  IMAD.MOV.U32 R190, RZ, RZ, R214 ;  /* 0x000000ffffbe7224 */ /* 0x002fe200078e00d6 */
[----:B------:R-:W-:-:S05]  /*1b040*/  MOV R191, R213 ;  /* 0x000000d500bf7202 */ /* 0x000fca0000000f00 */
[----:B------:R1:W-:Y:S01]  /*1b050*/  LDGSTS.E [R187+0x4], desc[UR4][R190.64], P1 ;  /* 0x00004000bebb7fae */ /* 0x0003e20008921844 */
[----:B------:R-:W-:Y:S01]  /*1b060*/  IADD3 R218, P4, R218, R183, RZ ;  /* 0x000000b7dada7210 */ /* 0x000fe20007f9e0ff */
[----:B------:R-:W-:Y:S01]  /*1b070*/  IMAD.X R215, R215, 0x1, R182, P3 ;  /* 0x00000001d7d77824 */ /* 0x000fe200018e06b6 */
[----:B-1----:R-:W-:-:S04]  /*1b080*/  SEL R190, RZ, 0x4, !P2 ;  /* 0x00000004ffbe7807 */ /* 0x002fc80005000000 */
[----:B------:R-:W-:Y:S01]  /*1b090*/  SEL R190, R190, RZ, !P0 ;  /* 0x000000ffbebe7207 */ /* 0x000fe20004000000 */
[----:B------:R-:W-:-:S03]  /*1b0a0*/  IMAD.MOV.U32 R191, RZ, RZ, R215 ;  /* 0x000000ffffbf7224 */ /* 0x000fc600078e00d7 */
[----:B------:R-:W-:Y:S01]  /*1b0b0*/  ISETP.NE.U32.AND P2, PT, R190, RZ, PT ;  /* 0x000000ffbe00720c */ /* 0x000fe20003f45070 */
[----:B------:R-:W-:Y:S01]  /*1b0c0*/  IMAD.X R217, R217, 0x1, R182, P4 ;  /* 0x00000001d9d97824 */ /* 0x000fe200020e06b6 */
[----:B------:R-:W-:-:S05]  /*1b0d0*/  MOV R190, R216 ;  /* 0x000000d800be7202 */ /* 0x000fca0000000f00 */
[----:B------:R1:W-:Y:S01]  /*1b0e0*/  LDGSTS.E [R187+0x4004], desc[UR4][R190.64], P1 ;  /* 0x04004000bebb7fae */ /* 0x0003e20008921844 */
[----:B------:R-:W-:Y:S02]  /*1b0f0*/  ISETP.GT.AND P1, PT, R176, 0x13, PT ;  /* 0x00000013b000780c */ /* 0x000fe40003f24270 */
[----:B------:R-:W-:Y:S01]  /*1b100*/  IADD3 R220, P3, R220, R183, RZ ;  /* 0x000000b7dcdc7210 */ /* 0x000fe20007f7e0ff */
        /* <DEDUP_REMOVED lines=17> */
[----:B------:R-:W-:Y:S01]  /*1b220*/  IMAD.X R223, R223, 0x1, R182, P3 ;  /* 0x00000001dfdf7824 */ /* 0x000fe200018e06b6 */
[----:B-1----:R-:W-:-:S04]  /*1b230*/  SEL R190, RZ, 0x4, !P2 ;  /* 0x00000004ffbe7807 */ /* 0x002fc80005000000 */
[----:B------:R-:W-:Y:S01]  /*1b240*/  SEL R190, R190, RZ, !P0 ;  /* 0x000000ffbebe7207 */ /* 0x000fe20004000000 */
[----:B------:R-:W-:-:S03]  /*1b250*/  IMAD.MOV.U32 R191, RZ, RZ, R223 ;  /* 0x000000ffffbf7224 */ /* 0x000fc600078e00df */
        /* <DEDUP_REMOVED lines=8> */
[----:B------:R-:W-:-:S03]  /*1b2e0*/  MOV R191, R3 ;  /* 0x0000000300bf7202 */ /* 0x000fc60000000f00 */
[----:B------:R-:W2:Y:S04]  /*1b2f0*/  LDL.LU R189, [R1+0x168] ;  /* 0x0001680001bd7983 */ /* 0x000ea80000300800 */
[----:B------:R-:W3:Y:S04]  /*1b300*/  LDL.LU R5, [R1+0x16c] ;  /* 0x00016c0001057983 */ /* 0x000ee80000300800 */
[----:B-1----:R-:W2:Y:S04]  /*1b310*/  LDL.LU R3, [R1+0x170] ;  /* 0x0001700001037983 */ /* 0x002ea80000300800 */
[----:B------:R-:W2:Y:S01]  /*1b320*/  LDL.LU R0, [R1+0x174] ;  /* 0x0001740001007983 */ /* 0x000ea20000300800 */
[----:B------:R-:W-:-:S02]  /*1b330*/  ISETP.GT.AND P1, PT, R176, 0x31, PT ;  /* 0x00000031b000780c */ /* 0x000fc40003f24270 */
[-C--:B----4-:R-:W-:Y:S01]  /*1b340*/  IADD3 R181, P3, R181, R183.reuse, RZ ;  /* 0x000000b7b5b57210 */ /* 0x090fe20007f7e0ff */
[----:B------:R1:W-:Y:S01]  /*1b350*/  LDGSTS.E [R187+0x8000], desc[UR4][R190.64], P2 ;  /* 0x08000000bebb7fae */ /* 0x0003e20009121844 */
[----:B------:R-:W-:-:S03]  /*1b360*/  IADD3 R2, P4, R2, R183, RZ ;  /* 0x000000b702027210 */ /* 0x000fc60007f9e0ff */
[--C-:B------:R-:W-:Y:S01]  /*1b370*/  IMAD.X R188, R188, 0x1, R182.reuse, P3 ;  /* 0x00000001bcbc7824 */ /* 0x100fe200018e06b6 */
[----:B-1----:R-:W-:Y:S01]  /*1b380*/  SEL R190, RZ, 0x4, !P1 ;  /* 0x00000004ffbe7807 */ /* 0x002fe20004800000 */
[----:B------:R-:W-:-:S03]  /*1b390*/  IMAD.X R4, R4, 0x1, R182, P4 ;  /* 0x0000000104047824 */ /* 0x000fc600020e06b6 */
[----:B------:R-:W-:Y:S01]  /*1b3a0*/  SEL R190, R190, RZ, !P0 ;  /* 0x000000ffbebe7207 */ /* 0x000fe20004000000 */
[----:B------:R-:W-:Y:S01]  /*1b3b0*/  STL [R1+0x15c], R181 ;  /* 0x00015cb501007387 */ /* 0x000fe20000100800 */
[----:B------:R-:W-:Y:S02]  /*1b3c0*/  IMAD.MOV.U32 R191, RZ, RZ, R188 ;  /* 0x000000ffffbf7224 */ /* 0x000fe400078e00bc */
[----:B------:R-:W-:Y:S01]  /*1b3d0*/  ISETP.NE.U32.AND P1, PT, R190, RZ, PT ;  /* 0x000000ffbe00720c */ /* 0x000fe20003f25070 */
[----:B------:R1:W-:Y:S01]  /*1b3e0*/  STL [R1+0x158], R188 ;  /* 0x000158bc01007387 */ /* 0x0003e20000100800 */
[----:B------:R-:W-:-:S03]  /*1b3f0*/  MOV R190, R181 ;  /* 0x000000b500be7202 */ /* 0x000fc60000000f00 */
[----:B------:R-:W-:Y:S04]  /*1b400*/  STL [R1+0x164], R2 ;  /* 0x0001640201007387 */ /* 0x000fe80000100800 */
[----:B------:R4:W-:Y:S04]  /*1b410*/  STL [R1+0x160], R4 ;  /* 0x0001600401007387 */ /* 0x0009e80000100800 */
[----:B-1----:R-:W2:Y:S04]  /*1b420*/  LDL.LU R188, [R1+0x178] ;  /* 0x0001780001bc7983 */ /* 0x002ea80000300800 */
[----:B------:R1:W-:Y:S04]  /*1b430*/  LDGSTS.E [R187+0xc000], desc[UR4][R190.64], P2 ;  /* 0x0c000000bebb7fae */ /* 0x0003e80009121844 */
[----:B------:R-:W2:Y:S01]  /*1b440*/  LDL.LU R181, [R1+0x17c] ;  /* 0x00017c0001b57983 */ /* 0x000ea20000300800 */
[----:B------:R-:W-:-:S02]  /*1b450*/  ISETP.GT.AND P2, PT, R176, 0x32, PT ;  /* 0x00000032b000780c */ /* 0x000fc40003f44270 */
[----:B-1----:R-:W-:Y:S01]  /*1b460*/  MOV R191, R4 ;  /* 0x0000000400bf7202 */ /* 0x002fe20000000f00 */
[----:B------:R-:W-:Y:S01]  /*1b470*/  IMAD.MOV.U32 R190, RZ, RZ, R2 ;  /* 0x000000ffffbe7224 */ /* 0x000fe200078e0002 */
        /* <DEDUP_REMOVED lines=19> */
[----:B-1----:R-:W-:Y:S01]  /*1b5b0*/  MOV R191, R3 ;  /* 0x0000000300bf7202 */ /* 0x002fe20000000f00 */
[----:B------:R-:W-:-:S02]  /*1b5c0*/  IMAD.MOV.U32 R190, RZ, RZ, R0 ;  /* 0x000000ffffbe7224 */ /* 0x000fc400078e0000 */
[----:B--2---:R-:W2:Y:S04]  /*1b5d0*/  LDL.LU R3, [R1+0x350] ;  /* 0x0003500001037983 */ /* 0x004ea80000300800 */
[----:B------:R-:W2:Y:S01]  /*1b5e0*/  LDL.LU R0, [R1+0x354] ;  /* 0x0003540001007983 */ /* 0x000ea20000300800 */
[----:B------:R-:W-:-:S03]  /*1b5f0*/  ISETP.GT.AND P1, PT, R176, 0x33, PT ;  /* 0x00000033b000780c */ /* 0x000fc60003f24270 */
[----:B------:R1:W-:Y:S01]  /*1b600*/  LDGSTS.E [R187+0x8008], desc[UR4][R190.64], P2 ;  /* 0x08008000bebb7fae */ /* 0x0003e20009121844 */
[----:B------:R-:W-:-:S05]  /*1b610*/  IADD3 R181, P3, R181, R183, RZ ;  /* 0x000000b7b5b57210 */ /* 0x000fca0007f7e0ff */
[----:B------:R-:W-:Y:S01]  /*1b620*/  IMAD.X R188, R188, 0x1, R182, P3 ;  /* 0x00000001bcbc7824 */ /* 0x000fe200018e06b6 */
[----:B-1----:R-:W-:Y:S02]  /*1b630*/  SEL R190, RZ, 0x4, !P1 ;  /* 0x00000004ffbe7807 */ /* 0x002fe40004800000 */
[----:B----4-:R-:W-:Y:S02]  /*1b640*/  IADD3 R2, P4, R2, R183, RZ ;  /* 0x000000b702027210 */ /* 0x010fe40007f9e0ff */
[----:B------:R-:W-:Y:S01]  /*1b650*/  SEL R190, R190, RZ, !P0 ;  /* 0x000000ffbebe7207 */ /* 0x000fe20004000000 */
[----:B------:R-:W-:Y:S02]  /*1b660*/  IMAD.MOV.U32 R191, RZ, RZ, R188 ;  /* 0x000000ffffbf7224 */ /* 0x000fe400078e00bc */
[----:B------:R-:W-:Y:S01]  /*1b670*/  IMAD.X R4, R4, 0x1, R182, P4 ;  /* 0x0000000104047824 */ /* 0x000fe200020e06b6 */
[----:B------:R-:W-:Y:S01]  /*1b680*/  ISETP.NE.U32.AND P1, PT, R190, RZ, PT ;  /* 0x000000ffbe00720c */ /* 0x000fe20003f25070 */
[----:B------:R-:W-:Y:S01]  /*1b690*/  STL [R1+0x17c], R181 ;  /* 0x00017cb501007387 */ /* 0x000fe20000100800 */
[----:B------:R-:W-:-:S03]  /*1b6a0*/  MOV R190, R181 ;  /* 0x000000b500be7202 */ /* 0x000fc60000000f00 */
[----:B------:R1:W-:Y:S04]  /*1b6b0*/  STL [R1+0x178], R188 ;  /* 0x000178bc01007387 */ /* 0x0003e80000100800 */
[----:B------:R-:W-:Y:S04]  /*1b6c0*/  STL [R1+0x184], R2 ;  /* 0x0001840201007387 */ /* 0x000fe80000100800 */
[----:B------:R4:W-:Y:S04]  /*1b6d0*/  STL [R1+0x180], R4 ;  /* 0x0001800401007387 */ /* 0x0009e80000100800 */
[----:B------:R4:W-:Y:S04]  /*1b6e0*/  LDGSTS.E [R187+0xc008], desc[UR4][R190.64], P2 ;  /* 0x0c008000bebb7fae */ /* 0x0009e80009121844 */
[----:B-1----:R-:W2:Y:S01]  /*1b6f0*/  LDL.LU R188, [R1+0x358] ;  /* 0x0003580001bc7983 */ /* 0x002ea20000300800 */
[----:B------:R-:W-:-:S03]  /*1b700*/  ISETP.GT.AND P2, PT, R176, 0x50, PT ;  /* 0x00000050b000780c */ /* 0x000fc60003f44270 */
        /* <DEDUP_REMOVED lines=12> */
[----:B------:R-:W-:Y:S01]  /*1b7d0*/  STL [R1+0x18c], R5 ;  /* 0x00018c0501007387 */ /* 0x000fe20000100800 */
[----:B--2---:R-:W-:Y:S01]  /*1b7e0*/  IADD3 R0, P4, R0, R183, RZ ;  /* 0x000000b700007210 */ /* 0x004fe20007f9e0ff */
[----:B------:R-:W-:Y:S02]  /*1b7f0*/  IMAD.MOV.U32 R191, RZ, RZ, R189 ;  /* 0x000000ffffbf7224 */ /* 0x000fe400078e00bd */
[----:B------:R1:W-:Y:S02]  /*1b800*/  STL [R1+0x188], R189 ;  /* 0x000188bd01007387 */ /* 0x0003e40000100800 */
[----:B------:R-:W-:Y:S02]  /*1b810*/  IMAD.X R3, R3, 0x1, R182, P4 ;  /* 0x0000000103037824 */ /* 0x000fe400020e06b6 */
[----:B------:R-:W-:Y:S04]  /*1b820*/  STL [R1+0x354], R0 ;  /* 0x0003540001007387 */ /* 0x000fe80000100800 */
[----:B------:R2:W-:Y:S04]  /*1b830*/  STL [R1+0x350], R3 ;  /* 0x0003500301007387 */ /* 0x0005e80000100800 */
[----:B------:R3:W-:Y:S04]  /*1b840*/  LDGSTS.E [R187+0xc00c], desc[UR4][R190.64], P1 ;  /* 0x0c00c000bebb7fae */ /* 0x0007e80008921844 */
[----:B-1----:R-:W4:Y:S04]  /*1b850*/  LDL.LU R189, [R1+0x368] ;  /* 0x0003680001bd7983 */ /* 0x002f280000300800 */
[----:B------:R-:W4:Y:S01]  /*1b860*/  LDL.LU R5, [R1+0x36c] ;  /* 0x00036c0001057983 */ /* 0x000f220000300800 */
[----:B---3--:R-:W-:Y:S01]  /*1b870*/  MOV R191, R3 ;  /* 0x0000000300bf7202 */ /* 0x008fe20000000f00 */
[----:B------:R-:W-:-:S02]  /*1b880*/  IMAD.MOV.U32 R190, RZ, RZ, R0 ;  /* 0x000000ffffbe7224 */ /* 0x000fc400078e0000 */
[----:B--2---:R-:W2:Y:S04]  /*1b890*/  LDL.LU R3, [R1+0x370] ;  /* 0x0003700001037983 */ /* 0x004ea80000300800 */
[----:B------:R-:W3:Y:S01]  /*1b8a0*/  LDL.LU R0, [R1+0x374] ;  /* 0x0003740001007983 */ /* 0x000ee20000300800 */
[----:B------:R-:W-:-:S03]  /*1b8b0*/  ISETP.GT.AND P1, PT, R176, 0x51, PT ;  /* 0x00000051b000780c */ /* 0x000fc60003f24270 */
[----:B------:R1:W-:Y:S02]  /*1b8c0*/  LDGSTS.E [R187+0x10000], desc[UR4][R190.64], P2 ;  /* 0x10000000bebb7fae */ /* 0x0003e40009121844 */
[----:B-1----:R-:W-:Y:S02]  /*1b8d0*/  SEL R190, RZ, 0x4, !P1 ;  /* 0x00000004ffbe7807 */ /* 0x002fe40004800000 */
[----:B------:R-:W-:Y:S02]  /*1b8e0*/  IADD3 R181, P3, R181, R183, RZ ;  /* 0x000000b7b5b57210 */ /* 0x000fe40007f7e0ff */
[----:B------:R-:W-:-:S03]  /*1b8f0*/  SEL R190, R190, RZ, !P0 ;  /* 0x000000ffbebe7207 */ /* 0x000fc60004000000 */
[----:B------:R-:W-:Y:S01]  /*1b900*/  IMAD.X R188, R188, 0x1, R182, P3 ;  /* 0x00000001bcbc7824 */ /* 0x000fe200018e06b6 */
[----:B----4-:R-:W-:Y:S01]  /*1b910*/  IADD3 R2, P4, R2, R183, RZ ;  /* 0x000000b702027210 */ /* 0x010fe20007f9e0ff */
[----:B------:R-:W-:Y:S01]  /*1b920*/  STL [R1+0x35c], R181 ;  /* 0x00035cb501007387 */ /* 0x000fe20000100800 */
[----:B------:R-:W-:Y:S01]  /*1b930*/  ISETP.NE.U32.AND P1, PT, R190, RZ, PT ;  /* 0x000000ffbe00720c */ /* 0x000fe20003f25070 */
[----:B------:R-:W-:Y:S02]  /*1b940*/  IMAD.MOV.U32 R191, RZ, RZ, R188 ;  /* 0x000000ffffbf7224 */ /* 0x000fe400078e00bc */
[----:B------:R-:W-:Y:S01]  /*1b950*/  IMAD.X R4, R4, 0x1, R182, P4 ;  /* 0x0000000104047824 */ /* 0x000fe200020e06b6 */
[----:B------:R-:W-:Y:S01]  /*1b960*/  MOV R190, R181 ;  /* 0x000000b500be7202 */ /* 0x000fe20000000f00 */
[----:B------:R1:W-:Y:S04]  /*1b970*/  STL [R1+0x358], R188 ;  /* 0x000358bc01007387 */ /* 0x0003e80000100800 */
        /* <DEDUP_REMOVED lines=27> */
[----:B-1----:R-:W-:Y:S01]  /*1bb30*/  MOV R191, R3 ;  /* 0x0000000300bf7202 */ /* 0x002fe20000000f00 */
[----:B------:R-:W-:Y:S01]  /*1bb40*/  IMAD.MOV.U32 R190, RZ, RZ, R0 ;  /* 0x000000ffffbe7224 */ /* 0x000fe200078e0000 */
        /* <DEDUP_REMOVED lines=8> */
[----:B----4-:R-:W-:Y:S01]  /*1bbd0*/  IADD3 R2, P4, R2, R183, RZ ;  /* 0x000000b702027210 */ /* 0x010fe20007f9e0ff */
[----:B------:R-:W-:Y:S01]  /*1bbe0*/  IMAD.MOV.U32 R191, RZ, RZ, R188 ;  /* 0x000000ffffbf7224 */ /* 0x000fe200078e00bc */
[----:B------:R-:W-:Y:S01]  /*1bbf0*/  ISETP.NE.U32.AND P1, PT, R190, RZ, PT ;  /* 0x000000ffbe00720c */ /* 0x000fe20003f25070 */
[----:B------:R-:W-:Y:S01]  /*1bc00*/  STL [R1+0x37c], R181 ;  /* 0x00037cb501007387 */ /* 0x000fe20000100800 */
[----:B------:R-:W-:Y:S01]  /*1bc10*/  MOV R190, R181 ;  /* 0x000000b500be7202 */ /* 0x000fe20000000f00 */
        /* <DEDUP_REMOVED lines=25> */
[----:B------:R-:W-:Y:S04]  /*1bdb0*/  STL [R1+0x554], R0 ;  /* 0x0005540001007387 */ /* 0x000fe80000100800 */
[----:B------:R2:W-:Y:S01]  /*1bdc0*/  STL [R1+0x550], R3 ;  /* 0x0005500301007387 */ /* 0x0005e20000100800 */
[----:B---3--:R-:W-:-:S03]  /*1bdd0*/  MOV R191, R3 ;  /* 0x0000000300bf7202 */ /* 0x008fc60000000f00 */
[----:B-1----:R-:W3:Y:S01]  /*1bde0*/  LDL.LU R5, [R1+0x568] ;  /* 0x0005680001057983 */ /* 0x002ee20000300800 */
[----:B------:R-:W-:-:S03]  /*1bdf0*/  IMAD.MOV.U32 R190, RZ, RZ, R0 ;  /* 0x000000ffffbe7224 */ /* 0x000fc600078e0000 */
[----:B--2---:R-:W2:Y:S04]  /*1be00*/  LDL.LU R3, [R1+0x56c] ;  /* 0x00056c0001037983 */ /* 0x004ea80000300800 */
[----:B------:R-:W3:Y:S04]  /*1be10*/  LDL.LU R189, [R1+0x570] ;  /* 0x0005700001bd7983 */ /* 0x000ee80000300800 */
[----:B------:R-:W3:Y:S01]  /*1be20*/  LDL.LU R0, [R1+0x574] ;  /* 0x0005740001007983 */ /* 0x000ee20000300800 */
[----:B------:R-:W-:-:S03]  /*1be30*/  ISETP.GT.AND P1, PT, R176, 0x71, PT ;  /* 0x00000071b000780c */ /* 0x000fc60003f24270 */
[----:B------:R1:W-:Y:S02]  /*1be40*/  LDGSTS.E [R187+0x18000], desc[UR4][R190.64], P2 ;  /* 0x18000000bebb7fae */ /* 0x0003e40009121844 */
[----:B-1----:R-:W-:Y:S02]  /*1be50*/  SEL R190, RZ, 0x4, !P1 ;  /* 0x00000004ffbe7807 */ /* 0x002fe40004800000 */
[----:B------:R-:W-:Y:S02]  /*1be60*/  IADD3 R181, P3, R181, R183, RZ ;  /* 0x000000b7b5b57210 */ /* 0x000fe40007f7e0ff */
[----:B------:R-:W-:-:S03]  /*1be70*/  SEL R190, R190, RZ, !P0 ;  /* 0x000000ffbebe7207 */ /* 0x000fc60004000000 */
[--C-:B------:R-:W-:Y:S01]  /*1be80*/  IMAD.X R188, R188, 0x1, R182.reuse, P3 ;  /* 0x00000001bcbc7824 */ /* 0x100fe200018e06b6 */
[----:B----4-:R-:W-:Y:S01]  /*1be90*/  IADD3 R2, P4, R2, R183, RZ ;  /* 0x000000b702027210 */ /* 0x010fe20007f9e0ff */
[----:B------:R-:W-:Y:S04]  /*1bea0*/  STL [R1+0x55c], R181 ;  /* 0x00055cb501007387 */ /* 0x000fe80000100800 */
[----:B------:R-:W-:Y:S01]  /*1beb0*/  IMAD.X R4, R4, 0x1, R182, P4 ;  /* 0x0000000104047824 */ /* 0x000fe200020e06b6 */
[----:B------:R1:W-:Y:S01]  /*1bec0*/  STL [R1+0x558], R188 ;  /* 0x000558bc01007387 */ /* 0x0003e20000100800 */
[----:B------:R-:W-:Y:S01]  /*1bed0*/  ISETP.NE.U32.AND P1, PT, R190, RZ, PT ;  /* 0x000000ffbe00720c */ /* 0x000fe20003f25070 */
[----:B------:R-:W-:Y:S02]  /*1bee0*/  IMAD.MOV.U32 R191, RZ, RZ, R188 ;  /* 0x000000ffffbf7224 */ /* 0x000fe400078e00bc */
[----:B------:R-:W-:Y:S01]  /*1bef0*/  STL [R1+0x564], R2 ;  /* 0x0005640201007387 */ /* 0x000fe20000100800 */
[----:B------:R-:W-:-:S03]  /*1bf00*/  MOV R190, R181 ;  /* 0x000000b500be7202 */ /* 0x000fc60000000f00 */
[----:B------:R4:W-:Y:S04]  /*1bf10*/  STL [R1+0x560], R4 ;  /* 0x0005600401007387 */ /* 0x0009e80000100800 */
[----:B-1----:R-:W3:Y:S04]  /*1bf20*/  LDL.LU R188, [R1+0x578] ;  /* 0x0005780001bc7983 */ /* 0x002ee80000300800 */
[----:B------:R-:W3:Y:S04]  /*1bf30*/  LDL.LU R181, [R1+0x57c] ;  /* 0x00057c0001b57983 */ /* 0x000ee80000300800 */
[----:B------:R1:W-:Y:S01]  /*1bf40*/  LDGSTS.E [R187+0x1c000], desc[UR4][R190.64], P2 ;  /* 0x1c000000bebb7fae */ /* 0x0003e20009121844 */
[----:B------:R-:W-:Y:S01]  /*1bf50*/  ISETP.GT.AND P2, PT, R176, 0x72, PT ;  /* 0x00000072b000780c */ /* 0x000fe20003f44270 */
[----:B-1----:R-:W-:Y:S01]  /*1bf60*/  IMAD.MOV.U32 R190, RZ, RZ, R2 ;  /* 0x000000ffffbe7224 */ /* 0x002fe200078e0002 */
[----:B------:R-:W-:-:S02]  /*1bf70*/  MOV R191, R4 ;  /* 0x0000000400bf7202 */ /* 0x000fc40000000f00 */
        /* <DEDUP_REMOVED lines=21> */
[----:B------:R-:W-:Y:S02]  /*1c0d0*/  MOV R191, R189 ;  /* 0x000000bd00bf7202 */ /* 0x000fe40000000f00 */
[----:B------:R-:W-:-:S03]  /*1c0e0*/  ISETP.GT.AND P1, PT, R176, 0x73, PT ;  /* 0x00000073b000780c */ /* 0x000fc60003f24270 */
[----:B------:R1:W-:Y:S01]  /*1c0f0*/  LDGSTS.E [R187+0x18008], desc[UR4][R190.64], P2 ;  /* 0x18008000bebb7fae */ /* 0x0003e20009121844 */
[----:B------:R-:W-:Y:S02]  /*1c100*/  IADD3 R181, P3, R181, R183, RZ ;  /* 0x000000b7b5b57210 */ /* 0x000fe40007f7e0ff */
[----:B-1----:R-:W-:-:S03]  /*1c110*/  SEL R190, RZ, 0x4, !P1 ;  /* 0x00000004ffbe7807 */ /* 0x002fc60004800000 */
[----:B------:R-:W-:Y:S01]  /*1c120*/  IMAD.X R188, R188, 0x1, R182, P3 ;  /* 0x00000001bcbc7824 */ /* 0x000fe200018e06b6 */
[----:B------:R-:W-:-:S04]  /*1c130*/  SEL R190, R190, RZ, !P0 ;  /* 0x000000ffbebe7207 */ /* 0x000fc80004000000 */
[----:B------:R-:W-:Y:S02]  /*1c140*/  MOV R191, R188 ;  /* 0x000000bc00bf7202 */ /* 0x000fe40000000f00 */
[----:B------:R-:W-:Y:S01]  /*1c150*/  ISETP.NE.U32.AND P1, PT, R190, RZ, PT ;  /* 0x000000ffbe00720c */ /* 0x000fe20003f25070 */
[----:B------:R-:W-:-:S05]  /*1c160*/  IMAD.MOV.U32 R190, RZ, RZ, R181 ;  /* 0x000000ffffbe7224 */ /* 0x000fca00078e00b5 */
[----:B------:R1:W-:Y:S01]  /*1c170*/  LDGSTS.E [R187+0x1c008], desc[UR4][R190.64], P2 ;  /* 0x1c008000bebb7fae */ /* 0x0003e20009121844 */
[-C--:B----4-:R-:W-:Y:S02]  /*1c180*/  IADD3 R4, P2, R4, R183.reuse, RZ ;  /* 0x000000b704047210 */ /* 0x090fe40007f5e0ff */
[----:B------:R-:W-:Y:S02]  /*1c190*/  IADD3 R2, P3, R2, R183, RZ ;  /* 0x000000b702027210 */ /* 0x000fe40007f7e0ff */
[----:B-1----:R-:W-:Y:S01]  /*1c1a0*/  MOV R190, R4 ;  /* 0x0000000400be7202 */ /* 0x002fe20000000f00 */
[----:B------:R-:W-:Y:S04]  /*1c1b0*/  STL [R1+0x57c], R181 ;  /* 0x00057cb501007387 */ /* 0x000fe80000100800 */
[----:B------:R-:W-:Y:S04]  /*1c1c0*/  STL [R1+0x578], R188 ;  /* 0x000578bc01007387 */ /* 0x000fe80000100800 */
[----:B------:R-:W-:Y:S01]  /*1c1d0*/  STL [R1+0x584], R4 ;  /* 0x0005840401007387 */ /* 0x000fe20000100800 */
[----:B---3--:R-:W-:-:S04]  /*1c1e0*/  IMAD.X R5, R5, 0x1, R182, P2 ;  /* 0x0000000105057824 */ /* 0x008fc800010e06b6 */
[----:B------:R-:W-:Y:S02]  /*1c1f0*/  IMAD.MOV.U32 R191, RZ, RZ, R5 ;  /* 0x000000ffffbf7224 */ /* 0x000fe400078e0005 */
[----:B------:R-:W-:-:S03]  /*1c200*/  IMAD.X R3, R3, 0x1, R182, P3 ;  /* 0x0000000103037824 */ /* 0x000fc600018e06b6 */
        /* <DEDUP_REMOVED lines=313> */
[----:B----4-:R-:W-:-:S03]  /*1d5a0*/  IADD3 R4, P2, R4, R183, RZ ;  /* 0x000000b704047210 */ /* 0x010fc60007f5e0ff */
[----:B------:R-:W-:Y:S01]  /*1d5b0*/  STL [R1+0x5bc], R181 ;  /* 0x0005bcb501007387 */ /* 0x000fe20000100800 */
[----:B------:R-:W-:Y:S01]  /*1d5c0*/  IADD3 R2, P3, R2, R183, RZ ;  /* 0x000000b702027210 */ /* 0x000fe20007f7e0ff */
[----:B-1----:R-:W-:Y:S02]  /*1d5d0*/  IMAD.MOV.U32 R190, RZ, RZ, R4 ;  /* 0x000000ffffbe7224 */ /* 0x002fe400078e0004 */
[----:B------:R-:W-:Y:S04]  /*1d5e0*/  STL [R1+0x5b8], R188 ;  /* 0x0005b8bc01007387 */ /* 0x000fe80000100800 */
[----:B------:R-:W-:Y:S01]  /*1d5f0*/  STL [R1+0x5c4], R4 ;  /* 0x0005c40401007387 */ /* 0x000fe20000100800 */
[----:B---3--:R-:W-:-:S04]  /*1d600*/  IMAD.X R5, R5, 0x1, R182, P2 ;  /* 0x0000000105057824 */ /* 0x008fc800010e06b6 */
[----:B------:R-:W-:Y:S01]  /*1d610*/  IMAD.MOV.U32 R191, RZ, RZ, R5 ;  /* 0x000000ffffbf7224 */ /* 0x000fe200078e0005 */
[----:B------:R1:W-:Y:S01]  /*1d620*/  STL [R1+0x5c0], R5 ;  /* 0x0005c00501007387 */ /* 0x0003e20000100800 */
[----:B------:R-:W-:-:S03]  /*1d630*/  IADD3.X R3, R3, R182, RZ, P3, !PT ;  /* 0x000000b603037210 */ /* 0x000fc60001ffe4ff */
[----:B------:R3:W-:Y:S04]  /*1d640*/  STL [R1+0x5cc], R2 ;  /* 0x0005cc0201007387 */ /* 0x0007e80000100800 */
[----:B------:R4:W-:Y:S04]  /*1d650*/  LDGSTS.E [R187+0x1800c], desc[UR4][R190.64], P1 ;  /* 0x1800c000bebb7fae */ /* 0x0009e80008921844 */
[----:B------:R2:W-:Y:S04]  /*1d660*/  STL [R1+0x5c8], R3 ;  /* 0x0005c80301007387 */ /* 0x0005e80000100800 */
[----:B-1----:R-:W2:Y:S01]  /*1d670*/  LDL.LU R5, [R1] ;  /* 0x0000000001057983 */ /* 0x002ea20000300800 */
[----:B----4-:R-:W-:-:S03]  /*1d680*/  MOV R190, R2 ;  /* 0x0000000200be7202 */ /* 0x010fc60000000f00 */
[----:B---3--:R-:W3:Y:S01]  /*1d690*/  LDL.LU R2, [R1+0x4] ;  /* 0x0000040001027983 */ /* 0x008ee20000300800 */
[----:B------:R-:W-:Y:S01]  /*1d6a0*/  IMAD.MOV.U32 R191, RZ, RZ, R3 ;  /* 0x000000ffffbf7224 */ /* 0x000fe200078e0003 */
[-C--:B------:R-:W-:Y:S02]  /*1d6b0*/  IADD3 R244, P3, R244, R183.reuse, RZ ;  /* 0x000000b7f4f47210 */ /* 0x080fe40007f7e0ff */
[----:B------:R-:W-:Y:S01]  /*1d6c0*/  IADD3 R246, P4, R246, R183, RZ ;  /* 0x000000b7f6f67210 */ /* 0x000fe20007f9e0ff */
[----:B------:R-:W4:Y:S04]  /*1d6d0*/  LDL.LU R181, [R1+0x8] ;  /* 0x0000080001b57983 */ /* 0x000f280000300800 */
[----:B------:R1:W-:Y:S01]  /*1d6e0*/  LDGSTS.E [R187+0x1c00c], desc[UR4][R190.64], P1 ;  /* 0x1c00c000bebb7fae */ /* 0x0003e20008921844 */
[----:B------:R-:W-:-:S02]  /*1d6f0*/  ISETP.GT.AND P1, PT, R176, 0x18, PT ;  /* 0x00000018b000780c */ /* 0x000fc40003f24270 */
[----:B------:R-:W-:Y:S01]  /*1d700*/  IADD3.X R243, R243, R182, RZ, P3, !PT ;  /* 0x000000b6f3f37210 */ /* 0x000fe20001ffe4ff */
[----:B------:R-:W-:Y:S01]  /*1d710*/  IMAD.X R245, R245, 0x1, R182, P4 ;  /* 0x00000001f5f57824 */ /* 0x000fe200020e06b6 */
[----:B------:R-:W4:Y:S04]  /*1d720*/  LDL.LU R4, [R1+0xc] ;  /* 0x00000c0001047983 */ /* 0x000f280000300800 */
[----:B--2---:R-:W2:Y:S01]  /*1d730*/  LDL.LU R3, [R1+0x1d0] ;  /* 0x0001d00001037983 */ /* 0x004ea20000300800 */
[----:B-1----:R-:W-:-:S04]  /*1d740*/  SEL R187, RZ, 0x4, !P1 ;  /* 0x00000004ffbb7807 */ /* 0x002fc80004800000 */
[----:B------:R-:W-:Y:S02]  /*1d750*/  SEL R187, R187, RZ, !P0 ;  /* 0x000000ffbbbb7207 */ /* 0x000fe40004000000 */
[----:B------:R-:W-:Y:S02]  /*1d760*/  IADD3 R242, P1, R242, R183, RZ ;  /* 0x000000b7f2f27210 */ /* 0x000fe40007f3e0ff */
[----:B------:R-:W-:-:S03]  /*1d770*/  ISETP.NE.U32.AND P2, PT, R187, RZ, PT ;  /* 0x000000ffbb00720c */ /* 0x000fc60003f45070 */
[----:B------:R-:W-:Y:S01]  /*1d780*/  IMAD.X R241, R241, 0x1, R182, P1 ;  /* 0x00000001f1f17824 */ /* 0x000fe200008e06b6 */
[----:B------:R-:W-:Y:S01]  /*1d790*/  IADD3 R187, R0, UR8, RZ ;  /* 0x0000000800bb7c10 */ /* 0x000fe2000fffe0ff */
[----:B------:R-:W-:Y:S01]  /*1d7a0*/  IMAD.MOV.U32 R190, RZ, RZ, R242 ;  /* 0x000000ffffbe7224 */ /* 0x000fe200078e00f2 */
[----:B------:R-:W-:Y:S01]  /*1d7b0*/  ISETP.GT.AND P1, PT, R176, 0x19, PT ;  /* 0x00000019b000780c */ /* 0x000fe20003f24270 */
[----:B------:R-:W-:Y:S01]  /*1d7c0*/  IMAD.MOV.U32 R191, RZ, RZ, R241 ;  /* 0x000000ffffbf7224 */ /* 0x000fe200078e00f1 */
[----:B------:R-:W2:Y:S05]  /*1d7d0*/  LDL.LU R0, [R1+0x1d4] ;  /* 0x0001d40001007983 */ /* 0x000eaa0000300800 */
[----:B------:R1:W-:Y:S02]  /*1d7e0*/  LDGSTS.E [R187], desc[UR4][R190.64], P2 ;  /* 0x00000000bebb7fae */ /* 0x0003e40009121844 */
[----:B-1----:R-:W-:-:S04]  /*1d7f0*/  SEL R190, RZ, 0x4, !P1 ;  /* 0x00000004ffbe7807 */ /* 0x002fc80004800000 */
[----:B------:R-:W-:Y:S02]  /*1d800*/  SEL R190, R190, RZ, !P0 ;  /* 0x000000ffbebe7207 */ /* 0x000fe40004000000 */
[----:B------:R-:W-:Y:S02]  /*1d810*/  MOV R191, R243 ;  /* 0x000000f300bf7202 */ /* 0x000fe40000000f00 */
[----:B------:R-:W-:Y:S01]  /*1d820*/  ISETP.NE.U32.AND P1, PT, R190, RZ, PT ;  /* 0x000000ffbe00720c */ /* 0x000fe20003f25070 */
[----:B------:R-:W-:-:S05]  /*1d830*/  IMAD.MOV.U32 R190, RZ, RZ, R244 ;  /* 0x000000ffffbe7224 */ /* 0x000fca00078e00f4 */
        /* <DEDUP_REMOVED lines=28> */
[----:B------:R-:W-:Y:S01]  /*1da00*/  IMAD.X R5, R5, 0x1, R182, P4 ;  /* 0x0000000105057824 */ /* 0x000fe200020e06b6 */
[----:B------:R-:W-:Y:S01]  /*1da10*/  STL [R1+0x4], R2 ;  /* 0x0000040201007387 */ /* 0x000fe20000100800 */
[----:B-1----:R-:W-:-:S03]  /*1da20*/  IMAD.MOV.U32 R190, RZ, RZ, R2 ;  /* 0x000000ffffbe7224 */ /* 0x002fc600078e0002 */
[----:B------:R1:W-:Y:S01]  /*1da30*/  STL [R1], R5 ;  /* 0x0000000501007387 */ /* 0x0003e20000100800 */
[----:B------:R-:W-:-:S03]  /*1da40*/  IMAD.MOV.U32 R191, RZ, RZ, R5 ;  /* 0x000000ffffbf7224 */ /* 0x000fc600078e0005 */
[----:B------:R-:W3:Y:S04]  /*1da50*/  LDL.LU R189, [R1+0x1d8] ;  /* 0x0001d80001bd7983 */ /* 0x000ee80000300800 */
[----:B------:R-:W3:Y:S04]  /*1da60*/  LDL.LU R188, [R1+0x1dc] ;  /* 0x0001dc0001bc7983 */ /* 0x000ee80000300800 */
[----:B-1----:R-:W3:Y:S04]  /*1da70*/  LDL.LU R5, [R1+0x1e0] ;  /* 0x0001e00001057983 */ /* 0x002ee80000300800 */
[----:B------:R-:W3:Y:S01]  /*1da80*/  LDL.LU R2, [R1+0x1e4] ;  /* 0x0001e40001027983 */ /* 0x000ee20000300800 */
[----:B------:R-:W-:-:S03]  /*1da90*/  ISETP.GT.AND P2, PT, R176, 0x38, PT ;  /* 0x00000038b000780c */ /* 0x000fc60003f44270 */
[----:B------:R1:W-:Y:S01]  /*1daa0*/  LDGSTS.E [R187+0xc], desc[UR4][R190.64], P1 ;  /* 0x0000c000bebb7fae */ /* 0x0003e20008921844 */
[----:B----4-:R-:W-:-:S04]  /*1dab0*/  IADD3 R4, P3, R4, R183, RZ ;  /* 0x000000b704047210 */ /* 0x010fc80007f7e0ff */
[----:B------:R-:W-:Y:S02]  /*1dac0*/  IADD3.X R181, R181, R182, RZ, P3, !PT ;  /* 0x000000b6b5b57210 */ /* 0x000fe40001ffe4ff */
[----:B--2---:R-:W-:Y:S02]  /*1dad0*/  IADD3 R0, P4, R0, R183, RZ ;  /* 0x000000b700007210 */ /* 0x004fe40007f9e0ff */
        /* <DEDUP_REMOVED lines=10> */
[----:B------:R4:W-:Y:S04]  /*1db80*/  LDGSTS.E [R187+0x400c], desc[UR4][R190.64], P1 ;  /* 0x0400c000bebb7fae */ /* 0x0009e80008921844 */
[----:B-1----:R-:W3:Y:S04]  /*1db90*/  LDL.LU R181, [R1+0x1e8] ;  /* 0x0001e80001b57983 */ /* 0x002ee80000300800 */
[----:B------:R-:W3:Y:S01]  /*1dba0*/  LDL.LU R4, [R1+0x1ec] ;  /* 0x0001ec0001047983 */ /* 0x000ee20000300800 */
[----:B----4-:R-:W-:-:S02]  /*1dbb0*/  IMAD.MOV.U32 R191, RZ, RZ, R3 ;  /* 0x000000ffffbf7224 */ /* 0x010fc400078e0003 */
[----:B------:R-:W-:Y:S01]  /*1dbc0*/  IMAD.MOV.U32 R190, RZ, RZ, R0 ;  /* 0x000000ffffbe7224 */ /* 0x000fe200078e0000 */
[----:B--2---:R-:W2:Y:S04]  /*1dbd0*/  LDL.LU R3, [R1+0x1f0] ;  /* 0x0001f00001037983 */ /* 0x004ea80000300800 */
[----:B------:R-:W4:Y:S01]  /*1dbe0*/  LDL.LU R0, [R1+0x1f4] ;  /* 0x0001f40001007983 */ /* 0x000f220000300800 */
[----:B------:R-:W-:-:S03]  /*1dbf0*/  ISETP.GT.AND P1, PT, R176, 0x39, PT ;  /* 0x00000039b000780c */ /* 0x000fc60003f24270 */
[----:B------:R1:W-:Y:S02]  /*1dc00*/  LDGSTS.E [R187+0x8000], desc[UR4][R190.64], P2 ;  /* 0x08000000bebb7fae */ /* 0x0003e40009121844 */
[----:B-1----:R-:W-:-:S04]  /*1dc10*/  SEL R190, RZ, 0x4, !P1 ;  /* 0x00000004ffbe7807 */ /* 0x002fc80004800000 */
[----:B------:R-:W-:-:S04]  /*1dc20*/  SEL R190, R190, RZ, !P0 ;  /* 0x000000ffbebe7207 */ /* 0x000fc80004000000 */
[----:B------:R-:W-:Y:S02]  /*1dc30*/  ISETP.NE.U32.AND P1, PT, R190, RZ, PT ;  /* 0x000000ffbe00720c */ /* 0x000fe40003f25070 */
[----:B---3--:R-:W-:-:S04]  /*1dc40*/  IADD3 R188, P3, R188, R183, RZ ;  /* 0x000000b7bcbc7210 */ /* 0x008fc80007f7e0ff */
[----:B------:R-:W-:Y:S02]  /*1dc50*/  IADD3.X R189, R189, R182, RZ, P3, !PT ;  /* 0x000000b6bdbd7210 */ /* 0x000fe40001ffe4ff */
        /* <DEDUP_REMOVED lines=9> */
[----:B-1----:R-:W2:Y:S04]  /*1dcf0*/  LDL.LU R189, [R1+0x1f8] ;  /* 0x0001f80001bd7983 */ /* 0x002ea80000300800 */
[----:B------:R-:W2:Y:S01]  /*1dd00*/  LDL.LU R188, [R1+0x1fc] ;  /* 0x0001fc0001bc7983 */ /* 0x000ea20000300800 */
[----:B---3--:R-:W-:-:S02]  /*1dd10*/  IMAD.MOV.U32 R191, RZ, RZ, R5 ;  /* 0x000000ffffbf7224 */ /* 0x008fc400078e0005 */
[----:B------:R-:W-:Y:S01]  /*1dd20*/  IMAD.MOV.U32 R190, RZ, RZ, R2 ;  /* 0x000000ffffbe7224 */ /* 0x000fe200078e0002 */
[----:B------:R-:W3:Y:S04]  /*1dd30*/  LDL.LU R5, [R1+0x200] ;  /* 0x0002000001057983 */ /* 0x000ee80000300800 */
        /* <DEDUP_REMOVED lines=11> */
[----:B--2---:R-:W-:Y:S01]  /*1ddf0*/  IMAD.X R3, R3, 0x1, R182, P4 ;  /* 0x0000000103037824 */ /* 0x004fe200020e06b6 */
        /* <DEDUP_REMOVED lines=22> */
[----:B------:R-:W-:Y:S01]  /*1df60*/  IMAD.X R5, R5, 0x1, R182, P4 ;  /* 0x0000000105057824 */ /* 0x000fe200020e06b6 */
        /* <DEDUP_REMOVED lines=64> */
[----:B--2---:R-:W-:Y:S01]  /*1e370*/  IMAD.X R3, R3, 0x1, R182, P4 ;  /* 0x0000000103037824 */ /* 0x004fe200020e06b6 */
[----:B------:R-:W-:Y:S01]  /*1e380*/  MOV R191, R181 ;  /* 0x000000b500bf7202 */ /* 0x000fe20000000f00 */
[----:B------:R1:W-:Y:S04]  /*1e390*/  STL [R1+0x3e8], R181 ;  /* 0x0003e8b501007387 */ /* 0x0003e80000100800 */
[----:B------:R-:W-:Y:S04]  /*1e3a0*/  STL [R1+0x3f4], R0 ;  /* 0x0003f40001007387 */ /* 0x000fe80000100800 */
[----:B------:R2:W-:Y:S04]  /*1e3b0*/  STL [R1+0x3f0], R3 ;  /* 0x0003f00301007387 */ /* 0x0005e80000100800 */
[----:B-1----:R-:W4:Y:S04]  /*1e3c0*/  LDL.LU R181, [R1+0x408] ;  /* 0x0004080001b57983 */ /* 0x002f280000300800 */
[----:B------:R1:W-:Y:S04]  /*1e3d0*/  LDGSTS.E [R187+0x14004], desc[UR4][R190.64], P1 ;  /* 0x14004000bebb7fae */ /* 0x0003e80008921844 */
[----:B------:R-:W4:Y:S01]  /*1e3e0*/  LDL.LU R4, [R1+0x40c] ;  /* 0x00040c0001047983 */ /* 0x000f220000300800 */
[----:B-1----:R-:W-:-:S02]  /*1e3f0*/  IMAD.MOV.U32 R191, RZ, RZ, R3 ;  /* 0x000000ffffbf7224 */ /* 0x002fc400078e0003 */
[----:B------:R-:W-:Y:S01]  /*1e400*/  IMAD.MOV.U32 R190, RZ, RZ, R0 ;  /* 0x000000ffffbe7224 */ /* 0x000fe200078e0000 */
[----:B--2---:R-:W2:Y:S04]  /*1e410*/  LDL.LU R3, [R1+0x5d0] ;  /* 0x0005d00001037983 */ /* 0x004ea80000300800 */
[----:B------:R-:W2:Y:S01]  /*1e420*/  LDL.LU R0, [R1+0x5d4] ;  /* 0x0005d40001007983 */ /* 0x000ea20000300800 */
[----:B------:R-:W-:-:S03]  /*1e430*/  ISETP.GT.AND P1, PT, R176, 0x5b, PT ;  /* 0x0000005bb000780c */ /* 0x000fc60003f24270 */
        /* <DEDUP_REMOVED lines=8> */
[----:B------:R-:W-:-:S03]  /*1e4c0*/  IMAD.MOV.U32 R190, RZ, RZ, R188 ;  /* 0x000000ffffbe7224 */ /* 0x000fc600078e00bc */
[----:B------:R-:W-:Y:S01]  /*1e4d0*/  IMAD.X R5, R5, 0x1, R182, P4 ;  /* 0x0000000105057824 */ /* 0x000fe200020e06b6 */
[----:B------:R1:W-:Y:S01]  /*1e4e0*/  STL [R1+0x3f8], R189 ;  /* 0x0003f8bd01007387 */ /* 0x0003e20000100800 */
[----:B------:R-:W-:-:S03]  /*1e4f0*/  MOV R191, R189 ;  /* 0x000000bd00bf7202 */ /* 0x000fc60000000f00 */
[----:B------:R-:W-:Y:S04]  /*1e500*/  STL [R1+0x404], R2 ;  /* 0x0004040201007387 */ /* 0x000fe80000100800 */
[----:B------:R3:W-:Y:S04]  /*1e510*/  STL [R1+0x400], R5 ;  /* 0x0004000501007387 */ /* 0x0007e80000100800 */
[----:B-1----:R-:W2:Y:S04]  /*1e520*/  LDL.LU R189, [R1+0x5d8] ;  /* 0x0005d80001bd7983 */ /* 0x002ea80000300800 */
[----:B------:R-:W2:Y:S04]  /*1e530*/  LDL.LU R188, [R1+0x5dc] ;  /* 0x0005dc0001bc7983 */ /* 0x000ea80000300800 */
[----:B------:R1:W-:Y:S02]  /*1e540*/  LDGSTS.E [R187+0x14008], desc[UR4][R190.64], P2 ;  /* 0x14008000bebb7fae */ /* 0x0003e40009121844 */
[----:B-1----:R-:W-:-:S02]  /*1e550*/  IMAD.MOV.U32 R191, RZ, RZ, R5 ;  /* 0x000000ffffbf7224 */ /* 0x002fc400078e0005 */
[----:B------:R-:W-:Y:S01]  /*1e560*/  IMAD.MOV.U32 R190, RZ, RZ, R2 ;  /* 0x000000ffffbe7224 */ /* 0x000fe200078e0002 */
[----:B---3--:R-:W3:Y:S04]  /*1e570*/  LDL.LU R5, [R1+0x5e0] ;  /* 0x0005e00001057983 */ /* 0x008ee80000300800 */
[----:B------:R-:W3:Y:S01]  /*1e580*/  LDL.LU R2, [R1+0x5e4] ;  /* 0x0005e40001027983 */ /* 0x000ee20000300800 */
[----:B------:R-:W-:-:S03]  /*1e590*/  ISETP.GT.AND P2, PT, R176, 0x78, PT ;  /* 0x00000078b000780c */ /* 0x000fc60003f44270 */
[----:B------:R1:W-:Y:S01]  /*1e5a0*/  LDGSTS.E [R187+0x1000c], desc[UR4][R190.64], P1 ;  /* 0x1000c000bebb7fae */ /* 0x0003e20008921844 */
[----:B----4-:R-:W-:Y:S02]  /*1e5b0*/  IADD3 R4, P3, R4, R183, RZ ;  /* 0x000000b704047210 */ /* 0x010fe40007f7e0ff */
[----:B-1----:R-:W-:Y:S02]  /*1e5c0*/  SEL R190, RZ, 0x4, !P2 ;  /* 0x00000004ffbe7807 */ /* 0x002fe40005000000 */
[----:B------:R-:W-:Y:S02]  /*1e5d0*/  IADD3.X R181, R181, R182, RZ, P3, !PT ;  /* 0x000000b6b5b57210 */ /* 0x000fe40001ffe4ff */
[----:B------:R-:W-:Y:S02]  /*1e5e0*/  SEL R190, R190, RZ, !P0 ;  /* 0x000000ffbebe7207 */ /* 0x000fe40004000000 */
[----:B------:R-:W-:Y:S02]  /*1e5f0*/  MOV R191, R181 ;  /* 0x000000b500bf7202 */ /* 0x000fe40000000f00 */
[----:B------:R-:W-:-:S02]  /*1e600*/  ISETP.NE.U32.AND P2, PT, R190, RZ, PT ;  /* 0x000000ffbe00720c */ /* 0x000fc40003f45070 */
[----:B--2---:R-:W-:Y:S01]  /*1e610*/  IADD3 R0, P4, R0, R183, RZ ;  /* 0x000000b700007210 */ /* 0x004fe20007f9e0ff */
[----:B------:R-:W-:Y:S01]  /*1e620*/  IMAD.MOV.U32 R190, RZ, RZ, R4 ;  /* 0x000000ffffbe7224 */ /* 0x000fe200078e0004 */
[----:B------:R1:W-:Y:S03]  /*1e630*/  STL [R1+0x40c], R4 ;  /* 0x00040c0401007387 */ /* 0x0003e60000100800 */
[----:B------:R-:W-:Y:S01]  /*1e640*/  IMAD.X R3, R3, 0x1, R182, P4 ;  /* 0x0000000103037824 */ /* 0x000fe200020e06b6 */
[----:B------:R-:W-:Y:S04]  /*1e650*/  STL [R1+0x408], R181 ;  /* 0x000408b501007387 */ /* 0x000fe80000100800 */
[----:B------:R2:W-:Y:S04]  /*1e660*/  STL [R1+0x5d4], R0 ;  /* 0x0005d40001007387 */ /* 0x0005e80000100800 */
[----:B------:R4:W-:Y:S04]  /*1e670*/  LDGSTS.E [R187+0x1400c], desc[UR4][R190.64], P1 ;  /* 0x1400c000bebb7fae */ /* 0x0009e80008921844 */
[----:B------:R2:W-:Y:S04]  /*1e680*/  STL [R1+0x5d0], R3 ;  /* 0x0005d00301007387 */ /* 0x0005e80000100800 */
[----:B-1----:R-:W3:Y:S01]  /*1e690*/  LDL.LU R4, [R1+0x5e8] ;  /* 0x0005e80001047983 */ /* 0x002ee20000300800 */
[----:B----4-:R-:W-:-:S03]  /*1e6a0*/  IMAD.MOV.U32 R190, RZ, RZ, R0 ;  /* 0x000000ffffbe7224 */ /* 0x010fc600078e0000 */
[----:B--2---:R-:W2:Y:S01]  /*1e6b0*/  LDL.LU R0, [R1+0x5ec] ;  /* 0x0005ec0001007983 */ /* 0x004ea20000300800 */
[----:B------:R-:W-:-:S03]  /*1e6c0*/  IMAD.MOV.U32 R191, RZ, RZ, R3 ;  /* 0x000000ffffbf7224 */ /* 0x000fc600078e0003 */
[----:B------:R-:W4:Y:S04]  /*1e6d0*/  LDL.LU R181, [R1+0x5f0] ;  /* 0x0005f00001b57983 */ /* 0x000f280000300800 */
        /* <DEDUP_REMOVED lines=8> */
[----:B------:R-:W-:-:S03]  /*1e760*/  IMAD.MOV.U32 R190, RZ, RZ, R188 ;  /* 0x000000ffffbe7224 */ /* 0x000fc600078e00bc */
[----:B------:R-:W-:Y:S01]  /*1e770*/  MOV R191, R189 ;  /* 0x000000bd00bf7202 */ /* 0x000fe20000000f00 */
[----:B------:R-:W-:Y:S04]  /*1e780*/  STL [R1+0x5dc], R188 ;  /* 0x0005dcbc01007387 */ /* 0x000fe80000100800 */
[----:B------:R-:W-:Y:S04]  /*1e790*/  STL [R1+0x5d8], R189 ;  /* 0x0005d8bd01007387 */ /* 0x000fe80000100800 */
[----:B------:R1:W-:Y:S01]  /*1e7a0*/  LDGSTS.E [R187+0x1c000], desc[UR4][R190.64], P2 ;  /* 0x1c000000bebb7fae */ /* 0x0003e20009121844 */
[----:B---3--:R-:W-:-:S05]  /*1e7b0*/  IADD3 R2, P4, R2, R183, RZ ;  /* 0x000000b702027210 */ /* 0x008fca0007f9e0ff */
[----:B------:R-:W-:Y:S01]  /*1e7c0*/  IMAD.X R5, R5, 0x1, R182, P4 ;  /* 0x0000000105057824 */ /* 0x000fe200020e06b6 */
[----:B------:R-:W-:Y:S01]  /*1e7d0*/  STL [R1+0x5e4], R2 ;  /* 0x0005e40201007387 */ /* 0x000fe20000100800 */
[----:B-1----:R-:W-:Y:S02]  /*1e7e0*/  IMAD.MOV.U32 R190, RZ, RZ, R2 ;  /* 0x000000ffffbe7224 */ /* 0x002fe400078e0002 */
[----:B------:R-:W-:Y:S01]  /*1e7f0*/  IMAD.MOV.U32 R191, RZ, RZ, R5 ;  /* 0x000000ffffbf7224 */ /* 0x000fe200078e0005 */
[----:B------:R1:W-:Y:S01]  /*1e800*/  STL [R1+0x5e0], R5 ;  /* 0x0005e00501007387 */ /* 0x0003e20000100800 */
[----:B------:R-:W-:-:S03]  /*1e810*/  ISETP.GT.AND P2, PT, R176, 0x7a, PT ;  /* 0x0000007ab000780c */ /* 0x000fc60003f44270 */
[----:B------:R3:W-:Y:S04]  /*1e820*/  LDGSTS.E [R187+0x18004], desc[UR4][R190.64], P1 ;  /* 0x18004000bebb7fae */ /* 0x0007e80008921844 */
[----:B-1----:R-:W4:Y:S04]  /*1e830*/  LDL.LU R5, [R1+0x5f8] ;  /* 0x0005f80001057983 */ /* 0x002f280000300800 */
[----:B------:R-:W4:Y:S01]  /*1e840*/  LDL.LU R2, [R1+0x5fc] ;  /* 0x0005fc0001027983 */ /* 0x000f220000300800 */
[----:B---3--:R-:W-:-:S04]  /*1e850*/  SEL R190, RZ, 0x4, !P2 ;  /* 0x00000004ffbe7807 */ /* 0x008fc80005000000 */
[----:B------:R-:W-:-:S04]  /*1e860*/  SEL R190, R190, RZ, !P0 ;  /* 0x000000ffbebe7207 */ /* 0x000fc80004000000 */
[----:B------:R-:W-:Y:S02]  /*1e870*/  ISETP.NE.U32.AND P2, PT, R190, RZ, PT ;  /* 0x000000ffbe00720c */ /* 0x000fe40003f45070 */
[----:B--2---:R-:W-:-:S04]  /*1e880*/  IADD3 R0, P3, R0, R183, RZ ;  /* 0x000000b700007210 */ /* 0x004fc80007f7e0ff */
[----:B------:R-:W-:Y:S02]  /*1e890*/  IADD3.X R4, R4, R182, RZ, P3, !PT ;  /* 0x000000b604047210 */ /* 0x000fe40001ffe4ff */
[----:B----4-:R-:W-:Y:S01]  /*1e8a0*/  IADD3 R3, P4, R3, R183, RZ ;  /* 0x000000b703037210 */ /* 0x010fe20007f9e0ff */
[----:B------:R-:W-:Y:S01]  /*1e8b0*/  STL [R1+0x5ec], R0 ;  /* 0x0005ec0001007387 */ /* 0x000fe20000100800 */
[----:B------:R-:W-:-:S03]  /*1e8c0*/  MOV R191, R4 ;  /* 0x0000000400bf7202 */ /* 0x000fc60000000f00 */
[----:B------:R-:W-:Y:S01]  /*1e8d0*/  IMAD.X R181, R181, 0x1, R182, P4 ;  /* 0x00000001b5b57824 */ /* 0x000fe200020e06b6 */
[----:B------:R1:W-:Y:S01]  /*1e8e0*/  STL [R1+0x5e8], R4 ;  /* 0x0005e80401007387 */ /* 0x0003e20000100800 */
[----:B------:R-:W-:-:S03]  /*1e8f0*/  IMAD.MOV.U32 R190, RZ, RZ, R0 ;  /* 0x000000ffffbe7224 */ /* 0x000fc600078e0000 */
[----:B------:R2:W-:Y:S04]  /*1e900*/  STL [R1+0x5f4], R3 ;  /* 0x0005f40301007387 */ /* 0x0005e80000100800 */
[----:B------:R3:W-:Y:S04]  /*1e910*/  LDGSTS.E [R187+0x1c004], desc[UR4][R190.64], P1 ;  /* 0x1c004000bebb7fae */ /* 0x0007e80008921844 */
[----:B-1----:R-:W4:Y:S04]  /*1e920*/  LDL.LU R4, [R1+0x604] ;  /* 0x0006040001047983 */ /* 0x002f280000300800 */
[----:B------:R1:W-:Y:S04]  /*1e930*/  STL [R1+0x5f0], R181 ;  /* 0x0005f0b501007387 */ /* 0x0003e80000100800 */
[----:B------:R-:W4:Y:S01]  /*1e940*/  LDL.LU R0, [R1+0x60c] ;  /* 0x00060c0001007983 */ /* 0x000f220000300800 */
[----:B---3--:R-:W-:-:S03]  /*1e950*/  IMAD.MOV.U32 R190, RZ, RZ, R3 ;  /* 0x000000ffffbe7224 */ /* 0x008fc600078e0003 */
[----:B------:R-:W3:Y:S04]  /*1e960*/  LDL.LU R188, [R1+0x600] ;  /* 0x0006000001bc7983 */ /* 0x000ee80000300800 */
[----:B--2---:R-:W2:Y:S01]  /*1e970*/  LDL.LU R3, [R1+0x608] ;  /* 0x0006080001037983 */ /* 0x004ea20000300800 */
[----:B------:R-:W-:Y:S01]  /*1e980*/  IMAD.MOV.U32 R191, RZ, RZ, R181 ;  /* 0x000000ffffbf7224 */ /* 0x000fe200078e00b5 */
[----:B------:R-:W-:-:S04]  /*1e990*/  ISETP.GT.AND P1, PT, R176, 0x7b, PT ;  /* 0x0000007bb000780c */ /* 0x000fc80003f24270 */
[----:B------:R1:W-:Y:S02]  /*1e9a0*/  LDGSTS.E [R187+0x18008], desc[UR4][R190.64], P2 ;  /* 0x18008000bebb7fae */ /* 0x0003e40009121844 */
[----:B-1----:R-:W-:-:S04]  /*1e9b0*/  SEL R190, RZ, 0x4, !P1 ;  /* 0x00000004ffbe7807 */ /* 0x002fc80004800000 */
[----:B------:R-:W-:-:S04]  /*1e9c0*/  SEL R190, R190, RZ, !P0 ;  /* 0x000000ffbebe7207 */ /* 0x000fc80004000000 */
[----:B------:R-:W-:Y:S02]  /*1e9d0*/  ISETP.NE.U32.AND P1, PT, R190, RZ, PT ;  /* 0x000000ffbe00720c */ /* 0x000fe40003f25070 */
[----:B------:R-:W-:-:S04]  /*1e9e0*/  IADD3 R2, P3, R2, R183, RZ ;  /* 0x000000b702027210 */ /* 0x000fc80007f7e0ff */
[----:B------:R-:W-:Y:S01]  /*1e9f0*/  IADD3.X R5, R5, R182, RZ, P3, !PT ;  /* 0x000000b605057210 */ /* 0x000fe20001ffe4ff */
[----:B------:R-:W-:Y:S01]  /*1ea00*/  STL [R1+0x5fc], R2 ;  /* 0x0005fc0201007387 */ /* 0x000fe20000100800 */
[----:B------:R-:W-:-:S03]  /*1ea10*/  IMAD.MOV.U32 R190, RZ, RZ, R2 ;  /* 0x000000ffffbe7224 */ /* 0x000fc600078e0002 */
[----:B------:R1:W-:Y:S01]  /*1ea20*/  STL [R1+0x5f8], R5 ;  /* 0x0005f80501007387 */ /* 0x0003e20000100800 */
[----:B------:R-:W-:-:S03]  /*1ea30*/  IMAD.MOV.U32 R191, RZ, RZ, R5 ;  /* 0x000000ffffbf7224 */ /* 0x000fc600078e0005 */
[----:B------:R-:W2:Y:S04]  /*1ea40*/  LDL R181, [R1+0xc30] ;  /* 0x000c300001b57983 */ /* 0x000ea80000100800 */
[----:B------:R3:W-:Y:S04]  /*1ea50*/  LDGSTS.E [R187+0x1c008], desc[UR4][R190.64], P2 ;  /* 0x1c008000bebb7fae */ /* 0x0007e80009121844 */
[----:B-1----:R-:W2:Y:S04]  /*1ea60*/  LDL.LU R5, [R1+0x10] ;  /* 0x0000100001057983 */ /* 0x002ea80000300800 */
[----:B------:R-:W2:Y:S01]  /*1ea70*/  LDL.LU R2, [R1+0x14] ;  /* 0x0000140001027983 */ /* 0x000ea20000300800 */
[----:B----4-:R-:W-:-:S02]  /*1ea80*/  IADD3 R4, P2, R4, R183, RZ ;  /* 0x000000b704047210 */ /* 0x010fc40007f5e0ff */
[----:B------:R-:W-:Y:S02]  /*1ea90*/  IADD3 R0, P3, R0, R183, RZ ;  /* 0x000000b700007210 */ /* 0x000fe40007f7e0ff */
[----:B---3--:R-:W-:Y:S01]  /*1eaa0*/  IADD3.X R188, R188, R182, RZ, P2, !PT ;  /* 0x000000b6bcbc7210 */ /* 0x008fe200017fe4ff */
[----:B------:R-:W-:Y:S01]  /*1eab0*/  IMAD.MOV.U32 R190, RZ, RZ, R4 ;  /* 0x000000ffffbe7224 */ /* 0x000fe200078e0004 */
[----:B------:R-:W-:Y:S01]  /*1eac0*/  STL [R1+0x604], R4 ;  /* 0x0006040401007387 */ /* 0x000fe20000100800 */
[----:B--2---:R-:W-:Y:S01]  /*1ead0*/  IMAD.X R3, R3, 0x1, R182, P3 ;  /* 0x0000000103037824 */ /* 0x004fe200018e06b6 */
[----:B------:R-:W-:Y:S02]  /*1eae0*/  MOV R191, R188 ;  /* 0x000000bc00bf7202 */ /* 0x000fe40000000f00 */
        /* <DEDUP_REMOVED lines=9> */
[----:B------:R-:W3:Y:S04]  /*1eb80*/  LDL.LU R0, [R1+0x24] ;  /* 0x0000240001007983 */ /* 0x000ee80000300800 */
[----:B------:R1:W-:Y:S01]  /*1eb90*/  LDGSTS.E [R187+0x1c00c], desc[UR4][R190.64], P1 ;  /* 0x1c00c000bebb7fae */ /* 0x0003e20008921844 */
[----:B------:R-:W-:-:S04]  /*1eba0*/  ISETP.GT.AND P1, PT, R176, 0x1c, PT ;  /* 0x0000001cb000780c */ /* 0x000fc80003f24270 */
[----:B-1----:R-:W-:-:S04]  /*1ebb0*/  SEL R187, RZ, 0x4, !P1 ;  /* 0x00000004ffbb7807 */ /* 0x002fc80004800000 */
[----:B------:R-:W-:-:S04]  /*1ebc0*/  SEL R187, R187, RZ, !P0 ;  /* 0x000000ffbbbb7207 */ /* 0x000fc80004000000 */
[----:B------:R-:W-:Y:S01]  /*1ebd0*/  ISETP.NE.U32.AND P2, PT, R187, RZ, PT ;  /* 0x000000ffbb00720c */ /* 0x000fe20003f45070 */
[----:B------:R-:W-:Y:S01]  /*1ebe0*/  VIADD R187, R181, UR8 ;  /* 0x00000008b5bb7c36 */ /* 0x000fe20008000000 */
[----:B------:R-:W-:-:S04]  /*1ebf0*/  IADD3 R2, P1, R2, R183, RZ ;  /* 0x000000b702027210 */ /* 0x000fc80007f3e0ff */
[----:B------:R-:W-:Y:S01]  /*1ec00*/  IADD3.X R5, R5, R182, RZ, P1, !PT ;  /* 0x000000b605057210 */ /* 0x000fe20000ffe4ff */
[----:B------:R-:W-:Y:S01]  /*1ec10*/  STL [R1+0x14], R2 ;  /* 0x0000140201007387 */ /* 0x000fe20000100800 */
[----:B------:R-:W-:-:S03]  /*1ec20*/  IMAD.MOV.U32 R190, RZ, RZ, R2 ;  /* 0x000000ffffbe7224 */ /* 0x000fc600078e0002 */
[----:B------:R1:W-:Y:S01]  /*1ec30*/  STL [R1+0x10], R5 ;  /* 0x0000100501007387 */ /* 0x0003e20000100800 */
[----:B------:R-:W-:-:S03]  /*1ec40*/  MOV R191, R5 ;  /* 0x0000000500bf7202 */ /* 0x000fc60000000f00 */
[----:B------:R-:W2:Y:S04]  /*1ec50*/  LDL.LU R189, [R1+0x28] ;  /* 0x0000280001bd7983 */ /* 0x000ea80000300800 */
[----:B------:R-:W2:Y:S04]  /*1ec60*/  LDL.LU R181, [R1+0x2c] ;  /* 0x00002c0001b57983 */ /* 0x000ea80000300800 */
[----:B-1----:R-:W2:Y:S04]  /*1ec70*/  LDL.LU R5, [R1+0x30] ;  /* 0x0000300001057983 */ /* 0x002ea80000300800 */
[----:B------:R-:W2:Y:S01]  /*1ec80*/  LDL.LU R2, [R1+0x34] ;  /* 0x0000340001027983 */ /* 0x000ea20000300800 */
[----:B------:R-:W-:-:S03]  /*1ec90*/  ISETP.GT.AND P1, PT, R176, 0x1d, PT ;  /* 0x0000001db000780c */ /* 0x000fc60003f24270 */
[----:B------:R1:W-:Y:S02]  /*1eca0*/  LDGSTS.E [R187], desc[UR4][R190.64], P2 ;  /* 0x00000000bebb7fae */ /* 0x0003e40009121844 */
[----:B-1----:R-:W-:-:S04]  /*1ecb0*/  SEL R190, RZ, 0x4, !P1 ;  /* 0x00000004ffbe7807 */ /* 0x002fc80004800000 */
[----:B------:R-:W-:-:S04]  /*1ecc0*/  SEL R190, R190, RZ, !P0 ;  /* 0x000000ffbebe7207 */ /* 0x000fc80004000000 */
[----:B------:R-:W-:Y:S02]  /*1ecd0*/  ISETP.NE.U32.AND P1, PT, R190, RZ, PT ;  /* 0x000000ffbe00720c */ /* 0x000fe40003f25070 */
[----:B----4-:R-:W-:-:S05]  /*1ece0*/  IADD3 R4, P3, R4, R183, RZ ;  /* 0x000000b704047210 */ /* 0x010fca0007f7e0ff */
[----:B------:R-:W-:Y:S01]  /*1ecf0*/  IMAD.X R188, R188, 0x1, R182, P3 ;  /* 0x00000001bcbc7824 */ /* 0x000fe200018e06b6 */
[----:B---3--:R-:W-:Y:S01]  /*1ed00*/  IADD3 R0, P4, R0, R183, RZ ;  /* 0x000000b700007210 */ /* 0x008fe20007f9e0ff */
[----:B------:R-:W-:Y:S01]  /*1ed10*/  STL [R1+0x1c], R4 ;  /* 0x00001c0401007387 */ /* 0x000fe20000100800 */
[----:B------:R-:W-:Y:S01]  /*1ed20*/  MOV R190, R4 ;  /* 0x0000000400be7202 */ /* 0x000fe20000000f00 */
[----:B------:R-:W-:Y:S02]  /*1ed30*/  IMAD.MOV.U32 R191, RZ, RZ, R188 ;  /* 0x000000ffffbf7224 */ /* 0x000fe400078e00bc */
[----:B--2---:R-:W-:Y:S01]  /*1ed40*/  IMAD.X R3, R3, 0x1, R182, P4 ;  /* 0x0000000103037824 */ /* 0x004fe200020e06b6 */
[----:B------:R1:W-:Y:S04]  /*1ed50*/  STL [R1+0x18], R188 ;  /* 0x000018bc01007387 */ /* 0x0003e80000100800 */
[----:B------:R-:W-:Y:S04]  /*1ed60*/  STL [R1+0x24], R0 ;  /* 0x0000240001007387 */ /* 0x000fe80000100800 */
[----:B------:R2:W-:Y:S04]  /*1ed70*/  STL [R1+0x20], R3 ;  /* 0x0000200301007387 */ /* 0x0005e80000100800 */
[----:B-1----:R-:W3:Y:S04]  /*1ed80*/  LDL.LU R188, [R1+0x38] ;  /* 0x0000380001bc7983 */ /* 0x002ee80000300800 */
[----:B------:R1:W-:Y:S04]  /*1ed90*/  LDGSTS.E [R187+0x4000], desc[UR4][R190.64], P2 ;  /* 0x04000000bebb7fae */ /* 0x0003e80009121844 */
[----:B------:R-:W4:Y:S01]  /*1eda0*/  LDL.LU R4, [R1+0x3c] ;  /* 0x00003c0001047983 */ /* 0x000f220000300800 */
[----:B-1----:R-:W-:Y:S01]  /*1edb0*/  MOV R191, R3 ;  /* 0x0000000300bf7202 */ /* 0x002fe20000000f00 */
[----:B------:R-:W-:-:S02]  /*1edc0*/  IMAD.MOV.U32 R190, RZ, RZ, R0 ;  /* 0x000000ffffbe7224 */ /* 0x000fc400078e0000 */
[----:B--2---:R-:W2:Y:S04]  /*1edd0*/  LDL.LU R3, [R1+0x40] ;  /* 0x0000400001037983 */ /* 0x004ea80000300800 */
[----:B------:R-:W2:Y:S01]  /*1ede0*/  LDL.LU R0, [R1+0x44] ;  /* 0x0000440001007983 */ /* 0x000ea20000300800 */
[----:B------:R-:W-:-:S03]  /*1edf0*/  ISETP.GT.AND P2, PT, R176, 0x1e, PT ;  /* 0x0000001eb000780c */ /* 0x000fc60003f44270 */
[----:B------:R1:W-:Y:S02]  /*1ee00*/  LDGSTS.E [R187+0x4], desc[UR4][R190.64], P1 ;  /* 0x00004000bebb7fae */ /* 0x0003e40008921844 */
[----:B-1----:R-:W-:-:S04]  /*1ee10*/  SEL R190, RZ, 0x4, !P2 ;  /* 0x00000004ffbe7807 */ /* 0x002fc80005000000 */
[----:B------:R-:W-:-:S04]  /*1ee20*/  SEL R190, R190, RZ, !P0 ;  /* 0x000000ffbebe7207 */ /* 0x000fc80004000000 */
[----:B------:R-:W-:Y:S02]  /*1ee30*/  ISETP.NE.U32.AND P2, PT, R190, RZ, PT ;  /* 0x000000ffbe00720c */ /* 0x000fe40003f45070 */
[----:B------:R-:W-:-:S05]  /*1ee40*/  IADD3 R181, P3, R181, R183, RZ ;  /* 0x000000b7b5b57210 */ /* 0x000fca0007f7e0ff */
[--C-:B------:R-:W-:Y:S01]  /*1ee50*/  IMAD.X R189, R189, 0x1, R182.reuse, P3 ;  /* 0x00000001bdbd7824 */ /* 0x100fe200018e06b6 */
        /* <DEDUP_REMOVED lines=8> */
[----:B-1----:R-:W2:Y:S04]  /*1eee0*/  LDL.LU R189, [R1+0x48] ;  /* 0x0000480001bd7983 */ /* 0x002ea80000300800 */
[----:B------:R1:W-:Y:S04]  /*1eef0*/  LDGSTS.E [R187+0x4004], desc[UR4][R190.64], P1 ;  /* 0x04004000bebb7fae */ /* 0x0003e80008921844 */
[----:B------:R-:W2:Y:S01]  /*1ef00*/  LDL.LU R181, [R1+0x4c] ;  /* 0x00004c0001b57983 */ /* 0x000ea20000300800 */
[----:B-1----:R-:W-:Y:S01]  /*1ef10*/  MOV R191, R5 ;  /* 0x0000000500bf7202 */ /* 0x002fe20000000f00 */
[----:B------:R-:W-:-:S02]  /*1ef20*/  IMAD.MOV.U32 R190, RZ, RZ, R2 ;  /* 0x000000ffffbe7224 */ /* 0x000fc400078e0002 */
[----:B------:R-:W2:Y:S04]  /*1ef30*/  LDL.LU R5, [R1+0x210] ;  /* 0x0002100001057983 */ /* 0x000ea80000300800 */
[----:B------:R-:W2:Y:S01]  /*1ef40*/  LDL.LU R2, [R1+0x214] ;  /* 0x0002140001027983 */ /* 0x000ea20000300800 */
[----:B------:R-:W-:-:S03]  /*1ef50*/  ISETP.GT.AND P1, PT, R176, 0x1f, PT ;  /* 0x0000001fb000780c */ /* 0x000fc60003f24270 */
[----:B------:R1:W-:Y:S02]  /*1ef60*/  LDGSTS.E [R187+0x8], desc[UR4][R190.64], P2 ;  /* 0x00008000bebb7fae */ /* 0x0003e40009121844 */
[----:B-1----:R-:W-:-:S04]  /*1ef70*/  SEL R190, RZ, 0x4, !P1 ;  /* 0x00000004ffbe7807 */ /* 0x002fc80004800000 */
[----:B------:R-:W-:-:S04]  /*1ef80*/  SEL R190, R190, RZ, !P0 ;  /* 0x000000ffbebe7207 */ /* 0x000fc80004000000 */
[----:B------:R-:W-:Y:S02]  /*1ef90*/  ISETP.NE.U32.AND P1, PT, R190, RZ, PT ;  /* 0x000000ffbe00720c */ /* 0x000fe40003f25070 */
[----:B----4-:R-:W-:-:S05]  /*1efa0*/  IADD3 R4, P3, R4, R183, RZ ;  /* 0x000000b704047210 */ /* 0x010fca0007f7e0ff */
[----:B---3--:R-:W-:Y:S01]  /*1efb0*/  IMAD.X R188, R188, 0x1, R182, P3 ;  /* 0x00000001bcbc7824 */ /* 0x008fe200018e06b6 */
        /* <DEDUP_REMOVED lines=22> */
[----:B------:R-:W-:Y:S01]  /*1f120*/  MOV R190, R181 ;  /* 0x000000b500be7202 */ /* 0x000fe20000000f00 */
[----:B------:R-:W-:Y:S01]  /*1f130*/  STL [R1+0x4c], R181 ;  /* 0x00004cb501007387 */ /* 0x000fe20000100800 */
[----:B------:R-:W-:Y:S01]  /*1f140*/  IADD3 R2, P4, R2, R183, RZ ;  /* 0x000000b702027210 */ /* 0x000fe20007f9e0ff */
[----:B------:R-:W-:Y:S02]  /*1f150*/  IMAD.MOV.U32 R191, RZ, RZ, R189 ;  /* 0x000000ffffbf7224 */ /* 0x000fe400078e00bd */
[----:B------:R1:W-:Y:S02]  /*1f160*/  STL [R1+0x48], R189 ;  /* 0x000048bd01007387 */ /* 0x0003e40000100800 */
[----:B------:R-:W-:Y:S02]  /*1f170*/  IMAD.X R5, R5, 0x1, R182, P4 ;  /* 0x0000000105057824 */ /* 0x000fe400020e06b6 */
[----:B------:R-:W-:Y:S04]  /*1f180*/  STL [R1+0x214], R2 ;  /* 0x0002140201007387 */ /* 0x000fe80000100800 */
[----:B------:R1:W-:Y:S04]  /*1f190*/  STL [R1+0x210], R5 ;  /* 0x0002100501007387 */ /* 0x0003e80000100800 */
[----:B------:R1:W-:Y:S04]  /*1f1a0*/  LDGSTS.E [R187+0x400c], desc[UR4][R190.64], P1 ;  /* 0x0400c000bebb7fae */ /* 0x0003e80008921844 */
[----:B-1----:R-:W2:Y:S04]  /*1f1b0*/  LDL.LU R189, [R1+0x228] ;  /* 0x0002280001bd7983 */ /* 0x002ea80000300800 */
[----:B------:R-:W2:Y:S01]  /*1f1c0*/  LDL.LU R181, [R1+0x22c] ;  /* 0x00022c0001b57983 */ /* 0x000ea20000300800 */
[----:B------:R-:W-:Y:S01]  /*1f1d0*/  MOV R191, R5 ;  /* 0x0000000500bf7202 */ /* 0x000fe20000000f00 */
        /* <DEDUP_REMOVED lines=119> */
[----:B------:R-:W-:Y:S01]  /*1f950*/  IMAD.X R189, R189, 0x1, R182, P3 ;  /* 0x00000001bdbd7824 */ /* 0x000fe200018e06b6 */
[----:B------:R-:W-:Y:S01]  /*1f960*/  IADD3 R2, P4, R2, R183, RZ ;  /* 0x000000b702027210 */ /* 0x000fe20007f9e0ff */
[----:B------:R-:W-:Y:S01]  /*1f970*/  STL [R1+0x42c], R181 ;  /* 0x00042cb501007387 */ /* 0x000fe20000100800 */
[----:B------:R-:W-:-:S03]  /*1f980*/  MOV R190, R181 ;  /* 0x000000b500be7202 */ /* 0x000fc60000000f00 */
[----:B------:R-:W-:Y:S01]  /*1f990*/  IMAD.X R5, R5, 0x1, R182, P4 ;  /* 0x0000000105057824 */ /* 0x000fe200020e06b6 */
[----:B------:R1:W-:Y:S01]  /*1f9a0*/  STL [R1+0x428], R189 ;  /* 0x000428bd01007387 */ /* 0x0003e20000100800 */
[----:B------:R-:W-:-:S03]  /*1f9b0*/  IMAD.MOV.U32 R191, RZ, RZ, R189 ;  /* 0x000000ffffbf7224 */ /* 0x000fc600078e00bd */
[----:B------:R-:W-:Y:S04]  /*1f9c0*/  STL [R1+0x434], R2 ;  /* 0x0004340201007387 */ /* 0x000fe80000100800 */
[----:B------:R1:W-:Y:S04]  /*1f9d0*/  STL [R1+0x430], R5 ;  /* 0x0004300501007387 */ /* 0x0003e80000100800 */
[----:B-1----:R-:W2:Y:S04]  /*1f9e0*/  LDL.LU R189, [R1+0x448] ;  /* 0x0004480001bd7983 */ /* 0x002ea80000300800 */
[----:B------:R-:W2:Y:S04]  /*1f9f0*/  LDL.LU R181, [R1+0x44c] ;  /* 0x00044c0001b57983 */ /* 0x000ea80000300800 */
[----:B------:R1:W-:Y:S02]  /*1fa00*/  LDGSTS.E [R187+0x14004], desc[UR4][R190.64], P1 ;  /* 0x14004000bebb7fae */ /* 0x0003e40008921844 */
[----:B-1----:R-:W-:Y:S01]  /*1fa10*/  MOV R191, R5 ;  /* 0x0000000500bf7202 */ /* 0x002fe20000000f00 */
[----:B------:R-:W-:Y:S01]  /*1fa20*/  IMAD.MOV.U32 R190, RZ, RZ, R2 ;  /* 0x000000ffffbe7224 */ /* 0x000fe200078e0002 */
        /* <DEDUP_REMOVED lines=30> */
[----:B------:R-:W-:Y:S01]  /*1fc10*/  IMAD.X R189, R189, 0x1, R182, P3 ;  /* 0x00000001bdbd7824 */ /* 0x000fe200018e06b6 */
[----:B------:R-:W-:Y:S01]  /*1fc20*/  MOV R190, R181 ;  /* 0x000000b500be7202 */ /* 0x000fe20000000f00 */
[----:B------:R1:W-:Y:S02]  /*1fc30*/  STL [R1+0x44c], R181 ;  /* 0x00044cb501007387 */ /* 0x0003e40000100800 */
[----:B------:R-:W-:Y:S02]  /*1fc40*/  IMAD.MOV.U32 R191, RZ, RZ, R189 ;  /* 0x000000ffffbf7224 */ /* 0x000fe400078e00bd */
[----:B------:R-:W-:Y:S04]  /*1fc50*/  STL [R1+0x448], R189 ;  /* 0x000448bd01007387 */ /* 0x000fe80000100800 */
[----:B------:R1:W-:Y:S01]  /*1fc60*/  LDGSTS.E [R187+0x1400c], desc[UR4][R190.64], P1 ;  /* 0x1400c000bebb7fae */ /* 0x0003e20008921844 */
[----:B------:R-:W-:-:S05]  /*1fc70*/  IADD3 R2, P4, R2, R183, RZ ;  /* 0x000000b702027210 */ /* 0x000fca0007f9e0ff */
[----:B------:R-:W-:Y:S01]  /*1fc80*/  IMAD.X R5, R5, 0x1, R182, P4 ;  /* 0x0000000105057824 */ /* 0x000fe200020e06b6 */
[----:B------:R-:W-:Y:S04]  /*1fc90*/  STL [R1+0x614], R2 ;  /* 0x0006140201007387 */ /* 0x000fe80000100800 */
[----:B------:R1:W-:Y:S02]  /*1fca0*/  STL [R1+0x610], R5 ;  /* 0x0006100501007387 */ /* 0x0003e40000100800 */
[----:B-1----:R-:W-:Y:S02]  /*1fcb0*/  MOV R191, R5 ;  /* 0x0000000500bf7202 */ /* 0x002fe40000000f00 */
[----:B------:R-:W2:Y:S01]  /*1fcc0*/  LDL.LU R181, [R1+0x628] ;  /* 0x0006280001b57983 */ /* 0x000ea20000300800 */
[----:B------:R-:W-:-:S03]  /*1fcd0*/  IMAD.MOV.U32 R190, RZ, RZ, R2 ;  /* 0x000000ffffbe7224 */ /* 0x000fc600078e0002 */
[----:B------:R-:W2:Y:S04]  /*1fce0*/  LDL.LU R5, [R1+0x62c] ;  /* 0x00062c0001057983 */ /* 0x000ea80000300800 */
        /* <DEDUP_REMOVED lines=8> */
[--C-:B------:R-:W-:Y:S01]  /*1fd70*/  IMAD.X R188, R188, 0x1, R182.reuse, P3 ;  /* 0x00000001bcbc7824 */ /* 0x100fe200018e06b6 */
[----:B---3--:R-:W-:Y:S01]  /*1fd80*/  IADD3 R0, P4, R0, R183, RZ ;  /* 0x000000b700007210 */ /* 0x008fe20007f9e0ff */
[----:B------:R-:W-:Y:S04]  /*1fd90*/  STL [R1+0x61c], R4 ;  /* 0x00061c0401007387 */ /* 0x000fe80000100800 */
[----:B--2---:R-:W-:Y:S01]  /*1fda0*/  IMAD.X R3, R3, 0x1, R182, P4 ;  /* 0x0000000103037824 */ /* 0x004fe200020e06b6 */
[----:B------:R1:W-:Y:S01]  /*1fdb0*/  STL [R1+0x618], R188 ;  /* 0x000618bc01007387 */ /* 0x0003e20000100800 */
[----:B------:R-:W-:Y:S01]  /*1fdc0*/  IMAD.MOV.U32 R191, RZ, RZ, R188 ;  /* 0x000000ffffbf7224 */ /* 0x000fe200078e00bc */
[----:B------:R-:W-:Y:S02]  /*1fdd0*/  MOV R190, R4 ;  /* 0x0000000400be7202 */ /* 0x000fe40000000f00 */
[----:B------:R2:W-:Y:S04]  /*1fde0*/  STL [R1+0x624], R0 ;  /* 0x0006240001007387 */ /* 0x0005e80000100800 */
[----:B------:R3:W-:Y:S04]  /*1fdf0*/  STL [R1+0x620], R3 ;  /* 0x0006200301007387 */ /* 0x0007e80000100800 */
[----:B-1----:R-:W4:Y:S04]  /*1fe00*/  LDL.LU R188, [R1+0x638] ;  /* 0x0006380001bc7983 */ /* 0x002f280000300800 */
[----:B------:R-:W4:Y:S04]  /*1fe10*/  LDL.LU R4, [R1+0x63c] ;  /* 0x00063c0001047983 */ /* 0x000f280000300800 */
[----:B------:R1:W-:Y:S02]  /*1fe20*/  LDGSTS.E [R187+0x1c000], desc[UR4][R190.64], P2 ;  /* 0x1c000000bebb7fae */ /* 0x0003e40009121844 */
[----:B-1----:R-:W-:-:S02]  /*1fe30*/  IMAD.MOV.U32 R190, RZ, RZ, R0 ;  /* 0x000000ffffbe7224 */ /* 0x002fc400078e0000 */
[----:B--2---:R-:W2:Y:S01]  /*1fe40*/  LDL.LU R0, [R1+0x644] ;  /* 0x0006440001007983 */ /* 0x004ea20000300800 */
[----:B------:R-:W-:Y:S02]  /*1fe50*/  MOV R191, R3 ;  /* 0x0000000300bf7202 */ /* 0x000fe40000000f00 */
[----:B------:R-:W-:Y:S01]  /*1fe60*/  ISETP.GT.AND P2, PT, R176, 0x7e, PT ;  /* 0x0000007eb000780c */ /* 0x000fe20003f44270 */
[----:B---3--:R-:W3:Y:S04]  /*1fe70*/  LDL.LU R3, [R1+0x64c] ;  /* 0x00064c0001037983 */ /* 0x008ee80000300800 */
[----:B------:R1:W-:Y:S02]  /*1fe80*/  LDGSTS.E [R187+0x18004], desc[UR4][R190.64], P1 ;  /* 0x18004000bebb7fae */ /* 0x0003e40008921844 */
[----:B-1----:R-:W-:-:S04]  /*1fe90*/  SEL R190, RZ, 0x4, !P2 ;  /* 0x00000004ffbe7807 */ /* 0x002fc80005000000 */
[----:B------:R-:W-:-:S04]  /*1fea0*/  SEL R190, R190, RZ, !P0 ;  /* 0x000000ffbebe7207 */ /* 0x000fc80004000000 */
[----:B------:R-:W-:Y:S02]  /*1feb0*/  ISETP.NE.U32.AND P2, PT, R190, RZ, PT ;  /* 0x000000ffbe00720c */ /* 0x000fe40003f45070 */
[----:B------:R-:W-:-:S05]  /*1fec0*/  IADD3 R5, P3, R5, R183, RZ ;  /* 0x000000b705057210 */ /* 0x000fca0007f7e0ff */
[--C-:B------:R-:W-:Y:S01]  /*1fed0*/  IMAD.X R181, R181, 0x1, R182.reuse, P3 ;  /* 0x00000001b5b57824 */ /* 0x100fe200018e06b6 */
[----:B------:R-:W-:Y:S01]  /*1fee0*/  IADD3 R189, P4, R189, R183, RZ ;  /* 0x000000b7bdbd7210 */ /* 0x000fe20007f9e0ff */
[----:B------:R-:W-:Y:S02]  /*1fef0*/  STL [R1+0x62c], R5 ;  /* 0x00062c0501007387 */ /* 0x000fe40000100800 */
[----:B------:R-:W-:Y:S02]  /*1ff00*/  IMAD.MOV.U32 R191, RZ, RZ, R181 ;  /* 0x000000ffffbf7224 */ /* 0x000fe400078e00b5 */
[----:B------:R1:W-:Y:S01]  /*1ff10*/  STL [R1+0x628], R181 ;  /* 0x000628b501007387 */ /* 0x0003e20000100800 */
[----:B------:R-:W-:-:S03]  /*1ff20*/  IMAD.X R2, R2, 0x1, R182, P4 ;  /* 0x0000000102027824 */ /* 0x000fc600020e06b6 */
[----:B------:R-:W-:Y:S01]  /*1ff30*/  STL [R1+0x634], R189 ;  /* 0x000634bd01007387 */ /* 0x000fe20000100800 */
[----:B------:R-:W-:-:S03]  /*1ff40*/  MOV R190, R5 ;  /* 0x0000000500be7202 */ /* 0x000fc60000000f00 */
[----:B-1----:R-:W3:Y:S04]  /*1ff50*/  LDL.LU R181, [R1+0x640] ;  /* 0x0006400001b57983 */ /* 0x002ee80000300800 */
[----:B------:R1:W-:Y:S04]  /*1ff60*/  STL [R1+0x630], R2 ;  /* 0x0006300201007387 */ /* 0x0003e80000100800 */
[----:B------:R-:W3:Y:S04]  /*1ff70*/  LDL.LU R5, [R1+0x648] ;  /* 0x0006480001057983 */ /* 0x000ee80000300800 */
[----:B------:R1:W-:Y:S01]  /*1ff80*/  LDGSTS.E [R187+0x1c004], desc[UR4][R190.64], P1 ;  /* 0x1c004000bebb7fae */ /* 0x0003e20008921844 */
[----:B------:R-:W-:Y:S01]  /*1ff90*/  ISETP.GT.AND P1, PT, R176, 0x7f, PT ;  /* 0x0000007fb000780c */ /* 0x000fe20003f24270 */
[----:B-1----:R-:W-:Y:S01]  /*1ffa0*/  IMAD.MOV.U32 R190, RZ, RZ, R189 ;  /* 0x000000ffffbe7224 */ /* 0x002fe200078e00bd */
[----:B------:R-:W-:-:S02]  /*1ffb0*/  MOV R191, R2 ;  /* 0x0000000200bf7202 */ /* 0x000fc40000000f00 */
[----:B------:R-:W3:Y:S04]  /*1ffc0*/  LDL.LU R2, [R1+0xc68] ;  /* 0x000c680001027983 */ /* 0x000ee80000300800 */
[----:B------:R1:W-:Y:S02]  /*1ffd0*/  LDGSTS.E [R187+0x18008], desc[UR4][R190.64], P2 ;  /* 0x18008000bebb7fae */ /* 0x0003e40009121844 */
[----:B-1----:R-:W-:-:S04]  /*1ffe0*/  SEL R190, RZ, 0x4, !P1 ;  /* 0x00000004ffbe7807 */ /* 0x002fc80004800000 */
[----:B------:R-:W-:-:S04]  /*1fff0*/  SEL R190, R190, RZ, !P0 ;  /* 0x000000ffbebe7207 */ /* 0x000fc80004000000 */
[----:B------:R-:W-:Y:S02]  /*20000*/  ISETP.NE.U32.AND P1, PT, R190, RZ, PT ;  /* 0x000000ffbe00720c */ /* 0x000fe40003f25070 */
[----:B----4-:R-:W-:-:S05]  /*20010*/  IADD3 R4, P3, R4, R183, RZ ;  /* 0x000000b704047210 */ /* 0x010fca0007f7e0ff */
[----:B------:R-:W-:Y:S02]  /*20020*/  IMAD.X R188, R188, 0x1, R182, P3 ;  /* 0x00000001bcbc7824 */ /* 0x000fe400018e06b6 */
[----:B------:R-:W-:-:S03]  /*20030*/  IMAD.MOV.U32 R190, RZ, RZ, R4 ;  /* 0x000000ffffbe7224 */ /* 0x000fc600078e0004 */
[----:B------:R-:W-:Y:S01]  /*20040*/  MOV R191, R188 ;  /* 0x000000bc00bf7202 */ /* 0x000fe20000000f00 */
[----:B------:R1:W-:Y:S04]  /*20050*/  STL [R1+0x63c], R4 ;  /* 0x00063c0401007387 */ /* 0x0003e80000100800 */
[----:B------:R4:W-:Y:S01]  /*20060*/  LDGSTS.E [R187+0x1c008], desc[UR4][R190.64], P2 ;  /* 0x1c008000bebb7fae */ /* 0x0009e20009121844 */
[----:B--2---:R-:W-:-:S03]  /*20070*/  IADD3 R0, P2, R0, R183, RZ ;  /* 0x000000b700007210 */ /* 0x004fc60007f5e0ff */
[----:B------:R-:W-:Y:S04]  /*20080*/  STL [R1+0x638], R188 ;  /* 0x000638bc01007387 */ /* 0x000fe80000100800 */
[----:B-1----:R-:W2:Y:S04]  /*20090*/  LDL.LU R4, [R1+0x654] ;  /* 0x0006540001047983 */ /* 0x002ea80000300800 */
[----:B------:R-:W2:Y:S01]  /*200a0*/  LDL.LU R189, [R1+0x694] ;  /* 0x0006940001bd7983 */ /* 0x000ea20000300800 */
[----:B----4-:R-:W-:-:S03]  /*200b0*/  MOV R190, R0 ;  /* 0x0000000000be7202 */ /* 0x010fc60000000f00 */
[----:B------:R1:W-:Y:S02]  /*200c0*/  STL [R1+0x644], R0 ;  /* 0x0006440001007387 */ /* 0x0003e40000100800 */
[----:B-1----:R-:W1:Y:S01]  /*200d0*/  S2R R0, SR_TID.X ;  /* 0x0000000000007919 */ /* 0x002e620000002100 */
[----:B---3--:R-:W-:Y:S02]  /*200e0*/  IADD3 R3, P3, R3, R183, RZ ;  /* 0x000000b703037210 */ /* 0x008fe40007f7e0ff */
[----:B-1----:R-:W-:Y:S01]  /*200f0*/  LOP3.LUT R0, R0, 0x7f, RZ, 0xc0, !PT ;  /* 0x0000007f00007812 */ /* 0x002fe200078ec0ff */
[----:B------:R-:W-:-:S04]  /*20100*/  IMAD.X R181, R181, 0x1, R182, P2 ;  /* 0x00000001b5b57824 */ /* 0x000fc800010e06b6 */
[----:B------:R-:W-:Y:S02]  /*20110*/  IMAD.MOV.U32 R191, RZ, RZ, R181 ;  /* 0x000000ffffbf7224 */ /* 0x000fe400078e00b5 */
[----:B------:R-:W-:-:S03]  /*20120*/  IMAD.X R5, R5, 0x1, R182, P3 ;  /* 0x0000000105057824 */ /* 0x000fc600018e06b6 */
[----:B------:R1:W-:Y:S04]  /*20130*/  LDGSTS.E [R187+0x1800c], desc[UR4][R190.64], P1 ;  /* 0x1800c000bebb7fae */ /* 0x0003e80008921844 */
[----:B------:R3:W-:Y:S04]  /*20140*/  STL [R1+0x640], R181 ;  /* 0x000640b501007387 */ /* 0x0007e80000100800 */
[----:B------:R-:W-:Y:S01]  /*20150*/  STL [R1+0x64c], R3 ;  /* 0x00064c0301007387 */ /* 0x000fe20000100800 */
[----:B-1----:R-:W-:Y:S01]  /*20160*/  IMAD.MOV.U32 R190, RZ, RZ, R3 ;  /* 0x000000ffffbe7224 */ /* 0x002fe200078e0003 */
[----:B------:R-:W-:-:S02]  /*20170*/  MOV R191, R5 ;  /* 0x0000000500bf7202 */ /* 0x000fc40000000f00 */
[----:B---3--:R-:W3:Y:S04]  /*20180*/  LDL.LU R181, [R1+0x650] ;  /* 0x0006500001b57983 */ /* 0x008ee80000300800 */
[----:B------:R1:W-:Y:S04]  /*20190*/  STL [R1+0x648], R5 ;  /* 0x0006480501007387 */ /* 0x0003e80000100800 */
[----:B------:R4:W-:Y:S01]  /*201a0*/  LDGSTS.E [R187+0x1c00c], desc[UR4][R190.64], P1 ;  /* 0x1c00c000bebb7fae */ /* 0x0009e20008921844 */
[----:B------:R-:W-:Y:S01]  /*201b0*/  ISETP.GE.AND P1, PT, R0, R176, PT ;  /* 0x000000b00000720c */ /* 0x000fe20003f26270 */
[----:B------:R-:W-:-:S02]  /*201c0*/  ULEA UR8, UR60, UR6, 0xf ;  /* 0x000000063c087291 */ /* 0x000fc4000f8e783f */
[----:B------:R-:W0:Y:S04]  /*201d0*/  LDGDEPBAR ;  /* 0x00000000000079af */ /* 0x000e280000000000 */
[----:B------:R-:W3:Y:S04]  /*201e0*/  LDL.LU R187, [R1+0x690] ;  /* 0x0006900001bb7983 */ /* 0x000ee80000300800 */
[----:B-1----:R-:W3:Y:S04]  /*201f0*/  LDL.LU R5, [R1+0x6d0] ;  /* 0x0006d00001057983 */ /* 0x002ee80000300800 */
[----:B------:R-:W3:Y:S04]  /*20200*/  LDL.LU R0, [R1+0x6d4] ;  /* 0x0006d40001007983 */ /* 0x000ee80000300800 */
[----:B------:R-:W3:Y:S04]  /*20210*/  LDL.LU R188, [R1+0x710] ;  /* 0x0007100001bc7983 */ /* 0x000ee80000300800 */
[----:B------:R-:W3:Y:S01]  /*20220*/  LDL.LU R3, [R1+0x714] ;  /* 0x0007140001037983 */ /* 0x000ee20000300800 */
[----:B------:R-:W-:-:S04]  /*20230*/  SEL R176, RZ, 0x4, P1 ;  /* 0x00000004ffb07807 */ /* 0x000fc80000800000 */
[----:B------:R-:W-:-:S04]  /*20240*/  SEL R176, R176, RZ, !P0 ;  /* 0x000000ffb0b07207 */ /* 0x000fc80004000000 */
[----:B------:R-:W-:Y:S02]  /*20250*/  ISETP.NE.U32.AND P0, PT, R176, RZ, PT ;  /* 0x000000ffb000720c */ /* 0x000fe40003f05070 */
[----:B------:R-:W-:Y:S02]  /*20260*/  IADD3 R176, R2, UR8, RZ ;  /* 0x0000000802b07c10 */ /* 0x000fe4000fffe0ff */
[-C--:B--2---:R-:W-:Y:S02]  /*20270*/  IADD3 R4, P1, R4, R185.reuse, RZ ;  /* 0x000000b904047210 */ /* 0x084fe40007f3e0ff */
[----:B------:R-:W-:-:S03]  /*20280*/  IADD3 R189, P2, R189, R185, RZ ;  /* 0x000000b9bdbd7210 */ /* 0x000fc60007f5e0ff */
[----:B------:R1:W-:Y:S01]  /*20290*/  STL [R1+0x654], R4 ;  /* 0x0006540401007387 */ /* 0x0003e20000100800 */
[----:B----4-:R-:W-:Y:S02]  /*202a0*/  IMAD.MOV.U32 R190, RZ, RZ, R4 ;  /* 0x000000ffffbe7224 */ /* 0x010fe400078e0004 */
[----:B---3--:R-:W-:-:S04]  /*202b0*/  IMAD.X R181, R181, 0x1, R184, P1 ;  /* 0x00000001b5b57824 */ /* 0x008fc800008e06b8 */
[----:B------:R-:W-:Y:S01]  /*202c0*/  IMAD.MOV.U32 R191, RZ, RZ, R181 ;  /* 0x000000ffffbf7224 */ /* 0x000fe200078e00b5 */
[----:B------:R2:W-:Y:S04]  /*202d0*/  STL [R1+0x650], R181 ;  /* 0x000650b501007387 */ /* 0x0005e80000100800 */
[----:B------:R-:W-:Y:S04]  /*202e0*/  STL [R1+0x694], R189 ;  /* 0x000694bd01007387 */ /* 0x000fe80000100800 */
[----:B------:R3:W-:Y:S01]  /*202f0*/  LDGSTS.E [R176+0x60000], desc[UR4][R190.64], P0 ;  /* 0x60000000beb07fae */ /* 0x0007e20008121844 */
[----:B------:R-:W-:-:S05]  /*20300*/  IMAD.X R187, R187, 0x1, R184, P2 ;  /* 0x00000001bbbb7824 */ /* 0x000fca00010e06b8 */
[----:B------:R4:W-:Y:S01]  /*20310*/  STL [R1+0x690], R187 ;  /* 0x000690bb01007387 */ /* 0x0009e20000100800 */
[----:B------:R-:W-:-:S03]  /*20320*/  IADD3 R0, P1, R0, R185, RZ ;  /* 0x000000b900007210 */ /* 0x000fc60007f3e0ff */
[----:B-1----:R-:W4:Y:S01]  /*20330*/  LDL.LU R4, [R1+0x754] ;  /* 0x0007540001047983 */ /* 0x002f220000300800 */
[----:B---3--:R-:W-:Y:S01]  /*20340*/  MOV R190, R189 ;  /* 0x000000bd00be7202 */ /* 0x008fe20000000f00 */
[----:B------:R-:W-:Y:S02]  /*20350*/  IMAD.MOV.U32 R191, RZ, RZ, R187 ;  /* 0x000000ffffbf7224 */ /* 0x000fe400078e00bb */
[----:B--2---:R-:W2:Y:S01]  /*20360*/  LDL.LU R181, [R1+0x794] ;  /* 0x0007940001b57983 */ /* 0x004ea20000300800 */
[----:B------:R-:W-:Y:S01]  /*20370*/  IMAD.X R5, R5, 0x1, R184, P1 ;  /* 0x0000000105057824 */ /* 0x000fe200008e06b8 */
[----:B------:R-:W-:Y:S02]  /*20380*/  IADD3 R3, P2, R3, R185, RZ ;  /* 0x000000b903037210 */ /* 0x000fe40007f5e0ff */
[----:B----4-:R-:W3:Y:S04]  /*20390*/  LDL.LU R187, [R1+0x750] ;  /* 0x0007500001bb7983 */ /* 0x010ee80000300800 */
[----:B------:R-:W4:Y:S01]  /*203a0*/  LDL.LU R189, [R1+0x790] ;  /* 0x0007900001bd7983 */ /* 0x000f220000300800 */
[----:B------:R-:W-:-:S03]  /*203b0*/  IADD3.X R188, R188, R184, RZ, P2, !PT ;  /* 0x000000b8bcbc7210 */ /* 0x000fc600017fe4ff */
[----:B------:R1:W-:Y:S04]  /*203c0*/  LDGSTS.E [R176+0x60400], desc[UR4][R190.64], P0 ;  /* 0x60400000beb07fae */ /* 0x0003e80008121844 */
[----:B------:R-:W-:Y:S04]  /*203d0*/  STL [R1+0x6d4], R0 ;  /* 0x0006d40001007387 */ /* 0x000fe80000100800 */
[----:B------:R1:W-:Y:S02]  /*203e0*/  STL [R1+0x6d0], R5 ;  /* 0x0006d00501007387 */ /* 0x0003e40000100800 */
[----:B-1----:R-:W-:-:S02]  /*203f0*/  IMAD.MOV.U32 R190, RZ, RZ, R0 ;  /* 0x000000ffffbe7224 */ /* 0x002fc400078e0000 */
[----:B------:R-:W-:Y:S01]  /*20400*/  STL [R1+0x714], R3 ;  /* 0x0007140301007387 */ /* 0x000fe20000100800 */
[----:B------:R-:W-:-:S03]  /*20410*/  IMAD.MOV.U32 R191, RZ, RZ, R5 ;  /* 0x000000ffffbf7224 */ /* 0x000fc600078e0005 */
[----:B------:R-:W4:Y:S04]  /*20420*/  LDL.LU R5, [R1+0x7d4] ;  /* 0x0007d40001057983 */ /* 0x000f280000300800 */
[----:B------:R1:W-:Y:S04]  /*20430*/  STL [R1+0x710], R188 ;  /* 0x000710bc01007387 */ /* 0x0003e80000100800 */
[----:B------:R1:W-:Y:S04]  /*20440*/  LDGSTS.E [R176+0x60800], desc[UR4][R190.64], P0 ;  /* 0x60800000beb07fae */ /* 0x0003e80008121844 */
[----:B------:R-:W4:Y:S01]  /*20450*/  LDL.LU R0, [R1+0x814] ;  /* 0x0008140001007983 */ /* 0x000f220000300800 */
[----:B-1----:R-:W-:-:S03]  /*20460*/  IMAD.MOV.U32 R191, RZ, RZ, R188 ;  /* 0x000000ffffbf7224 */ /* 0x002fc600078e00bc */
[----:B------:R-:W4:Y:S01]  /*20470*/  LDL.LU R188, [R1+0x7d0] ;  /* 0x0007d00001bc7983 */ /* 0x000f220000300800 */
[----:B------:R-:W-:-:S03]  /*20480*/  MOV R190, R3 ;  /* 0x0000000300be7202 */ /* 0x000fc60000000f00 */
[----:B------:R-:W4:Y:S04]  /*20490*/  LDL.LU R3, [R1+0x810] ;  /* 0x0008100001037983 */ /* 0x000f280000300800 */
[----:B------:R1:W-:Y:S01]  /*204a0*/  LDGSTS.E [R176+0x60c00], desc[UR4][R190.64], P0 ;  /* 0x60c00000beb07fae */ /* 0x0003e20008121844 */
[-C--:B------:R-:W-:Y:S02]  /*204b0*/  IADD3 R4, P1, R4, R185.reuse, RZ ;  /* 0x000000b904047210 */ /* 0x080fe40007f3e0ff */
[----:B--2---:R-:W-:-:S03]  /*204c0*/  IADD3 R181, P2, R181, R185, RZ ;  /* 0x000000b9b5b57210 */ /* 0x004fc60007f5e0ff */
[----:B---3--:R-:W-:Y:S02]  /*204d0*/  IMAD.X R187, R187, 0x1, R184, P1 ;  /* 0x00000001bbbb7824 */ /* 0x008fe400008e06b8 */
[----:B-1----:R-:W-:Y:S02]  /*204e0*/  IMAD.MOV.U32 R190, RZ, RZ, R4 ;  /* 0x000000ffffbe7224 */ /* 0x002fe400078e0004 */
[----:B------:R-:W-:Y:S01]  /*204f0*/  IMAD.MOV.U32 R191, RZ, RZ, R187 ;  /* 0x000000ffffbf7224 */ /* 0x000fe200078e00bb */
[----:B----4-:R-:W-:Y:S01]  /*20500*/  IADD3.X R189, R189, R184, RZ, P2, !PT ;  /* 0x000000b8bdbd7210 */ /* 0x010fe200017fe4ff */
[----:B------:R1:W-:Y:S04]  /*20510*/  STL [R1+0x754], R4 ;  /* 0x0007540401007387 */ /* 0x0003e80000100800 */
[----:B------:R2:W-:Y:S04]  /*20520*/  STL [R1+0x750], R187 ;  /* 0x000750bb01007387 */ /* 0x0005e80000100800 */
[----:B------:R3:W-:Y:S04]  /*20530*/  STL [R1+0x794], R181 ;  /* 0x000794b501007387 */ /* 0x0007e80000100800 */
[----:B-1----:R-:W4:Y:S04]  /*20540*/  LDL.LU R4, [R1+0x65c] ;  /* 0x00065c0001047983 */ /* 0x002f280000300800 */
[----:B------:R1:W-:Y:S01]  /*20550*/  LDGSTS.E [R176+0x61000], desc[UR4][R190.64], P0 ;  /* 0x61000000beb07fae */ /* 0x0003e20008121844 */
[----:B------:R-:W-:-:S03]  /*20560*/  IADD3 R5, P1, R5, R185, RZ ;  /* 0x000000b905057210 */ /* 0x000fc60007f3e0ff */
[----:B------:R3:W-:Y:S04]  /*20570*/  STL [R1+0x790], R189 ;  /* 0x000790bd01007387 */ /* 0x0007e80000100800 */
[----:B--2---:R-:W2:Y:S01]  /*20580*/  LDL.LU R187, [R1+0x69c] ;  /* 0x00069c0001bb7983 */ /* 0x004ea20000300800 */
[----:B-1----:R-:W-:Y:S01]  /*20590*/  MOV R190, R181 ;  /* 0x000000b500be7202 */ /* 0x002fe20000000f00 */
[----:B------:R-:W-:Y:S02]  /*205a0*/  IMAD.MOV.U32 R191, RZ, RZ, R189 ;  /* 0x000000ffffbf7224 */ /* 0x000fe400078e00bd */
[----:B---3--:R-:W3:Y:S01]  /*205b0*/  LDL.LU R181, [R1+0x658] ;  /* 0x0006580001b57983 */ /* 0x008ee20000300800 */
[----:B------:R-:W-:-:S03]  /*205c0*/  IADD3 R0, P2, R0, R185, RZ ;  /* 0x000000b900007210 */ /* 0x000fc60007f5e0ff */
[----:B------:R1:W-:Y:S04]  /*205d0*/  LDGSTS.E [R176+0x61400], desc[UR4][R190.64], P0 ;  /* 0x61400000beb07fae */ /* 0x0003e80008121844 */
[----:B------:R-:W3:Y:S01]  /*205e0*/  LDL.LU R189, [R1+0x698] ;  /* 0x0006980001bd7983 */ /* 0x000ee20000300800 */
[----:B------:R-:W-:-:S03]  /*205f0*/  IMAD.X R188, R188, 0x1, R184, P1 ;  /* 0x00000001bcbc7824 */ /* 0x000fc600008e06b8 */
[----:B------:R1:W-:Y:S01]  /*20600*/  STL [R1+0x7d4], R5 ;  /* 0x0007d40501007387 */ /* 0x0003e20000100800 */
[----:B------:R-:W-:Y:S01]  /*20610*/  IADD3.X R3, R3, R184, RZ, P2, !PT ;  /* 0x000000b803037210 */ /* 0x000fe200017fe4ff */
[----:B-1----:R-:W-:Y:S02]  /*20620*/  IMAD.MOV.U32 R190, RZ, RZ, R5 ;  /* 0x000000ffffbe7224 */ /* 0x002fe400078e0005 */
[----:B------:R-:W-:Y:S01]  /*20630*/  IMAD.MOV.U32 R191, RZ, RZ, R188 ;  /* 0x000000ffffbf7224 */ /* 0x000fe200078e00bc */
[----:B------:R-:W-:Y:S04]  /*20640*/  STL [R1+0x7d0], R188 ;  /* 0x0007d0bc01007387 */ /* 0x000fe80000100800 */
[----:B------:R1:W-:Y:S04]  /*20650*/  STL [R1+0x814], R0 ;  /* 0x0008140001007387 */ /* 0x0003e80000100800 */
[----:B------:R1:W-:Y:S04]  /*20660*/  LDGSTS.E [R176+0x61800], desc[UR4][R190.64], P0 ;  /* 0x61800000beb07fae */ /* 0x0003e80008121844 */
[----:B------:R1:W-:Y:S04]  /*20670*/  STL [R1+0x810], R3 ;  /* 0x0008100301007387 */ /* 0x0003e80000100800 */
[----:B------:R-:W3:Y:S01]  /*20680*/  LDL.LU R5, [R1+0x6d8] ;  /* 0x0006d80001057983 */ /* 0x000ee20000300800 */
[----:B-1----:R-:W-:-:S03]  /*20690*/  MOV R190, R0 ;  /* 0x0000000000be7202 */ /* 0x002fc60000000f00 */
[----:B------:R-:W3:Y:S01]  /*206a0*/  LDL.LU R0, [R1+0x6dc] ;  /* 0x0006dc0001007983 */ /* 0x000ee20000300800 */
[----:B------:R-:W-:-:S03]  /*206b0*/  IMAD.MOV.U32 R191, RZ, RZ, R3 ;  /* 0x000000ffffbf7224 */ /* 0x000fc600078e0003 */
[----:B------:R-:W3:Y:S04]  /*206c0*/  LDL.LU R188, [R1+0x718] ;  /* 0x0007180001bc7983 */ /* 0x000ee80000300800 */
[----:B------:R-:W3:Y:S04]  /*206d0*/  LDL.LU R3, [R1+0x71c] ;  /* 0x00071c0001037983 */ /* 0x000ee80000300800 */
[----:B------:R1:W-:Y:S02]  /*206e0*/  LDGSTS.E [R176+0x61c00], desc[UR4][R190.64], P0 ;  /* 0x61c00000beb07fae */ /* 0x0003e40008121844 */
[----:B-1----:R-:W-:-:S05]  /*206f0*/  LOP3.LUT R191, R2, 0x10, RZ, 0x3c, !PT ;  /* 0x0000001002bf7812 */ /* 0x002fca00078e3cff */
[----:B------:R-:W-:Y:S01]  /*20700*/  VIADD R176, R191, UR8 ;  /* 0x00000008bfb07c36 */ /* 0x000fe20008000000 */
[----:B----4-:R-:W-:-:S05]  /*20710*/  IADD3 R4, P1, R4, R185, RZ ;  /* 0x000000b904047210 */ /* 0x010fca0007f3e0ff */
[----:B------:R1:W-:Y:S01]  /*20720*/  STL [R1+0x65c], R4 ;  /* 0x00065c0401007387 */ /* 0x0003e20000100800 */
[----:B------:R-:W-:Y:S01]  /*20730*/  IMAD.MOV.U32 R190, RZ, RZ, R4 ;  /* 0x000000ffffbe7224 */ /* 0x000fe200078e0004 */
[----:B--2---:R-:W-:Y:S01]  /*20740*/  IADD3 R187, P2, R187, R185, RZ ;  /* 0x000000b9bbbb7210 */ /* 0x004fe20007f5e0ff */
[----:B---3--:R-:W-:-:S05]  /*20750*/  IMAD.X R181, R181, 0x1, R184, P1 ;  /* 0x00000001b5b57824 */ /* 0x008fca00008e06b8 */
[----:B------:R2:W-:Y:S01]  /*20760*/  STL [R1+0x658], R181 ;  /* 0x000658b501007387 */ /* 0x0005e20000100800 */
[----:B------:R-:W-:-:S03]  /*20770*/  IADD3.X R189, R189, R184, RZ, P2, !PT ;  /* 0x000000b8bdbd7210 */ /* 0x000fc600017fe4ff */
[----:B------:R3:W-:Y:S01]  /*20780*/  STL [R1+0x69c], R187 ;  /* 0x00069cbb01007387 */ /* 0x0007e20000100800 */
[----:B------:R-:W-:-:S03]  /*20790*/  MOV R191, R181 ;  /* 0x000000b500bf7202 */ /* 0x000fc60000000f00 */
[----:B------:R4:W-:Y:S04]  /*207a0*/  STL [R1+0x698], R189 ;  /* 0x000698bd01007387 */ /* 0x0009e80000100800 */
[----:B-1----:R-:W4:Y:S04]  /*207b0*/  LDL.LU R4, [R1+0x75c] ;  /* 0x00075c0001047983 */ /* 0x002f280000300800 */
[----:B------:R1:W-:Y:S04]  /*207c0*/  LDGSTS.E [R176+0x60080], desc[UR4][R190.64], P0 ;  /* 0x60080000beb07fae */ /* 0x0003e80008121844 */
[----:B--2---:R-:W2:Y:S01]  /*207d0*/  LDL.LU R181, [R1+0x79c] ;  /* 0x00079c0001b57983 */ /* 0x004ea20000300800 */
[----:B-1----:R-:W-:-:S02]  /*207e0*/  IMAD.MOV.U32 R190, RZ, RZ, R187 ;  /* 0x000000ffffbe7224 */ /* 0x002fc400078e00bb */
[----:B------:R-:W-:Y:S01]  /*207f0*/  IMAD.MOV.U32 R191, RZ, RZ, R189 ;  /* 0x000000ffffbf7224 */ /* 0x000fe200078e00bd */
[----:B---3--:R-:W3:Y:S04]  /*20800*/  LDL.LU R187, [R1+0x758] ;  /* 0x0007580001bb7983 */ /* 0x008ee80000300800 */
[----:B----4-:R-:W4:Y:S01]  /*20810*/  LDL.LU R189, [R1+0x798] ;  /* 0x0007980001bd7983 */ /* 0x010f220000300800 */
[----:B------:R-:W-:-:S03]  /*20820*/  IADD3 R0, P1, R0, R185, RZ ;  /* 0x000000b900007210 */ /* 0x000fc60007f3e0ff */
[----:B------:R1:W-:Y:S01]  /*20830*/  LDGSTS.E [R176+0x60480], desc[UR4][R190.64], P0 ;  /* 0x60480000beb07fae */ /* 0x0003e20008121844 */
[----:B------:R-:W-:Y:S02]  /*20840*/  IADD3.X R5, R5, R184, RZ, P1, !PT ;  /* 0x000000b805057210 */ /* 0x000fe40000ffe4ff */
[----:B------:R-:W-:Y:S01]  /*20850*/  IADD3 R3, P2, R3, R185, RZ ;  /* 0x000000b903037210 */ /* 0x000fe20007f5e0ff */
[----:B------:R-:W-:Y:S04]  /*20860*/  STL [R1+0x6dc], R0 ;  /* 0x0006dc0001007387 */ /* 0x000fe80000100800 */
[----:B------:R-:W-:Y:S01]  /*20870*/  IMAD.X R188, R188, 0x1, R184, P2 ;  /* 0x00000001bcbc7824 */ /* 0x000fe200010e06b8 */
[----:B-1----:R-:W-:Y:S01]  /*20880*/  MOV R191, R5 ;  /* 0x0000000500bf7202 */ /* 0x002fe20000000f00 */
[----:B------:R-:W-:Y:S01]  /*20890*/  IMAD.MOV.U32 R190, RZ, RZ, R0 ;  /* 0x000000ffffbe7224 */ /* 0x000fe200078e0000 */
[----:B------:R1:W-:Y:S04]  /*208a0*/  STL [R1+0x6d8], R5 ;  /* 0x0006d80501007387 */ /* 0x0003e80000100800 */
[----:B------:R-:W-:Y:S04]  /*208b0*/  STL [R1+0x71c], R3 ;  /* 0x00071c0301007387 */ /* 0x000fe80000100800 */
[----:B------:R1:W-:Y:S04]  /*208c0*/  LDGSTS.E [R176+0x60880], desc[UR4][R190.64], P0 ;  /* 0x60880000beb07fae */ /* 0x0003e80008121844 */
[----:B-1----:R-:W4:Y:S04]  /*208d0*/  LDL.LU R5, [R1+0x7dc] ;  /* 0x0007dc0001057983 */ /* 0x002f280000300800 */
[----:B------:R1:W-:Y:S04]  /*208e0*/  STL [R1+0x718], R188 ;  /* 0x000718bc01007387 */ /* 0x0003e80000100800 */
[----:B------:R-:W4:Y:S01]  /*208f0*/  LDL.LU R0, [R1+0x81c] ;  /* 0x00081c0001007983 */ /* 0x000f220000300800 */
[----:B------:R-:W-:-:S02]  /*20900*/  IMAD.MOV.U32 R191, RZ, RZ, R188 ;  /* 0x000000ffffbf7224 */ /* 0x000fc400078e00bc */
[----:B------:R-:W-:Y:S01]  /*20910*/  IMAD.MOV.U32 R190, RZ, RZ, R3 ;  /* 0x000000ffffbe7224 */ /* 0x000fe200078e0003 */
[----:B-1----:R-:W4:Y:S04]  /*20920*/  LDL.LU R188, [R1+0x7d8] ;  /* 0x0007d80001bc7983 */ /* 0x002f280000300800 */
[----:B------:R-:W4:Y:S04]  /*20930*/  LDL.LU R3, [R1+0x818] ;  /* 0x0008180001037983 */ /* 0x000f280000300800 */
[----:B------:R1:W-:Y:S01]  /*20940*/  LDGSTS.E [R176+0x60c80], desc[UR4][R190.64], P0 ;  /* 0x60c80000beb07fae */ /* 0x0003e20008121844 */
[----:B------:R-:W-:-:S05]  /*20950*/  IADD3 R4, P1, R4, R185, RZ ;  /* 0x000000b904047210 */ /* 0x000fca0007f3e0ff */
[----:B-1----:R-:W-:Y:S01]  /*20960*/  IMAD.MOV.U32 R190, RZ, RZ, R4 ;  /* 0x000000ffffbe7224 */ /* 0x002fe200078e0004 */
[----:B--2---:R-:W-:Y:S01]  /*20970*/  IADD3 R181, P2, R181, R185, RZ ;  /* 0x000000b9b5b57210 */ /* 0x004fe20007f5e0ff */
[----:B------:R1:W-:Y:S01]  /*20980*/  STL [R1+0x75c], R4 ;  /* 0x00075c0401007387 */ /* 0x0003e20000100800 */
[----:B---3--:R-:W-:-:S04]  /*20990*/  IADD3.X R187, R187, R184, RZ, P1, !PT ;  /* 0x000000b8bbbb7210 */ /* 0x008fc80000ffe4ff */
[----:B------:R-:W-:Y:S01]  /*209a0*/  MOV R191, R187 ;  /* 0x000000bb00bf7202 */ /* 0x000fe20000000f00 */
[----:B----4-:R-:W-:Y:S01]  /*209b0*/  IMAD.X R189, R189, 0x1, R184, P2 ;  /* 0x00000001bdbd7824 */ /* 0x010fe200010e06b8 */
[----:B------:R2:W-:Y:S04]  /*209c0*/  STL [R1+0x758], R187 ;  /* 0x000758bb01007387 */ /* 0x0005e80000100800 */
[----:B------:R3:W-:Y:S04]  /*209d0*/  STL [R1+0x79c], R181 ;  /* 0x00079cb501007387 */ /* 0x0007e80000100800 */
[----:B------:R4:W-:Y:S04]  /*209e0*/  LDGSTS.E [R176+0x61080], desc[UR4][R190.64], P0 ;  /* 0x61080000beb07fae */ /* 0x0009e80008121844 */
[----:B-1----:R-:W3:Y:S04]  /*209f0*/  LDL.LU R4, [R1+0x664] ;  /* 0x0006640001047983 */ /* 0x002ee80000300800 */
[----:B------:R1:W-:Y:S01]  /*20a00*/  STL [R1+0x798], R189 ;  /* 0x000798bd01007387 */ /* 0x0003e20000100800 */
[----:B----4-:R-:W-:-:S03]  /*20a10*/  IMAD.MOV.U32 R190, RZ, RZ, R181 ;  /* 0x000000ffffbe7224 */ /* 0x010fc600078e00b5 */
[----:B--2---:R-:W2:Y:S01]  /*20a20*/  LDL.LU R187, [R1+0x6a4] ;  /* 0x0006a40001bb7983 */ /* 0x004ea20000300800 */
[----:B------:R-:W-:-:S03]  /*20a30*/  IMAD.MOV.U32 R191, RZ, RZ, R189 ;  /* 0x000000ffffbf7224 */ /* 0x000fc600078e00bd */
[----:B---3--:R-:W3:Y:S01]  /*20a40*/  LDL.LU R181, [R1+0x660] ;  /* 0x0006600001b57983 */ /* 0x008ee20000300800 */
[----:B------:R-:W-:-:S03]  /*20a50*/  IADD3 R5, P1, R5, R185, RZ ;  /* 0x000000b905057210 */ /* 0x000fc60007f3e0ff */
[----:B------:R4:W-:Y:S04]  /*20a60*/  LDGSTS.E [R176+0x61480], desc[UR4][R190.64], P0 ;  /* 0x61480000beb07fae */ /* 0x0009e80008121844 */
[----:B-1----:R-:W3:Y:S01]  /*20a70*/  LDL.LU R189, [R1+0x6a0] ;  /* 0x0006a00001bd7983 */ /* 0x002ee20000300800 */
[----:B------:R-:W-:Y:S02]  /*20a80*/  IADD3 R0, P2, R0, R185, RZ ;  /* 0x000000b900007210 */ /* 0x000fe40007f5e0ff */
[----:B------:R-:W-:Y:S01]  /*20a90*/  IADD3.X R188, R188, R184, RZ, P1, !PT ;  /* 0x000000b8bcbc7210 */ /* 0x000fe20000ffe4ff */
[----:B----4-:R-:W-:Y:S01]  /*20aa0*/  IMAD.MOV.U32 R190, RZ, RZ, R5 ;  /* 0x000000ffffbe7224 */ /* 0x010fe200078e0005 */
[----:B------:R1:W-:Y:S01]  /*20ab0*/  STL [R1+0x7dc], R5 ;  /* 0x0007dc0501007387 */ /* 0x0003e20000100800 */
[----:B------:R-:W-:Y:S01]  /*20ac0*/  IMAD.X R3, R3, 0x1, R184, P2 ;  /* 0x0000000103037824 */ /* 0x000fe200010e06b8 */
[----:B------:R-:W-:-:S02]  /*20ad0*/  MOV R191, R188 ;  /* 0x000000bc00bf7202 */ /* 0x000fc40000000f00 */
[----:B------:R-:W-:Y:S04]  /*20ae0*/  STL [R1+0x7d8], R188 ;  /* 0x0007d8bc01007387 */ /* 0x000fe80000100800 */
[----:B------:R4:W-:Y:S04]  /*20af0*/  STL [R1+0x81c], R0 ;  /* 0x00081c0001007387 */ /* 0x0009e80000100800 */
[----:B------:R4:W-:Y:S04]  /*20b00*/  LDGSTS.E [R176+0x61880], desc[UR4][R190.64], P0 ;  /* 0x61880000beb07fae */ /* 0x0009e80008121844 */
[----:B------:R4:W-:Y:S04]  /*20b10*/  STL [R1+0x818], R3 ;  /* 0x0008180301007387 */ /* 0x0009e80000100800 */
[----:B-1----:R-:W3:Y:S01]  /*20b20*/  LDL.LU R5, [R1+0x6e0] ;  /* 0x0006e00001057983 */ /* 0x002ee20000300800 */
[----:B----4-:R-:W-:-:S03]  /*20b30*/  IMAD.MOV.U32 R190, RZ, RZ, R0 ;  /* 0x000000ffffbe7224 */ /* 0x010fc600078e0000 */
[----:B------:R-:W4:Y:S01]  /*20b40*/  LDL.LU R0, [R1+0x6e4] ;  /* 0x0006e40001007983 */ /* 0x000f220000300800 */
[----:B------:R-:W-:-:S03]  /*20b50*/  IMAD.MOV.U32 R191, RZ, RZ, R3 ;  /* 0x000000ffffbf7224 */ /* 0x000fc600078e0003 */
[----:B------:R-:W4:Y:S04]  /*20b60*/  LDL.LU R188, [R1+0x720] ;  /* 0x0007200001bc7983 */ /* 0x000f280000300800 */
[----:B------:R-:W4:Y:S04]  /*20b70*/  LDL.LU R3, [R1+0x724] ;  /* 0x0007240001037983 */ /* 0x000f280000300800 */
[----:B------:R1:W-:Y:S02]  /*20b80*/  LDGSTS.E [R176+0x61c80], desc[UR4][R190.64], P0 ;  /* 0x61c80000beb07fae */ /* 0x0003e40008121844 */
[----:B-1----:R-:W-:-:S05]  /*20b90*/  LOP3.LUT R191, R2, 0x20, RZ, 0x3c, !PT ;  /* 0x0000002002bf7812 */ /* 0x002fca00078e3cff */
[----:B------:R-:W-:Y:S01]  /*20ba0*/  VIADD R176, R191, UR8 ;  /* 0x00000008bfb07c36 */ /* 0x000fe20008000000 */
[-C--:B------:R-:W-:Y:S02]  /*20bb0*/  IADD3 R4, P1, R4, R185.reuse, RZ ;  /* 0x000000b904047210 */ /* 0x080fe40007f3e0ff */
[----:B--2---:R-:W-:Y:S02]  /*20bc0*/  IADD3 R187, P2, R187, R185, RZ ;  /* 0x000000b9bbbb7210 */ /* 0x004fe40007f5e0ff */
[----:B---3--:R-:W-:Y:S01]  /*20bd0*/  IADD3.X R181, R181, R184, RZ, P1, !PT ;  /* 0x000000b8b5b57210 */ /* 0x008fe20000ffe4ff */
[----:B------:R1:W-:Y:S01]  /*20be0*/  STL [R1+0x664], R4 ;  /* 0x0006640401007387 */ /* 0x0003e20000100800 */
[----:B------:R-:W-:-:S03]  /*20bf0*/  MOV R190, R4 ;  /* 0x0000000400be7202 */ /* 0x000fc60000000f00 */
[----:B------:R2:W-:Y:S01]  /*20c00*/  STL [R1+0x660], R181 ;  /* 0x000660b501007387 */ /* 0x0005e20000100800 */
[----:B------:R-:W-:-:S03]  /*20c10*/  IMAD.X R189, R189, 0x1, R184, P2 ;  /* 0x00000001bdbd7824 */ /* 0x000fc600010e06b8 */
[----:B------:R3:W-:Y:S01]  /*20c20*/  STL [R1+0x6a4], R187 ;  /* 0x0006a4bb01007387 */ /* 0x0007e20000100800 */
[----:B------:R-:W-:-:S03]  /*20c30*/  IMAD.MOV.U32 R191, RZ, RZ, R181 ;  /* 0x000000ffffbf7224 */ /* 0x000fc600078e00b5 */
[----:B------:R3:W-:Y:S04]  /*20c40*/  STL [R1+0x6a0], R189 ;  /* 0x0006a0bd01007387 */ /* 0x0007e80000100800 */
[----:B-1----:R-:W4:Y:S04]  /*20c50*/  LDL.LU R4, [R1+0x764] ;  /* 0x0007640001047983 */ /* 0x002f280000300800 */
[----:B------:R1:W-:Y:S04]  /*20c60*/  LDGSTS.E [R176+0x60100], desc[UR4][R190.64], P0 ;  /* 0x60100000beb07fae */ /* 0x0003e80008121844 */
[----:B--2---:R-:W2:Y:S01]  /*20c70*/  LDL.LU R181, [R1+0x7a4] ;  /* 0x0007a40001b57983 */ /* 0x004ea20000300800 */
[----:B-1----:R-:W-:Y:S01]  /*20c80*/  IMAD.MOV.U32 R190, RZ, RZ, R187 ;  /* 0x000000ffffbe7224 */ /* 0x002fe200078e00bb */
[----:B------:R-:W-:-:S02]  /*20c90*/  MOV R191, R189 ;  /* 0x000000bd00bf7202 */ /* 0x000fc40000000f00 */
[----:B---3--:R-:W3:Y:S04]  /*20ca0*/  LDL.LU R187, [R1+0x760] ;  /* 0x0007600001bb7983 */ /* 0x008ee80000300800 */
[----:B------:R-:W3:Y:S04]  /*20cb0*/  LDL.LU R189, [R1+0x7a0] ;  /* 0x0007a00001bd7983 */ /* 0x000ee80000300800 */
[----:B------:R1:W-:Y:S01]  /*20cc0*/  LDGSTS.E [R176+0x60500], desc[UR4][R190.64], P0 ;  /* 0x60500000beb07fae */ /* 0x0003e20008121844 */
[----:B----4-:R-:W-:-:S05]  /*20cd0*/  IADD3 R0, P1, R0, R185, RZ ;  /* 0x000000b900007210 */ /* 0x010fca0007f3e0ff */
[--C-:B------:R-:W-:Y:S01]  /*20ce0*/  IMAD.X R5, R5, 0x1, R184.reuse, P1 ;  /* 0x0000000105057824 */ /* 0x100fe200008e06b8 */
[----:B------:R-:W-:Y:S01]  /*20cf0*/  IADD3 R3, P2, R3, R185, RZ ;  /* 0x000000b903037210 */ /* 0x000fe20007f5e0ff */
[----:B------:R-:W-:Y:S01]  /*20d00*/  STL [R1+0x6e4], R0 ;  /* 0x0006e40001007387 */ /* 0x000fe20000100800 */
[----:B-1----:R-:W-:Y:S01]  /*20d10*/  MOV R190, R0 ;  /* 0x0000000000be7202 */ /* 0x002fe20000000f00 */
[----:B------:R-:W-:Y:S02]  /*20d20*/  IMAD.MOV.U32 R191, RZ, RZ, R5 ;  /* 0x000000ffffbf7224 */ /* 0x000fe400078e0005 */
[----:B------:R-:W-:Y:S01]  /*20d30*/  IMAD.X R188, R188, 0x1, R184, P2 ;  /* 0x00000001bcbc7824 */ /* 0x000fe200010e06b8 */
[----:B------:R1:W-:Y:S04]  /*20d40*/  STL [R1+0x6e0], R5 ;  /* 0x0006e00501007387 */ /* 0x0003e80000100800 */
[----:B------:R-:W-:Y:S04]  /*20d50*/  STL [R1+0x724], R3 ;  /* 0x0007240301007387 */ /* 0x000fe80000100800 */
[----:B------:R4:W-:Y:S04]  /*20d60*/  LDGSTS.E [R176+0x60900], desc[UR4][R190.64], P0 ;  /* 0x60900000beb07fae */ /* 0x0009e80008121844 */
[----:B-1----:R-:W3:Y:S04]  /*20d70*/  LDL.LU R5, [R1+0x7e4] ;  /* 0x0007e40001057983 */ /* 0x002ee80000300800 */
[----:B------:R1:W-:Y:S04]  /*20d80*/  STL [R1+0x720], R188 ;  /* 0x000720bc01007387 */ /* 0x0003e80000100800 */
[----:B------:R-:W3:Y:S01]  /*20d90*/  LDL.LU R0, [R1+0x824] ;  /* 0x0008240001007983 */ /* 0x000ee20000300800 */
[----:B----4-:R-:W-:Y:S01]  /*20da0*/  MOV R191, R188 ;  /* 0x000000bc00bf7202 */ /* 0x010fe20000000f00 */
[----:B------:R-:W-:-:S02]  /*20db0*/  IMAD.MOV.U32 R190, RZ, RZ, R3 ;  /* 0x000000ffffbe7224 */ /* 0x000fc400078e0003 */
[----:B-1----:R-:W4:Y:S04]  /*20dc0*/  LDL.LU R188, [R1+0x7e0] ;  /* 0x0007e00001bc7983 */ /* 0x002f280000300800 */
[----:B------:R-:W4:Y:S04]  /*20dd0*/  LDL.LU R3, [R1+0x820] ;  /* 0x0008200001037983 */ /* 0x000f280000300800 */
[----:B------:R1:W-:Y:S01]  /*20de0*/  LDGSTS.E [R176+0x60d00], desc[UR4][R190.64], P0 ;  /* 0x60d00000beb07fae */ /* 0x0003e20008121844 */
[----:B------:R-:W-:-:S04]  /*20df0*/  IADD3 R4, P1, R4, R185, RZ ;  /* 0x000000b904047210 */ /* 0x000fc80007f3e0ff */
[----:B-1----:R-:W-:Y:S02]  /*20e00*/  MOV R190, R4 ;  /* 0x0000000400be7202 */ /* 0x002fe40000000f00 */
[----:B--2---:R-:W-:Y:S01]  /*20e10*/  IADD3 R181, P2, R181, R185, RZ ;  /* 0x000000b9b5b57210 */ /* 0x004fe20007f5e0ff */
[----:B------:R1:W-:Y:S01]  /*20e20*/  STL [R1+0x764], R4 ;  /* 0x0007640401007387 */ /* 0x0003e20000100800 */
[----:B---3--:R-:W-:-:S04]  /*20e30*/  IMAD.X R187, R187, 0x1, R184, P1 ;  /* 0x00000001bbbb7824 */ /* 0x008fc800008e06b8 */
[----:B------:R-:W-:Y:S02]  /*20e40*/  IMAD.MOV.U32 R191, RZ, RZ, R187 ;  /* 0x000000ffffbf7224 */ /* 0x000fe400078e00bb */
[----:B------:R-:W-:Y:S01]  /*20e50*/  IMAD.X R189, R189, 0x1, R184, P2 ;  /* 0x00000001bdbd7824 */ /* 0x000fe200010e06b8 */
[----:B------:R2:W-:Y:S04]  /*20e60*/  STL [R1+0x760], R187 ;  /* 0x000760bb01007387 */ /* 0x0005e80000100800 */
[----:B------:R3:W-:Y:S04]  /*20e70*/  STL [R1+0x7a4], R181 ;  /* 0x0007a4b501007387 */ /* 0x0007e80000100800 */
[----:B------:R2:W-:Y:S04]  /*20e80*/  LDGSTS.E [R176+0x61100], desc[UR4][R190.64], P0 ;  /* 0x61100000beb07fae */ /* 0x0005e80008121844 */
[----:B-1----:R-:W4:Y:S04]  /*20e90*/  LDL.LU R4, [R1+0x66c] ;  /* 0x00066c0001047983 */ /* 0x002f280000300800 */
[----:B------:R1:W-:Y:S01]  /*20ea0*/  STL [R1+0x7a0], R189 ;  /* 0x0007a0bd01007387 */ /* 0x0003e20000100800 */
[----:B--2---:R-:W-:Y:S01]  /*20eb0*/  IMAD.MOV.U32 R190, RZ, RZ, R181 ;  /* 0x000000ffffbe7224 */ /* 0x004fe200078e00b5 */
[----:B------:R-:W-:-:S02]  /*20ec0*/  MOV R191, R189 ;  /* 0x000000bd00bf7202 */ /* 0x000fc40000000f00 */
[----:B------:R-:W2:Y:S04]  /*20ed0*/  LDL.LU R187, [R1+0x6ac] ;  /* 0x0006ac0001bb7983 */ /* 0x000ea80000300800 */
[----:B---3--:R-:W3:Y:S01]  /*20ee0*/  LDL.LU R181, [R1+0x668] ;  /* 0x0006680001b57983 */ /* 0x008ee20000300800 */
[----:B------:R-:W-:-:S03]  /*20ef0*/  IADD3 R5, P1, R5, R185, RZ ;  /* 0x000000b905057210 */ /* 0x000fc60007f3e0ff */
[----:B------:R4:W-:Y:S04]  /*20f00*/  LDGSTS.E [R176+0x61500], desc[UR4][R190.64], P0 ;  /* 0x61500000beb07fae */ /* 0x0009e80008121844 */
[----:B-1----:R-:W3:Y:S01]  /*20f10*/  LDL.LU R189, [R1+0x6a8] ;  /* 0x0006a80001bd7983 */ /* 0x002ee20000300800 */
[----:B------:R-:W-:Y:S01]  /*20f20*/  IADD3 R0, P2, R0, R185, RZ ;  /* 0x000000b900007210 */ /* 0x000fe20007f5e0ff */
[--C-:B----4-:R-:W-:Y:S01]  /*20f30*/  IMAD.X R188, R188, 0x1, R184.reuse, P1 ;  /* 0x00000001bcbc7824 */ /* 0x110fe200008e06b8 */
[----:B------:R-:W-:Y:S01]  /*20f40*/  MOV R190, R5 ;  /* 0x0000000500be7202 */ /* 0x000fe20000000f00 */
[----:B------:R1:W-:Y:S02]  /*20f50*/  STL [R1+0x7e4], R5 ;  /* 0x0007e40501007387 */ /* 0x0003e40000100800 */
[----:B------:R-:W-:-:S02]  /*20f60*/  IMAD.X R3, R3, 0x1, R184, P2 ;  /* 0x0000000103037824 */ /* 0x000fc400010e06b8 */
[----:B------:R-:W-:Y:S01]  /*20f70*/  IMAD.MOV.U32 R191, RZ, RZ, R188 ;  /* 0x000000ffffbf7224 */ /* 0x000fe200078e00bc */
[----:B------:R-:W-:Y:S04]  /*20f80*/  STL [R1+0x7e0], R188 ;  /* 0x0007e0bc01007387 */ /* 0x000fe80000100800 */
[----:B------:R4:W-:Y:S04]  /*20f90*/  STL [R1+0x824], R0 ;  /* 0x0008240001007387 */ /* 0x0009e80000100800 */
[----:B------:R4:W-:Y:S04]  /*20fa0*/  LDGSTS.E [R176+0x61900], desc[UR4][R190.64], P0 ;  /* 0x61900000beb07fae */ /* 0x0009e80008121844 */
[----:B------:R4:W-:Y:S04]  /*20fb0*/  STL [R1+0x820], R3 ;  /* 0x0008200301007387 */ /* 0x0009e80000100800 */
[----:B-1----:R-:W3:Y:S01]  /*20fc0*/  LDL.LU R5, [R1+0x6e8] ;  /* 0x0006e80001057983 */ /* 0x002ee20000300800 */
[----:B----4-:R-:W-:-:S03]  /*20fd0*/  IMAD.MOV.U32 R190, RZ, RZ, R0 ;  /* 0x000000ffffbe7224 */ /* 0x010fc600078e0000 */
[----:B------:R-:W4:Y:S01]  /*20fe0*/  LDL.LU R0, [R1+0x6ec] ;  /* 0x0006ec0001007983 */ /* 0x000f220000300800 */
[----:B------:R-:W-:-:S03]  /*20ff0*/  MOV R191, R3 ;  /* 0x0000000300bf7202 */ /* 0x000fc60000000f00 */
[----:B------:R-:W4:Y:S04]  /*21000*/  LDL.LU R188, [R1+0x728] ;  /* 0x0007280001bc7983 */ /* 0x000f280000300800 */
[----:B------:R-:W4:Y:S04]  /*21010*/  LDL.LU R3, [R1+0x72c] ;  /* 0x00072c0001037983 */ /* 0x000f280000300800 */
[----:B------:R1:W-:Y:S02]  /*21020*/  LDGSTS.E [R176+0x61d00], desc[UR4][R190.64], P0 ;  /* 0x61d00000beb07fae */ /* 0x0003e40008121844 */
[----:B-1----:R-:W-:-:S04]  /*21030*/  LOP3.LUT R191, R2, 0x30, RZ, 0x3c, !PT ;  /* 0x0000003002bf7812 */ /* 0x002fc800078e3cff */
[----:B------:R-:W-:Y:S02]  /*21040*/  IADD3 R176, R191, UR8, RZ ;  /* 0x00000008bfb07c10 */ /* 0x000fe4000fffe0ff */
[-C--:B------:R-:W-:Y:S02]  /*21050*/  IADD3 R4, P1, R4, R185.reuse, RZ ;  /* 0x000000b904047210 */ /* 0x080fe40007f3e0ff */
[----:B--2---:R-:W-:-:S03]  /*21060*/  IADD3 R187, P2, R187, R185, RZ ;  /* 0x000000b9bbbb7210 */ /* 0x004fc60007f5e0ff */
[----:B---3--:R-:W-:Y:S01]  /*21070*/  IMAD.X R181, R181, 0x1, R184, P1 ;  /* 0x00000001b5b57824 */ /* 0x008fe200008e06b8 */
[----:B------:R1:W-:Y:S01]  /*21080*/  STL [R1+0x66c], R4 ;  /* 0x00066c0401007387 */ /* 0x0003e20000100800 */
[----:B------:R-:W-:Y:S02]  /*21090*/  IMAD.MOV.U32 R190, RZ, RZ, R4 ;  /* 0x000000ffffbe7224 */ /* 0x000fe400078e0004 */
[----:B------:R-:W-:Y:S01]  /*210a0*/  IMAD.MOV.U32 R191, RZ, RZ, R181 ;  /* 0x000000ffffbf7224 */ /* 0x000fe200078e00b5 */
[----:B------:R2:W-:Y:S01]  /*210b0*/  STL [R1+0x668], R181 ;  /* 0x000668b501007387 */ /* 0x0005e20000100800 */
[----:B------:R-:W-:-:S03]  /*210c0*/  IMAD.X R189, R189, 0x1, R184, P2 ;  /* 0x00000001bdbd7824 */ /* 0x000fc600010e06b8 */
[----:B------:R3:W-:Y:S04]  /*210d0*/  STL [R1+0x6ac], R187 ;  /* 0x0006acbb01007387 */ /* 0x0007e80000100800 */
[----:B------:R3:W-:Y:S04]  /*210e0*/  STL [R1+0x6a8], R189 ;  /* 0x0006a8bd01007387 */ /* 0x0007e80000100800 */
[----:B-1----:R-:W4:Y:S04]  /*210f0*/  LDL.LU R4, [R1+0x76c] ;  /* 0x00076c0001047983 */ /* 0x002f280000300800 */
[----:B------:R1:W-:Y:S04]  /*21100*/  LDGSTS.E [R176+0x60180], desc[UR4][R190.64], P0 ;  /* 0x60180000beb07fae */ /* 0x0003e80008121844 */
[----:B--2---:R-:W2:Y:S01]  /*21110*/  LDL.LU R181, [R1+0x7ac] ;  /* 0x0007ac0001b57983 */ /* 0x004ea20000300800 */
[----:B-1----:R-:W-:Y:S01]  /*21120*/  MOV R190, R187 ;  /* 0x000000bb00be7202 */ /* 0x002fe20000000f00 */
[----:B------:R-:W-:-:S02]  /*21130*/  IMAD.MOV.U32 R191, RZ, RZ, R189 ;  /* 0x000000ffffbf7224 */ /* 0x000fc400078e00bd */
[----:B---3--:R-:W3:Y:S04]  /*21140*/  LDL.LU R187, [R1+0x768] ;  /* 0x0007680001bb7983 */ /* 0x008ee80000300800 */
[----:B------:R-:W3:Y:S04]  /*21150*/  LDL.LU R189, [R1+0x7a8] ;  /* 0x0007a80001bd7983 */ /* 0x000ee80000300800 */
[----:B------:R1:W-:Y:S01]  /*21160*/  LDGSTS.E [R176+0x60580], desc[UR4][R190.64], P0 ;  /* 0x60580000beb07fae */ /* 0x0003e20008121844 */
[----:B----4-:R-:W-:-:S05]  /*21170*/  IADD3 R0, P1, R0, R185, RZ ;  /* 0x000000b900007210 */ /* 0x010fca0007f3e0ff */
[----:B------:R-:W-:Y:S01]  /*21180*/  IMAD.X R5, R5, 0x1, R184, P1 ;  /* 0x0000000105057824 */ /* 0x000fe200008e06b8 */
[----:B------:R-:W-:Y:S01]  /*21190*/  IADD3 R3, P2, R3, R185, RZ ;  /* 0x000000b903037210 */ /* 0x000fe20007f5e0ff */
[----:B------:R-:W-:Y:S01]  /*211a0*/  STL [R1+0x6ec], R0 ;  /* 0x0006ec0001007387 */ /* 0x000fe20000100800 */
[----:B-1----:R-:W-:Y:S02]  /*211b0*/  IMAD.MOV.U32 R190, RZ, RZ, R0 ;  /* 0x000000ffffbe7224 */ /* 0x002fe400078e0000 */
[----:B------:R-:W-:Y:S01]  /*211c0*/  IADD3.X R188, R188, R184, RZ, P2, !PT ;  /* 0x000000b8bcbc7210 */ /* 0x000fe200017fe4ff */
[----:B------:R1:W-:Y:S01]  /*211d0*/  STL [R1+0x6e8], R5 ;  /* 0x0006e80501007387 */ /* 0x0003e20000100800 */
[----:B------:R-:W-:-:S03]  /*211e0*/  IMAD.MOV.U32 R191, RZ, RZ, R5 ;  /* 0x000000ffffbf7224 */ /* 0x000fc600078e0005 */
[----:B------:R-:W-:Y:S04]  /*211f0*/  STL [R1+0x72c], R3 ;  /* 0x00072c0301007387 */ /* 0x000fe80000100800 */
[----:B------:R4:W-:Y:S04]  /*21200*/  LDGSTS.E [R176+0x60980], desc[UR4][R190.64], P0 ;  /* 0x60980000beb07fae */ /* 0x0009e80008121844 */
[----:B-1----:R-:W3:Y:S04]  /*21210*/  LDL.LU R5, [R1+0x7ec] ;  /* 0x0007ec0001057983 */ /* 0x002ee80000300800 */
[----:B------:R1:W-:Y:S04]  /*21220*/  STL [R1+0x728], R188 ;  /* 0x000728bc01007387 */ /* 0x0003e80000100800 */
[----:B------:R-:W3:Y:S01]  /*21230*/  LDL.LU R0, [R1+0x82c] ;  /* 0x00082c0001007983 */ /* 0x000ee20000300800 */
[----:B----4-:R-:W-:Y:S01]  /*21240*/  IMAD.MOV.U32 R191, RZ, RZ, R188 ;  /* 0x000000ffffbf7224 */ /* 0x010fe200078e00bc */
[----:B------:R-:W-:-:S02]  /*21250*/  MOV R190, R3 ;  /* 0x0000000300be7202 */ /* 0x000fc40000000f00 */
[----:B-1----:R-:W4:Y:S04]  /*21260*/  LDL.LU R188, [R1+0x7e8] ;  /* 0x0007e80001bc7983 */ /* 0x002f280000300800 */
[----:B------:R-:W4:Y:S04]  /*21270*/  LDL.LU R3, [R1+0x828] ;  /* 0x0008280001037983 */ /* 0x000f280000300800 */
[----:B------:R1:W-:Y:S01]  /*21280*/  LDGSTS.E [R176+0x60d80], desc[UR4][R190.64], P0 ;  /* 0x60d80000beb07fae */ /* 0x0003e20008121844 */
[----:B------:R-:W-:-:S05]  /*21290*/  IADD3 R4, P1, R4, R185, RZ ;  /* 0x000000b904047210 */ /* 0x000fca0007f3e0ff */
[----:B-1----:R-:W-:Y:S01]  /*212a0*/  IMAD.MOV.U32 R190, RZ, RZ, R4 ;  /* 0x000000ffffbe7224 */ /* 0x002fe200078e0004 */
[----:B--2---:R-:W-:Y:S01]  /*212b0*/  IADD3 R181, P2, R181, R185, RZ ;  /* 0x000000b9b5b57210 */ /* 0x004fe20007f5e0ff */
[----:B------:R1:W-:Y:S01]  /*212c0*/  STL [R1+0x76c], R4 ;  /* 0x00076c0401007387 */ /* 0x0003e20000100800 */
[----:B---3--:R-:W-:-:S04]  /*212d0*/  IMAD.X R187, R187, 0x1, R184, P1 ;  /* 0x00000001bbbb7824 */ /* 0x008fc800008e06b8 */
[----:B------:R-:W-:Y:S01]  /*212e0*/  IMAD.MOV.U32 R191, RZ, RZ, R187 ;  /* 0x000000ffffbf7224 */ /* 0x000fe200078e00bb */
[----:B------:R-:W-:Y:S01]  /*212f0*/  IADD3.X R189, R189, R184, RZ, P2, !PT ;  /* 0x000000b8bdbd7210 */ /* 0x000fe200017fe4ff */
[----:B------:R2:W-:Y:S04]  /*21300*/  STL [R1+0x768], R187 ;  /* 0x000768bb01007387 */ /* 0x0005e80000100800 */
[----:B------:R3:W-:Y:S04]  /*21310*/  STL [R1+0x7ac], R181 ;  /* 0x0007acb501007387 */ /* 0x0007e80000100800 */
[----:B-1----:R-:W4:Y:S04]  /*21320*/  LDL.LU R4, [R1+0x674] ;  /* 0x0006740001047983 */ /* 0x002f280000300800 */
[----:B------:R1:W-:Y:S04]  /*21330*/  LDGSTS.E [R176+0x61180], desc[UR4][R190.64], P0 ;  /* 0x61180000beb07fae */ /* 0x0003e80008121844 */
[----:B------:R3:W-:Y:S04]  /*21340*/  STL [R1+0x7a8], R189 ;  /* 0x0007a8bd01007387 */ /* 0x0007e80000100800 */
[----:B--2---:R-:W2:Y:S01]  /*21350*/  LDL.LU R187, [R1+0x6b4] ;  /* 0x0006b40001bb7983 */ /* 0x004ea20000300800 */
[----:B-1----:R-:W-:Y:S01]  /*21360*/  MOV R190, R181 ;  /* 0x000000b500be7202 */ /* 0x002fe20000000f00 */
[----:B------:R-:W-:-:S02]  /*21370*/  IMAD.MOV.U32 R191, RZ, RZ, R189 ;  /* 0x000000ffffbf7224 */ /* 0x000fc400078e00bd */
[----:B---3--:R-:W3:Y:S01]  /*21380*/  LDL.LU R181, [R1+0x670] ;  /* 0x0006700001b57983 */ /* 0x008ee20000300800 */
[----:B------:R-:W-:-:S03]  /*21390*/  IADD3 R5, P1, R5, R185, RZ ;  /* 0x000000b905057210 */ /* 0x000fc60007f3e0ff */
[----:B------:R1:W-:Y:S04]  /*213a0*/  LDGSTS.E [R176+0x61580], desc[UR4][R190.64], P0 ;  /* 0x61580000beb07fae */ /* 0x0003e80008121844 */
[----:B------:R-:W3:Y:S01]  /*213b0*/  LDL.LU R189, [R1+0x6b0] ;  /* 0x0006b00001bd7983 */ /* 0x000ee20000300800 */
[----:B------:R-:W-:Y:S01]  /*213c0*/  IADD3 R0, P2, R0, R185, RZ ;  /* 0x000000b900007210 */ /* 0x000fe20007f5e0ff */
[----:B----4-:R-:W-:Y:S02]  /*213d0*/  IMAD.X R188, R188, 0x1, R184, P1 ;  /* 0x00000001bcbc7824 */ /* 0x010fe400008e06b8 */
[----:B-1----:R-:W-:Y:S01]  /*213e0*/  IMAD.MOV.U32 R190, RZ, RZ, R5 ;  /* 0x000000ffffbe7224 */ /* 0x002fe200078e0005 */
[----:B------:R-:W-:Y:S01]  /*213f0*/  IADD3.X R3, R3, R184, RZ, P2, !PT ;  /* 0x000000b803037210 */ /* 0x000fe200017fe4ff */
[----:B------:R-:W-:Y:S01]  /*21400*/  IMAD.MOV.U32 R191, RZ, RZ, R188 ;  /* 0x000000ffffbf7224 */ /* 0x000fe200078e00bc */
[----:B------:R1:W-:Y:S04]  /*21410*/  STL [R1+0x7ec], R5 ;  /* 0x0007ec0501007387 */ /* 0x0003e80000100800 */
[----:B------:R-:W-:Y:S04]  /*21420*/  STL [R1+0x7e8], R188 ;  /* 0x0007e8bc01007387 */ /* 0x000fe80000100800 */
[----:B------:R4:W-:Y:S04]  /*21430*/  STL [R1+0x82c], R0 ;  /* 0x00082c0001007387 */ /* 0x0009e80000100800 */
[----:B------:R4:W-:Y:S04]  /*21440*/  LDGSTS.E [R176+0x61980], desc[UR4][R190.64], P0 ;  /* 0x61980000beb07fae */ /* 0x0009e80008121844 */
[----:B------:R4:W-:Y:S04]  /*21450*/  STL [R1+0x828], R3 ;  /* 0x0008280301007387 */ /* 0x0009e80000100800 */
[----:B-1----:R-:W3:Y:S01]  /*21460*/  LDL.LU R5, [R1+0x6f0] ;  /* 0x0006f00001057983 */ /* 0x002ee20000300800 */
[----:B----4-:R-:W-:-:S03]  /*21470*/  MOV R190, R0 ;  /* 0x0000000000be7202 */ /* 0x010fc60000000f00 */
[----:B------:R-:W4:Y:S01]  /*21480*/  LDL.LU R0, [R1+0x6f4] ;  /* 0x0006f40001007983 */ /* 0x000f220000300800 */
[----:B------:R-:W-:-:S03]  /*21490*/  IMAD.MOV.U32 R191, RZ, RZ, R3 ;  /* 0x000000ffffbf7224 */ /* 0x000fc600078e0003 */
[----:B------:R-:W4:Y:S04]  /*214a0*/  LDL.LU R188, [R1+0x730] ;  /* 0x0007300001bc7983 */ /* 0x000f280000300800 */
[----:B------:R-:W4:Y:S04]  /*214b0*/  LDL.LU R3, [R1+0x734] ;  /* 0x0007340001037983 */ /* 0x000f280000300800 */
[----:B------:R1:W-:Y:S02]  /*214c0*/  LDGSTS.E [R176+0x61d80], desc[UR4][R190.64], P0 ;  /* 0x61d80000beb07fae */ /* 0x0003e40008121844 */
[----:B-1----:R-:W-:-:S05]  /*214d0*/  LOP3.LUT R191, R2, 0x40, RZ, 0x3c, !PT ;  /* 0x0000004002bf7812 */ /* 0x002fca00078e3cff */
[----:B------:R-:W-:Y:S01]  /*214e0*/  VIADD R176, R191, UR8 ;  /* 0x00000008bfb07c36 */ /* 0x000fe20008000000 */
[----:B------:R-:W-:-:S05]  /*214f0*/  IADD3 R4, P1, R4, R185, RZ ;  /* 0x000000b904047210 */ /* 0x000fca0007f3e0ff */
[----:B------:R1:W-:Y:S01]  /*21500*/  STL [R1+0x674], R4 ;  /* 0x0006740401007387 */ /* 0x0003e20000100800 */
[----:B--2---:R-:W-:Y:S01]  /*21510*/  IADD3 R187, P2, R187, R185, RZ ;  /* 0x000000b9bbbb7210 */ /* 0x004fe20007f5e0ff */
[----:B------:R-:W-:Y:S02]  /*21520*/  IMAD.MOV.U32 R190, RZ, RZ, R4 ;  /* 0x000000ffffbe7224 */ /* 0x000fe400078e0004 */
[----:B---3--:R-:W-:-:S05]  /*21530*/  IMAD.X R181, R181, 0x1, R184, P1 ;  /* 0x00000001b5b57824 */ /* 0x008fca00008e06b8 */
[----:B------:R2:W-:Y:S01]  /*21540*/  STL [R1+0x670], R181 ;  /* 0x000670b501007387 */ /* 0x0005e20000100800 */
[----:B------:R-:W-:Y:S02]  /*21550*/  MOV R191, R181 ;  /* 0x000000b500bf7202 */ /* 0x000fe40000000f00 */
[----:B------:R-:W-:Y:S01]  /*21560*/  IADD3.X R189, R189, R184, RZ, P2, !PT ;  /* 0x000000b8bdbd7210 */ /* 0x000fe200017fe4ff */
[----:B------:R3:W-:Y:S04]  /*21570*/  STL [R1+0x6b4], R187 ;  /* 0x0006b4bb01007387 */ /* 0x0007e80000100800 */
[----:B------:R3:W-:Y:S04]  /*21580*/  STL [R1+0x6b0], R189 ;  /* 0x0006b0bd01007387 */ /* 0x0007e80000100800 */
[----:B-1----:R-:W4:Y:S04]  /*21590*/  LDL.LU R4, [R1+0x774] ;  /* 0x0007740001047983 */ /* 0x002f280000300800 */
[----:B------:R1:W-:Y:S04]  /*215a0*/  LDGSTS.E [R176+0x60200], desc[UR4][R190.64], P0 ;  /* 0x60200000beb07fae */ /* 0x0003e80008121844 */
[----:B--2---:R-:W2:Y:S01]  /*215b0*/  LDL.LU R181, [R1+0x7b4] ;  /* 0x0007b40001b57983 */ /* 0x004ea20000300800 */
[----:B-1----:R-:W-:-:S02]  /*215c0*/  IMAD.MOV.U32 R190, RZ, RZ, R187 ;  /* 0x000000ffffbe7224 */ /* 0x002fc400078e00bb */
[----:B------:R-:W-:Y:S01]  /*215d0*/  IMAD.MOV.U32 R191, RZ, RZ, R189 ;  /* 0x000000ffffbf7224 */ /* 0x000fe200078e00bd */
[----:B---3--:R-:W3:Y:S04]  /*215e0*/  LDL.LU R187, [R1+0x770] ;  /* 0x0007700001bb7983 */ /* 0x008ee80000300800 */
[----:B------:R-:W3:Y:S04]  /*215f0*/  LDL.LU R189, [R1+0x7b0] ;  /* 0x0007b00001bd7983 */ /* 0x000ee80000300800 */
[----:B------:R1:W-:Y:S01]  /*21600*/  LDGSTS.E [R176+0x60600], desc[UR4][R190.64], P0 ;  /* 0x60600000beb07fae */ /* 0x0003e20008121844 */
[----:B----4-:R-:W-:-:S04]  /*21610*/  IADD3 R0, P1, R0, R185, RZ ;  /* 0x000000b900007210 */ /* 0x010fc80007f3e0ff */
[----:B------:R-:W-:Y:S02]  /*21620*/  IADD3.X R5, R5, R184, RZ, P1, !PT ;  /* 0x000000b805057210 */ /* 0x000fe40000ffe4ff */
[----:B------:R-:W-:Y:S01]  /*21630*/  IADD3 R3, P2, R3, R185, RZ ;  /* 0x000000b903037210 */ /* 0x000fe20007f5e0ff */
[----:B------:R-:W-:Y:S01]  /*21640*/  STL [R1+0x6f4], R0 ;  /* 0x0006f40001007387 */ /* 0x000fe20000100800 */
[----:B-1----:R-:W-:Y:S01]  /*21650*/  IMAD.MOV.U32 R190, RZ, RZ, R0 ;  /* 0x000000ffffbe7224 */ /* 0x002fe200078e0000 */
[----:B------:R-:W-:Y:S02]  /*21660*/  MOV R191, R5 ;  /* 0x0000000500bf7202 */ /* 0x000fe40000000f00 */
[----:B------:R-:W-:Y:S01]  /*21670*/  IMAD.X R188, R188, 0x1, R184, P2 ;  /* 0x00000001bcbc7824 */ /* 0x000fe200010e06b8 */
[----:B------:R1:W-:Y:S04]  /*21680*/  STL [R1+0x6f0], R5 ;  /* 0x0006f00501007387 */ /* 0x0003e80000100800 */
[----:B------:R-:W-:Y:S04]  /*21690*/  STL [R1+0x734], R3 ;  /* 0x0007340301007387 */ /* 0x000fe80000100800 */
[----:B------:R4:W-:Y:S04]  /*216a0*/  LDGSTS.E [R176+0x60a00], desc[UR4][R190.64], P0 ;  /* 0x60a00000beb07fae */ /* 0x0009e80008121844 */
[----:B-1----:R-:W3:Y:S04]  /*216b0*/  LDL.LU R5, [R1+0x7f4] ;  /* 0x0007f40001057983 */ /* 0x002ee80000300800 */
[----:B------:R1:W-:Y:S04]  /*216c0*/  STL [R1+0x730], R188 ;  /* 0x000730bc01007387 */ /* 0x0003e80000100800 */
[----:B------:R-:W3:Y:S01]  /*216d0*/  LDL.LU R0, [R1+0x834] ;  /* 0x0008340001007983 */ /* 0x000ee20000300800 */
[----:B----4-:R-:W-:-:S02]  /*216e0*/  IMAD.MOV.U32 R191, RZ, RZ, R188 ;  /* 0x000000ffffbf7224 */ /* 0x010fc400078e00bc */
        /* <DEDUP_REMOVED lines=10> */
[----:B------:R-:W-:Y:S01]  /*21790*/  IMAD.X R189, R189, 0x1, R184, P2 ;  /* 0x00000001bdbd7824 */ /* 0x000fe200010e06b8 */
[----:B------:R2:W-:Y:S04]  /*217a0*/  STL [R1+0x770], R187 ;  /* 0x000770bb01007387 */ /* 0x0005e80000100800 */
[----:B------:R3:W-:Y:S04]  /*217b0*/  STL [R1+0x7b4], R181 ;  /* 0x0007b4b501007387 */ /* 0x0007e80000100800 */
[----:B------:R2:W-:Y:S04]  /*217c0*/  LDGSTS.E [R176+0x61200], desc[UR4][R190.64], P0 ;  /* 0x61200000beb07fae */ /* 0x0005e80008121844 */
[----:B-1----:R-:W4:Y:S04]  /*217d0*/  LDL.LU R4, [R1+0x67c] ;  /* 0x00067c0001047983 */ /* 0x002f280000300800 */
[----:B------:R1:W-:Y:S01]  /*217e0*/  STL [R1+0x7b0], R189 ;  /* 0x0007b0bd01007387 */ /* 0x0003e20000100800 */
[----:B--2---:R-:W-:-:S03]  /*217f0*/  IMAD.MOV.U32 R190, RZ, RZ, R181 ;  /* 0x000000ffffbe7224 */ /* 0x004fc600078e00b5 */
[----:B------:R-:W2:Y:S01]  /*21800*/  LDL.LU R187, [R1+0x6bc] ;  /* 0x0006bc0001bb7983 */ /* 0x000ea20000300800 */
[----:B------:R-:W-:-:S03]  /*21810*/  IMAD.MOV.U32 R191, RZ, RZ, R189 ;  /* 0x000000ffffbf7224 */ /* 0x000fc600078e00bd */
[----:B---3--:R-:W3:Y:S04]  /*21820*/  LDL.LU R181, [R1+0x678] ;  /* 0x0006780001b57983 */ /* 0x008ee80000300800 */
[----:B------:R4:W-:Y:S01]  /*21830*/  LDGSTS.E [R176+0x61600], desc[UR4][R190.64], P0 ;  /* 0x61600000beb07fae */ /* 0x0009e20008121844 */
[----:B------:R-:W-:-:S03]  /*21840*/  IADD3 R5, P1, R5, R185, RZ ;  /* 0x000000b905057210 */ /* 0x000fc60007f3e0ff */
[----:B-1----:R-:W3:Y:S01]  /*21850*/  LDL.LU R189, [R1+0x6b8] ;  /* 0x0006b80001bd7983 */ /* 0x002ee20000300800 */
[----:B------:R-:W-:Y:S01]  /*21860*/  IADD3 R0, P2, R0, R185, RZ ;  /* 0x000000b900007210 */ /* 0x000fe20007f5e0ff */
[----:B----4-:R-:W-:Y:S01]  /*21870*/  IMAD.MOV.U32 R190, RZ, RZ, R5 ;  /* 0x000000ffffbe7224 */ /* 0x010fe200078e0005 */
[----:B------:R-:W-:Y:S01]  /*21880*/  IADD3.X R188, R188, R184, RZ, P1, !PT ;  /* 0x000000b8bcbc7210 */ /* 0x000fe20000ffe4ff */
[----:B------:R1:W-:Y:S02]  /*21890*/  STL [R1+0x7f4], R5 ;  /* 0x0007f40501007387 */ /* 0x0003e40000100800 */
[----:B------:R-:W-:Y:S01]  /*218a0*/  IMAD.X R3, R3, 0x1, R184, P2 ;  /* 0x0000000103037824 */ /* 0x000fe200010e06b8 */
[----:B------:R-:W-:Y:S01]  /*218b0*/  MOV R191, R188 ;  /* 0x000000bc00bf7202 */ /* 0x000fe20000000f00 */
        /* <DEDUP_REMOVED lines=34> */
[----:B------:R4:W-:Y:S01]  /*21ae0*/  STL [R1+0x6fc], R0 ;  /* 0x0006fc0001007387 */ /* 0x0009e20000100800 */
[----:B-1----:R-:W-:Y:S01]  /*21af0*/  MOV R190, R0 ;  /* 0x0000000000be7202 */ /* 0x002fe20000000f00 */
[----:B------:R-:W-:Y:S02]  /*21b00*/  IMAD.MOV.U32 R191, RZ, RZ, R5 ;  /* 0x000000ffffbf7224 */ /* 0x000fe400078e0005 */
[----:B------:R-:W-:Y:S01]  /*21b10*/  IMAD.X R188, R188, 0x1, R184, P2 ;  /* 0x00000001bcbc7824 */ /* 0x000fe200010e06b8 */
[----:B------:R1:W-:Y:S04]  /*21b20*/  STL [R1+0x6f8], R5 ;  /* 0x0006f80501007387 */ /* 0x0003e80000100800 */
[----:B------:R1:W-:Y:S04]  /*21b30*/  STL [R1+0x73c], R3 ;  /* 0x00073c0301007387 */ /* 0x0003e80000100800 */
[----:B----4-:R-:W4:Y:S04]  /*21b40*/  LDL.LU R0, [R1+0x7fc] ;  /* 0x0007fc0001007983 */ /* 0x010f280000300800 */
[----:B------:R1:W-:Y:S04]  /*21b50*/  STL [R1+0x738], R188 ;  /* 0x000738bc01007387 */ /* 0x0003e80000100800 */
[----:B------:R1:W-:Y:S04]  /*21b60*/  LDGSTS.E [R176+0x60a80], desc[UR4][R190.64], P0 ;  /* 0x60a80000beb07fae */ /* 0x0003e80008121844 */
[----:B-1----:R-:W4:Y:S01]  /*21b70*/  LDL.LU R5, [R1+0x83c] ;  /* 0x00083c0001057983 */ /* 0x002f220000300800 */
[----:B------:R-:W-:-:S03]  /*21b80*/  IMAD.MOV.U32 R190, RZ, RZ, R3 ;  /* 0x000000ffffbe7224 */ /* 0x000fc600078e0003 */
[----:B------:R-:W4:Y:S01]  /*21b90*/  LDL.LU R3, [R1+0x7f8] ;  /* 0x0007f80001037983 */ /* 0x000f220000300800 */
[----:B------:R-:W-:-:S03]  /*21ba0*/  MOV R191, R188 ;  /* 0x000000bc00bf7202 */ /* 0x000fc60000000f00 */
[----:B------:R-:W4:Y:S04]  /*21bb0*/  LDL.LU R188, [R1+0x838] ;  /* 0x0008380001bc7983 */ /* 0x000f280000300800 */
[----:B------:R1:W-:Y:S01]  /*21bc0*/  LDGSTS.E [R176+0x60e80], desc[UR4][R190.64], P0 ;  /* 0x60e80000beb07fae */ /* 0x0003e20008121844 */
[-C--:B------:R-:W-:Y:S02]  /*21bd0*/  IADD3 R4, P1, R4, R185.reuse, RZ ;  /* 0x000000b904047210 */ /* 0x080fe40007f3e0ff */
[----:B--2---:R-:W-:-:S03]  /*21be0*/  IADD3 R181, P2, R181, R185, RZ ;  /* 0x000000b9b5b57210 */ /* 0x004fc60007f5e0ff */
[----:B------:R-:W-:Y:S01]  /*21bf0*/  STL [R1+0x77c], R4 ;  /* 0x00077c0401007387 */ /* 0x000fe20000100800 */
[----:B-1----:R-:W-:Y:S01]  /*21c00*/  MOV R190, R4 ;  /* 0x0000000400be7202 */ /* 0x002fe20000000f00 */
[--C-:B---3--:R-:W-:Y:S02]  /*21c10*/  IMAD.X R187, R187, 0x1, R184.reuse, P1 ;  /* 0x00000001bbbb7824 */ /* 0x108fe400008e06b8 */
[----:B------:R-:W-:-:S03]  /*21c20*/  IMAD.X R189, R189, 0x1, R184, P2 ;  /* 0x00000001bdbd7824 */ /* 0x000fc600010e06b8 */
[----:B------:R1:W-:Y:S01]  /*21c30*/  STL [R1+0x778], R187 ;  /* 0x000778bb01007387 */ /* 0x0003e20000100800 */
[----:B------:R-:W-:-:S03]  /*21c40*/  IMAD.MOV.U32 R191, RZ, RZ, R187 ;  /* 0x000000ffffbf7224 */ /* 0x000fc600078e00bb */
[----:B------:R-:W-:Y:S04]  /*21c50*/  STL [R1+0x7bc], R181 ;  /* 0x0007bcb501007387 */ /* 0x000fe80000100800 */
[----:B------:R2:W-:Y:S04]  /*21c60*/  LDGSTS.E [R176+0x61280], desc[UR4][R190.64], P0 ;  /* 0x61280000beb07fae */ /* 0x0005e80008121844 */
[----:B-1----:R-:W3:Y:S04]  /*21c70*/  LDL.LU R187, [R1+0x684] ;  /* 0x0006840001bb7983 */ /* 0x002ee80000300800 */
[----:B------:R1:W-:Y:S04]  /*21c80*/  STL [R1+0x7b8], R189 ;  /* 0x0007b8bd01007387 */ /* 0x0003e80000100800 */
[----:B------:R-:W3:Y:S01]  /*21c90*/  LDL.LU R4, [R1+0x6c4] ;  /* 0x0006c40001047983 */ /* 0x000ee20000300800 */
[----:B--2---:R-:W-:Y:S01]  /*21ca0*/  IMAD.MOV.U32 R190, RZ, RZ, R181 ;  /* 0x000000ffffbe7224 */ /* 0x004fe200078e00b5 */
[----:B------:R-:W-:-:S02]  /*21cb0*/  MOV R191, R189 ;  /* 0x000000bd00bf7202 */ /* 0x000fc40000000f00 */
[----:B-1----:R-:W2:Y:S04]  /*21cc0*/  LDL.LU R189, [R1+0x680] ;  /* 0x0006800001bd7983 */ /* 0x002ea80000300800 */
[----:B------:R-:W2:Y:S01]  /*21cd0*/  LDL.LU R181, [R1+0x6c0] ;  /* 0x0006c00001b57983 */ /* 0x000ea20000300800 */
[----:B----4-:R-:W-:-:S03]  /*21ce0*/  IADD3 R0, P1, R0, R185, RZ ;  /* 0x000000b900007210 */ /* 0x010fc60007f3e0ff */
[----:B------:R1:W-:Y:S04]  /*21cf0*/  LDGSTS.E [R176+0x61680], desc[UR4][R190.64], P0 ;  /* 0x61680000beb07fae */ /* 0x0003e80008121844 */
[----:B------:R4:W-:Y:S01]  /*21d00*/  STL [R1+0x7fc], R0 ;  /* 0x0007fc0001007387 */ /* 0x0009e20000100800 */
[----:B------:R-:W-:Y:S02]  /*21d10*/  IADD3 R5, P2, R5, R185, RZ ;  /* 0x000000b905057210 */ /* 0x000fe40007f5e0ff */
[----:B-1----:R-:W-:Y:S01]  /*21d20*/  MOV R190, R0 ;  /* 0x0000000000be7202 */ /* 0x002fe20000000f00 */
[--C-:B------:R-:W-:Y:S02]  /*21d30*/  IMAD.X R3, R3, 0x1, R184.reuse, P1 ;  /* 0x0000000103037824 */ /* 0x100fe400008e06b8 */
[----:B------:R-:W-:-:S03]  /*21d40*/  IMAD.X R188, R188, 0x1, R184, P2 ;  /* 0x00000001bcbc7824 */ /* 0x000fc600010e06b8 */
[----:B------:R1:W-:Y:S01]  /*21d50*/  STL [R1+0x7f8], R3 ;  /* 0x0007f80301007387 */ /* 0x0003e20000100800 */
[----:B------:R-:W-:-:S03]  /*21d60*/  IMAD.MOV.U32 R191, RZ, RZ, R3 ;  /* 0x000000ffffbf7224 */ /* 0x000fc600078e0003 */
[----:B------:R-:W-:Y:S04]  /*21d70*/  STL [R1+0x83c], R5 ;  /* 0x00083c0501007387 */ /* 0x000fe80000100800 */
[----:B----4-:R-:W4:Y:S04]  /*21d80*/  LDL.LU R0, [R1+0x704] ;  /* 0x0007040001007983 */ /* 0x010f280000300800 */
[----:B------:R1:W-:Y:S04]  /*21d90*/  STL [R1+0x838], R188 ;  /* 0x000838bc01007387 */ /* 0x0003e80000100800 */
[----:B------:R1:W-:Y:S04]  /*21da0*/  LDGSTS.E [R176+0x61a80], desc[UR4][R190.64], P0 ;  /* 0x61a80000beb07fae */ /* 0x0003e80008121844 */
[----:B-1----:R-:W4:Y:S01]  /*21db0*/  LDL.LU R3, [R1+0x744] ;  /* 0x0007440001037983 */ /* 0x002f220000300800 */
[----:B------:R-:W-:-:S03]  /*21dc0*/  MOV R191, R188 ;  /* 0x000000bc00bf7202 */ /* 0x000fc60000000f00 */
[----:B------:R-:W4:Y:S01]  /*21dd0*/  LDL.LU R188, [R1+0x700] ;  /* 0x0007000001bc7983 */ /* 0x000f220000300800 */
[----:B------:R-:W-:-:S03]  /*21de0*/  IMAD.MOV.U32 R190, RZ, RZ, R5 ;  /* 0x000000ffffbe7224 */ /* 0x000fc600078e0005 */
[----:B------:R-:W4:Y:S04]  /*21df0*/  LDL.LU R5, [R1+0x740] ;  /* 0x0007400001057983 */ /* 0x000f280000300800 */
[----:B------:R1:W-:Y:S02]  /*21e00*/  LDGSTS.E [R176+0x61e80], desc[UR4][R190.64], P0 ;  /* 0x61e80000beb07fae */ /* 0x0003e40008121844 */
[----:B-1----:R-:W-:-:S04]  /*21e10*/  LOP3.LUT R191, R2, 0x60, RZ, 0x3c, !PT ;  /* 0x0000006002bf7812 */ /* 0x002fc800078e3cff */
[----:B------:R-:W-:Y:S02]  /*21e20*/  IADD3 R176, R191, UR8, RZ ;  /* 0x00000008bfb07c10 */ /* 0x000fe4000fffe0ff */
[----:B---3--:R-:W-:-:S05]  /*21e30*/  IADD3 R187, P1, R187, R185, RZ ;  /* 0x000000b9bbbb7210 */ /* 0x008fca0007f3e0ff */
[----:B------:R-:W-:Y:S01]  /*21e40*/  IMAD.MOV.U32 R190, RZ, RZ, R187 ;  /* 0x000000ffffbe7224 */ /* 0x000fe200078e00bb */
[----:B------:R-:W-:Y:S01]  /*21e50*/  IADD3 R4, P2, R4, R185, RZ ;  /* 0x000000b904047210 */ /* 0x000fe20007f5e0ff */
[----:B--2---:R-:W-:-:S04]  /*21e60*/  IMAD.X R189, R189, 0x1, R184, P1 ;  /* 0x00000001bdbd7824 */ /* 0x004fc800008e06b8 */
[----:B------:R-:W-:Y:S02]  /*21e70*/  IMAD.MOV.U32 R191, RZ, RZ, R189 ;  /* 0x000000ffffbf7224 */ /* 0x000fe400078e00bd */
[----:B------:R-:W-:-:S03]  /*21e80*/  IMAD.X R181, R181, 0x1, R184, P2 ;  /* 0x00000001b5b57824 */ /* 0x000fc600010e06b8 */
[----:B------:R1:W-:Y:S04]  /*21e90*/  LDGSTS.E [R176+0x60300], desc[UR4][R190.64], P0 ;  /* 0x60300000beb07fae */ /* 0x0003e80008121844 */
[----:B------:R2:W-:Y:S04]  /*21ea0*/  STL [R1+0x684], R187 ;  /* 0x000684bb01007387 */ /* 0x0005e80000100800 */
[----:B------:R-:W-:Y:S01]  /*21eb0*/  STL [R1+0x680], R189 ;  /* 0x000680bd01007387 */ /* 0x000fe20000100800 */
[----:B-1----:R-:W-:Y:S01]  /*21ec0*/  MOV R190, R4 ;  /* 0x0000000400be7202 */ /* 0x002fe20000000f00 */
[----:B------:R-:W-:-:S02]  /*21ed0*/  IMAD.MOV.U32 R191, RZ, RZ, R181 ;  /* 0x000000ffffbf7224 */ /* 0x000fc400078e00b5 */
[----:B------:R1:W-:Y:S04]  /*21ee0*/  STL [R1+0x6c4], R4 ;  /* 0x0006c40401007387 */ /* 0x0003e80000100800 */
[----:B------:R3:W-:Y:S04]  /*21ef0*/  STL [R1+0x6c0], R181 ;  /* 0x0006c0b501007387 */ /* 0x0007e80000100800 */
[----:B------:R3:W-:Y:S04]  /*21f00*/  LDGSTS.E [R176+0x60700], desc[UR4][R190.64], P0 ;  /* 0x60700000beb07fae */ /* 0x0007e80008121844 */
[----:B--2---:R-:W2:Y:S04]  /*21f10*/  LDL.LU R187, [R1+0x784] ;  /* 0x0007840001bb7983 */ /* 0x004ea80000300800 */
[----:B-1----:R-:W2:Y:S01]  /*21f20*/  LDL.LU R4, [R1+0x7c0] ;  /* 0x0007c00001047983 */ /* 0x002ea20000300800 */
[----:B----4-:R-:W-:-:S03]  /*21f30*/  IADD3 R0, P1, R0, R185, RZ ;  /* 0x000000b900007210 */ /* 0x010fc60007f3e0ff */
[----:B---3--:R-:W3:Y:S02]  /*21f40*/  LDL.LU R181, [R1+0x7c4] ;  /* 0x0007c40001b57983 */ /* 0x008ee40000300800 */
[----:B------:R-:W-:Y:S01]  /*21f50*/  IMAD.MOV.U32 R190, RZ, RZ, R0 ;  /* 0x000000ffffbe7224 */ /* 0x000fe200078e0000 */
[----:B------:R-:W-:Y:S01]  /*21f60*/  IADD3 R3, P2, R3, R185, RZ ;  /* 0x000000b903037210 */ /* 0x000fe20007f5e0ff */
[----:B------:R1:W-:Y:S01]  /*21f70*/  STL [R1+0x704], R0 ;  /* 0x0007040001007387 */ /* 0x0003e20000100800 */
[----:B------:R-:W-:-:S04]  /*21f80*/  IMAD.X R188, R188, 0x1, R184, P1 ;  /* 0x00000001bcbc7824 */ /* 0x000fc800008e06b8 */
[----:B------:R-:W-:Y:S01]  /*21f90*/  IMAD.MOV.U32 R191, RZ, RZ, R188 ;  /* 0x000000ffffbf7224 */ /* 0x000fe200078e00bc */
[----:B------:R-:W-:Y:S01]  /*21fa0*/  IADD3.X R5, R5, R184, RZ, P2, !PT ;  /* 0x000000b805057210 */ /* 0x000fe200017fe4ff */
[----:B------:R4:W-:Y:S04]  /*21fb0*/  STL [R1+0x700], R188 ;  /* 0x000700bc01007387 */ /* 0x0009e80000100800 */
[----:B------:R-:W-:Y:S04]  /*21fc0*/  STL [R1+0x744], R3 ;  /* 0x0007440301007387 */ /* 0x000fe80000100800 */
[----:B------:R1:W-:Y:S04]  /*21fd0*/  LDGSTS.E [R176+0x60b00], desc[UR4][R190.64], P0 ;  /* 0x60b00000beb07fae */ /* 0x0003e80008121844 */
[----:B------:R-:W3:Y:S04]  /*21fe0*/  LDL.LU R189, [R1+0x804] ;  /* 0x0008040001bd7983 */ /* 0x000ee80000300800 */
[----:B------:R4:W-:Y:S01]  /*21ff0*/  STL [R1+0x740], R5 ;  /* 0x0007400501007387 */ /* 0x0009e20000100800 */
[----:B-1----:R-:W-:Y:S01]  /*22000*/  MOV R190, R3 ;  /* 0x0000000300be7202 */ /* 0x002fe20000000f00 */
[----:B------:R-:W-:-:S02]  /*22010*/  IMAD.MOV.U32 R191, RZ, RZ, R5 ;  /* 0x000000ffffbf7224 */ /* 0x000fc400078e0005 */
[----:B------:R-:W3:Y:S04]  /*22020*/  LDL.LU R0, [R1+0x844] ;  /* 0x0008440001007983 */ /* 0x000ee80000300800 */
[----:B----4-:R-:W4:Y:S04]  /*22030*/  LDL.LU R188, [R1+0x840] ;  /* 0x0008400001bc7983 */ /* 0x010f280000300800 */
[----:B------:R-:W4:Y:S04]  /*22040*/  LDL.LU R5, [R1+0x68c] ;  /* 0x00068c0001057983 */ /* 0x000f280000300800 */
[----:B------:R-:W4:Y:S04]  /*22050*/  LDL.LU R3, [R1+0x6cc] ;  /* 0x0006cc0001037983 */ /* 0x000f280000300800 */
[----:B------:R1:W-:Y:S04]  /*22060*/  LDGSTS.E [R176+0x60f00], desc[UR4][R190.64], P0 ;  /* 0x60f00000beb07fae */ /* 0x0003e80008121844 */
[----:B------:R-:W4:Y:S01]  /*22070*/  LDL.LU R191, [R1+0x780] ;  /* 0x0007800001bf7983 */ /* 0x000f220000300800 */
[----:B--2---:R-:W-:-:S05]  /*22080*/  IADD3 R187, P1, R187, R185, RZ ;  /* 0x000000b9bbbb7210 */ /* 0x004fca0007f3e0ff */
[----:B-1----:R-:W-:Y:S01]  /*22090*/  IMAD.MOV.U32 R190, RZ, RZ, R187 ;  /* 0x000000ffffbe7224 */ /* 0x002fe200078e00bb */
[----:B---3--:R-:W-:Y:S01]  /*220a0*/  IADD3 R181, P2, R181, R185, RZ ;  /* 0x000000b9b5b57210 */ /* 0x008fe20007f5e0ff */
[----:B------:R1:W-:Y:S03]  /*220b0*/  STL [R1+0x784], R187 ;  /* 0x000784bb01007387 */ /* 0x0003e60000100800 */
[----:B------:R-:W-:Y:S01]  /*220c0*/  IADD3.X R4, R4, R184, RZ, P2, !PT ;  /* 0x000000b804047210 */ /* 0x000fe200017fe4ff */
[----:B----4-:R-:W-:-:S05]  /*220d0*/  IMAD.X R191, R191, 0x1, R184, P1 ;  /* 0x00000001bfbf7824 */ /* 0x010fca00008e06b8 */
[----:B------:R2:W-:Y:S04]  /*220e0*/  STL [R1+0x780], R191 ;  /* 0x000780bf01007387 */ /* 0x0005e80000100800 */
[----:B------:R3:W-:Y:S04]  /*220f0*/  LDGSTS.E [R176+0x61300], desc[UR4][R190.64], P0 ;  /* 0x61300000beb07fae */ /* 0x0007e80008121844 */
[----:B------:R-:W-:Y:S04]  /*22100*/  STL [R1+0x7c4], R181 ;  /* 0x0007c4b501007387 */ /* 0x000fe80000100800 */
[----:B-1----:R-:W4:Y:S01]  /*22110*/  LDL.LU R187, [R1+0x6c8] ;  /* 0x0006c80001bb7983 */ /* 0x002f220000300800 */
[----:B---3--:R-:W-:Y:S01]  /*22120*/  IMAD.MOV.U32 R190, RZ, RZ, R181 ;  /* 0x000000ffffbe7224 */ /* 0x008fe200078e00b5 */
[----:B--2---:R-:W-:-:S02]  /*22130*/  MOV R191, R4 ;  /* 0x0000000400bf7202 */ /* 0x004fc40000000f00 */
[----:B------:R1:W-:Y:S04]  /*22140*/  STL [R1+0x7c0], R4 ;  /* 0x0007c00401007387 */ /* 0x0003e80000100800 */
[----:B------:R2:W-:Y:S04]  /*22150*/  LDGSTS.E [R176+0x61700], desc[UR4][R190.64], P0 ;  /* 0x61700000beb07fae */ /* 0x0005e80008121844 */
[----:B-1----:R-:W5:Y:S04]  /*22160*/  LDL.LU R4, [R1+0xc64] ;  /* 0x000c640001047983 */ /* 0x002f680000300800 */
[----:B------:R-:W3:Y:S04]  /*22170*/  LDL.LU R181, [R1+0xc60] ;  /* 0x000c600001b57983 */ /* 0x000ee80000300800 */
[----:B------:R-:W4:Y:S01]  /*22180*/  LDL.LU R191, [R1+0x800] ;  /* 0x0008000001bf7983 */ /* 0x000f220000300800 */
[----:B------:R-:W-:-:S02]  /*22190*/  IADD3 R189, P1, R189, R185, RZ ;  /* 0x000000b9bdbd7210 */ /* 0x000fc40007f3e0ff */
[----:B------:R-:W-:Y:S02]  /*221a0*/  IADD3 R0, P2, R0, R185, RZ ;  /* 0x000000b900007210 */ /* 0x000fe40007f5e0ff */
[----:B--2---:R-:W-:Y:S01]  /*221b0*/  MOV R190, R189 ;  /* 0x000000bd00be7202 */ /* 0x004fe20000000f00 */
[----:B------:R1:W-:Y:S02]  /*221c0*/  STL [R1+0x804], R189 ;  /* 0x000804bd01007387 */ /* 0x0003e40000100800 */
[--C-:B------:R-:W-:Y:S02]  /*221d0*/  IMAD.X R188, R188, 0x1, R184.reuse, P2 ;  /* 0x00000001bcbc7824 */ /* 0x100fe400010e06b8 */
[----:B----4-:R-:W-:-:S05]  /*221e0*/  IMAD.X R191, R191, 0x1, R184, P1 ;  /* 0x00000001bfbf7824 */ /* 0x010fca00008e06b8 */
[----:B------:R2:W-:Y:S04]  /*221f0*/  STL [R1+0x800], R191 ;  /* 0x000800bf01007387 */ /* 0x0005e80000100800 */
[----:B------:R4:W-:Y:S04]  /*22200*/  LDGSTS.E [R176+0x61b00], desc[UR4][R190.64], P0 ;  /* 0x61b00000beb07fae */ /* 0x0009e80008121844 */
[----:B------:R-:W-:Y:S04]  /*22210*/  STL [R1+0x844], R0 ;  /* 0x0008440001007387 */ /* 0x000fe80000100800 */
[----:B------:R3:W-:Y:S01]  /*22220*/  STL [R1+0x840], R188 ;  /* 0x000840bc01007387 */ /* 0x0007e20000100800 */
[----:B----4-:R-:W-:-:S03]  /*22230*/  IMAD.MOV.U32 R190, RZ, RZ, R0 ;  /* 0x000000ffffbe7224 */ /* 0x010fc600078e0000 */
[----:B-1----:R-:W4:Y:S01]  /*22240*/  LDL.LU R189, [R1+0x748] ;  /* 0x0007480001bd7983 */ /* 0x002f220000300800 */
[----:B--2---:R-:W-:-:S03]  /*22250*/  IMAD.MOV.U32 R191, RZ, RZ, R188 ;  /* 0x000000ffffbf7224 */ /* 0x004fc600078e00bc */
[----:B---3--:R-:W2:Y:S04]  /*22260*/  LDL.LU R188, [R1+0x74c] ;  /* 0x00074c0001bc7983 */ /* 0x008ea80000300800 */
[----:B------:R1:W-:Y:S04]  /*22270*/  LDGSTS.E [R176+0x61f00], desc[UR4][R190.64], P0 ;  /* 0x61f00000beb07fae */ /* 0x0003e80008121844 */
[----:B------:R-:W3:Y:S01]  /*22280*/  LDL.LU R191, [R1+0x688] ;  /* 0x0006880001bf7983 */ /* 0x000ee20000300800 */
[----:B------:R-:W-:Y:S02]  /*22290*/  LOP3.LUT R0, R2, 0x70, RZ, 0x3c, !PT ;  /* 0x0000007002007812 */ /* 0x000fe400078e3cff */
[----:B------:R-:W-:-:S02]  /*222a0*/  IADD3 R5, P1, R5, R185, RZ ;  /* 0x000000b905057210 */ /* 0x000fc40007f3e0ff */
[----:B------:R-:W-:Y:S01]  /*222b0*/  IADD3 R3, P2, R3, R185, RZ ;  /* 0x000000b903037210 */ /* 0x000fe20007f5e0ff */
[----:B-1----:R-:W-:Y:S01]  /*222c0*/  VIADD R176, R0, UR8 ;  /* 0x0000000800b07c36 */ /* 0x002fe20008000000 */
[----:B------:R-:W-:Y:S01]  /*222d0*/  MOV R190, R5 ;  /* 0x0000000500be7202 */ /* 0x000fe20000000f00 */
[----:B------:R-:W-:Y:S02]  /*222e0*/  STL [R1+0x68c], R5 ;  /* 0x00068c0501007387 */ /* 0x000fe40000100800 */
[----:B------:R-:W-:Y:S01]  /*222f0*/  IMAD.X R187, R187, 0x1, R184, P2 ;  /* 0x00000001bbbb7824 */ /* 0x000fe200010e06b8 */
[----:B---3--:R-:W-:-:S05]  /*22300*/  IADD3.X R191, R191, R184, RZ, P1, !PT ;  /* 0x000000b8bfbf7210 */ /* 0x008fca0000ffe4ff */
[----:B------:R1:W-:Y:S04]  /*22310*/  STL [R1+0x688], R191 ;  /* 0x000688bf01007387 */ /* 0x0003e80000100800 */
[----:B------:R3:W-:Y:S04]  /*22320*/  LDGSTS.E [R176+0x60380], desc[UR4][R190.64], P0 ;  /* 0x60380000beb07fae */ /* 0x0007e80008121844 */
[----:B------:R4:W-:Y:S04]  /*22330*/  STL [R1+0x6cc], R3 ;  /* 0x0006cc0301007387 */ /* 0x0009e80000100800 */
[----:B------:R-:W2:Y:S01]  /*22340*/  LDL.LU R0, [R1+0x7cc] ;  /* 0x0007cc0001007983 */ /* 0x000ea20000300800 */
[----:B---3--:R-:W-:-:S02]  /*22350*/  IMAD.MOV.U32 R190, RZ, RZ, R3 ;  /* 0x000000ffffbe7224 */ /* 0x008fc400078e0003 */
[----:B-1----:R-:W-:Y:S01]  /*22360*/  IMAD.MOV.U32 R191, RZ, RZ, R187 ;  /* 0x000000ffffbf7224 */ /* 0x002fe200078e00bb */
[----:B------:R1:W-:Y:S04]  /*22370*/  STL [R1+0x6c8], R187 ;  /* 0x0006c8bb01007387 */ /* 0x0003e80000100800 */
[----:B------:R-:W3:Y:S04]  /*22380*/  LDL.LU R5, [R1+0x7c8] ;  /* 0x0007c80001057983 */ /* 0x000ee80000300800 */
[----:B----4-:R-:W4:Y:S04]  /*22390*/  LDL.LU R3, [R1+0x848] ;  /* 0x0008480001037983 */ /* 0x010f280000300800 */
[----:B-1----:R-:W4:Y:S04]  /*223a0*/  LDL.LU R187, [R1+0x84c] ;  /* 0x00084c0001bb7983 */ /* 0x002f280000300800 */
[----:B------:R1:W-:Y:S04]  /*223b0*/  LDGSTS.E [R176+0x60780], desc[UR4][R190.64], P0 ;  /* 0x60780000beb07fae */ /* 0x0003e80008121844 */
[----:B------:R-:W3:Y:S04]  /*223c0*/  LDL.LU R190, [R1+0x708] ;  /* 0x0007080001be7983 */ /* 0x000ee80000300800 */
[----:B------:R-:W1:Y:S01]  /*223d0*/  LDL.LU R191, [R1+0x70c] ;  /* 0x00070c0001bf7983 */ /* 0x000e620000300800 */
[----:B--2---:R-:W-:-:S05]  /*223e0*/  IADD3 R188, P2, R188, R185, RZ ;  /* 0x000000b9bcbc7210 */ /* 0x004fca0007f5e0ff */
[----:B------:R-:W-:Y:S01]  /*223f0*/  IMAD.X R189, R189, 0x1, R184, P2 ;  /* 0x00000001bdbd7824 */ /* 0x000fe200010e06b8 */
[----:B-1----:R-:W-:-:S04]  /*22400*/  IADD3 R191, P1, R191, R185, RZ ;  /* 0x000000b9bfbf7210 */ /* 0x002fc80007f3e0ff */
[----:B---3--:R-:W-:Y:S01]  /*22410*/  IADD3.X R190, R190, R184, RZ, P1, !PT ;  /* 0x000000b8bebe7210 */ /* 0x008fe20000ffe4ff */
[----:B------:R1:W-:Y:S04]  /*22420*/  STL [R1+0x70c], R191 ;  /* 0x00070cbf01007387 */ /* 0x0003e80000100800 */
[----:B------:R2:W-:Y:S01]  /*22430*/  STL [R1+0x708], R190 ;  /* 0x000708be01007387 */ /* 0x0005e20000100800 */
[----:B-1----:R-:W-:-:S04]  /*22440*/  LOP3.LUT R191, R191, R190, RZ, 0x3c, !PT ;  /* 0x000000bebfbf7212 */ /* 0x002fc800078e3cff */
[----:B--2---:R-:W-:-:S04]  /*22450*/  LOP3.LUT R190, R191, R190, RZ, 0x3c, !PT ;  /* 0x000000bebfbe7212 */ /* 0x004fc800078e3cff */
[----:B------:R-:W-:Y:S01]  /*22460*/  LOP3.LUT R191, R191, R190, RZ, 0x3c, !PT ;  /* 0x000000bebfbf7212 */ /* 0x000fe200078e3cff */
[----:B------:R-:W-:Y:S04]  /*22470*/  STL [R1+0x74c], R188 ;  /* 0x00074cbc01007387 */ /* 0x000fe80000100800 */
[----:B------:R1:W-:Y:S04]  /*22480*/  LDGSTS.E [R176+0x60b80], desc[UR4][R190.64], P0 ;  /* 0x60b80000beb07fae */ /* 0x0003e80008121844 */
[----:B------:R2:W-:Y:S01]  /*22490*/  STL [R1+0x748], R189 ;  /* 0x000748bd01007387 */ /* 0x0005e20000100800 */
[----:B-1----:R-:W-:Y:S01]  /*224a0*/  IMAD.MOV.U32 R190, RZ, RZ, R188 ;  /* 0x000000ffffbe7224 */ /* 0x002fe200078e00bc */
[----:B------:R-:W-:-:S02]  /*224b0*/  MOV R191, R189 ;  /* 0x000000bd00bf7202 */ /* 0x000fc40000000f00 */
[----:B--2---:R-:W5:Y:S04]  /*224c0*/  LDL.LU R189, [R1+0xc5c] ;  /* 0x000c5c0001bd7983 */ /* 0x004f680000300800 */
[----:B------:R-:W5:Y:S04]  /*224d0*/  LDL.LU R188, [R1+0xc58] ;  /* 0x000c580001bc7983 */ /* 0x000f680000300800 */
[----:B------:R1:W-:Y:S04]  /*224e0*/  LDGSTS.E [R176+0x60f80], desc[UR4][R190.64], P0 ;  /* 0x60f80000beb07fae */ /* 0x0003e80008121844 */
[----:B------:R-:W2:Y:S04]  /*224f0*/  LDL.LU R190, [R1+0x788] ;  /* 0x0007880001be7983 */ /* 0x000ea80000300800 */
[----:B------:R-:W1:Y:S01]  /*22500*/  LDL.LU R191, [R1+0x78c] ;  /* 0x00078c0001bf7983 */ /* 0x000e620000300800 */
[----:B------:R-:W-:-:S05]  /*22510*/  IADD3 R0, P2, R0, R185, RZ ;  /* 0x000000b900007210 */ /* 0x000fca0007f5e0ff */
[----:B------:R-:W-:Y:S01]  /*22520*/  IMAD.X R5, R5, 0x1, R184, P2 ;  /* 0x0000000105057824 */ /* 0x000fe200010e06b8 */
[----:B-1----:R-:W-:-:S05]  /*22530*/  IADD3 R191, P1, R191, R185, RZ ;  /* 0x000000b9bfbf7210 */ /* 0x002fca0007f3e0ff */
[----:B--2---:R-:W-:Y:S01]  /*22540*/  IMAD.X R190, R190, 0x1, R184, P1 ;  /* 0x00000001bebe7824 */ /* 0x004fe200008e06b8 */
[----:B------:R1:W-:Y:S04]  /*22550*/  STL [R1+0x78c], R191 ;  /* 0x00078cbf01007387 */ /* 0x0003e80000100800 */
[----:B------:R2:W-:Y:S01]  /*22560*/  STL [R1+0x788], R190 ;  /* 0x000788be01007387 */ /* 0x0005e20000100800 */
[----:B-1----:R-:W-:-:S04]  /*22570*/  LOP3.LUT R191, R191, R190, RZ, 0x3c, !PT ;  /* 0x000000bebfbf7212 */ /* 0x002fc800078e3cff */
[----:B--2---:R-:W-:-:S04]  /*22580*/  LOP3.LUT R190, R191, R190, RZ, 0x3c, !PT ;  /* 0x000000bebfbe7212 */ /* 0x004fc800078e3cff */
[----:B------:R-:W-:Y:S01]  /*22590*/  LOP3.LUT R191, R191, R190, RZ, 0x3c, !PT ;  /* 0x000000bebfbf7212 */ /* 0x000fe200078e3cff */
[----:B------:R1:W-:Y:S04]  /*225a0*/  STL [R1+0x7cc], R0 ;  /* 0x0007cc0001007387 */ /* 0x0003e80000100800 */
[----:B------:R2:W-:Y:S04]  /*225b0*/  LDGSTS.E [R176+0x61380], desc[UR4][R190.64], P0 ;  /* 0x61380000beb07fae */ /* 0x0005e80008121844 */
[----:B------:R3:W-:Y:S01]  /*225c0*/  STL [R1+0x7c8], R5 ;  /* 0x0007c80501007387 */ /* 0x0007e20000100800 */
[----:B--2---:R-:W-:Y:S01]  /*225d0*/  MOV R190, R0 ;  /* 0x0000000000be7202 */ /* 0x004fe20000000f00 */
[----:B------:R-:W-:Y:S01]  /*225e0*/  IMAD.MOV.U32 R191, RZ, RZ, R5 ;  /* 0x000000ffffbf7224 */ /* 0x000fe200078e0005 */
[----:B-1----:R-:W1:Y:S01]  /*225f0*/  LDC R0, c[0x0][0x230] ;  /* 0x00008c00ff007b82 */ /* 0x002e620000000800 */
[----:B---3--:R-:W5:Y:S04]  /*22600*/  LDL.LU R5, [R1+0xc54] ;  /* 0x000c540001057983 */ /* 0x008f680000300800 */
[----:B------:R2:W-:Y:S04]  /*22610*/  LDGSTS.E [R176+0x61780], desc[UR4][R190.64], P0 ;  /* 0x61780000beb07fae */ /* 0x0005e80008121844 */
[----:B------:R-:W3:Y:S04]  /*22620*/  LDL.LU R190, [R1+0x808] ;  /* 0x0008080001be7983 */ /* 0x000ee80000300800 */
[----:B------:R-:W2:Y:S01]  /*22630*/  LDL.LU R191, [R1+0x80c] ;  /* 0x00080c0001bf7983 */ /* 0x000ea20000300800 */
[----:B----4-:R-:W-:Y:S01]  /*22640*/  IADD3 R187, P2, R187, R185, RZ ;  /* 0x000000b9bbbb7210 */ /* 0x010fe20007f5e0ff */
[----:B-1----:R-:W-:-:S03]  /*22650*/  VIADD R0, R0, 0x7f ;  /* 0x0000007f00007836 */ /* 0x002fc60000000000 */
[----:B------:R-:W-:Y:S02]  /*22660*/  IADD3.X R3, R3, R184, RZ, P2, !PT ;  /* 0x000000b803037210 */ /* 0x000fe400017fe4ff */
[----:B--2---:R-:W-:-:S05]  /*22670*/  IADD3 R191, P1, R191, R185, RZ ;  /* 0x000000b9bfbf7210 */ /* 0x004fca0007f3e0ff */
[----:B---3--:R-:W-:Y:S01]  /*22680*/  IMAD.X R190, R190, 0x1, R184, P1 ;  /* 0x00000001bebe7824 */ /* 0x008fe200008e06b8 */
        /* <DEDUP_REMOVED lines=8> */
[----:B--2---:R-:W-:Y:S01]  /*22710*/  IMAD.MOV.U32 R190, RZ, RZ, R187 ;  /* 0x000000ffffbe7224 */ /* 0x004fe200078e00bb */
[----:B-1----:R-:W-:-:S02]  /*22720*/  SHF.R.S32.HI R187, RZ, 0x1f, R0 ;  /* 0x0000001fffbb7819 */ /* 0x002fc40000011400 */
[----:B------:R-:W-:Y:S02]  /*22730*/  MOV R191, R3 ;  /* 0x0000000300bf7202 */ /* 0x000fe40000000f00 */
[----:B---3--:R1:W5:Y:S01]  /*22740*/  LDL.LU R3, [R1+0xc50] ;  /* 0x000c500001037983 */ /* 0x0083620000300800 */
[----:B------:R-:W-:-:S03]  /*22750*/  LEA.HI R187, R187, R0, RZ, 0x7 ;  /* 0x00000000bbbb7211 */ /* 0x000fc600078f38ff */
[----:B------:R1:W5:Y:S01]  /*22760*/  LDL.LU R0, [R1+0xc4c] ;  /* 0x000c4c0001007983 */ /* 0x0003620000300800 */
[----:B------:R-:W-:Y:S01]  /*22770*/  VIADD R181, R181, 0x1 ;  /* 0x00000001b5b57836 */ /* 0x000fe20000000000 */
[----:B------:R-:W-:Y:S02]  /*22780*/  SHF.R.S32.HI R187, RZ, 0x7, R187 ;  /* 0x00000007ffbb7819 */ /* 0x000fe400000114bb */
[----:B------:R1:W-:Y:S02]  /*22790*/  LDGSTS.E [R176+0x61f80], desc[UR4][R190.64], P0 ;  /* 0x61f80000beb07fae */ /* 0x0003e40008121844 */
[----:B------:R-:W-:Y:S02]  /*227a0*/  ISETP.NE.U32.AND P0, PT, R181, R187, PT ;  /* 0x000000bbb500720c */ /* 0x000fe40003f05070 */
[----:B------:R-:W0:Y:S11]  /*227b0*/  LDGDEPBAR ;  /* 0x00000000000079af */ /* 0x000e360000000000 */
[----:B-1----:R-:W-:Y:S05]  /*227c0*/  @P0 BRA `(.L_x_1) ;  /* 0xffffff2800380947 */ /* 0x002fea000383ffff */
.L_x_0:
[----:B------:R-:W1:Y:S01]  /*227d0*/  S2R R9, SR_TID.X ;  /* 0x0000000000097919 */ /* 0x000e620000002100 */
[----:B------:R-:W-:Y:S02]  /*227e0*/  WARPGROUP.DEPBAR.LE gsb0, 0x0 ;  /* 0x00008000000079c5 */ /* 0x000fe40000010000 */
[----:B------:R-:W-:-:S04]  /*227f0*/  DEPBAR.LE SB0, 0x0 ;  /* 0x000080000000791a */ /* 0x000fc80000000000 */
[----:B------:R-:W2:Y:S01]  /*22800*/  S2R R176, SR_TID.X ;  /* 0x0000000000b07919 */ /* 0x000ea20000002100 */
[----:B------:R-:W-:Y:S01]  /*22810*/  MOV R12, R120 ;  /* 0x00000078000c7202 */ /* 0x000fe20000000f00 */
[----:B------:R-:W-:Y:S01]  /*22820*/  IMAD.MOV.U32 R13, RZ, RZ, R122 ;  /* 0x000000ffff0d7224 */ /* 0x000fe200078e007a */
[----:B------:R-:W-:Y:S01]  /*22830*/  MOV R15, R90 ;  /* 0x0000005a000f7202 */ /* 0x000fe20000000f00 */
[----:B------:R-:W-:Y:S01]  /*22840*/  IMAD.MOV.U32 R14, RZ, RZ, R88 ;  /* 0x000000ffff0e7224 */ /* 0x000fe200078e0058 */
[----:B------:R-:W-:Y:S01]  /*22850*/  MOV R18, R24 ;  /* 0x0000001800127202 */ /* 0x000fe20000000f00 */
[----:B-----5:R-:W-:Y:S01]  /*22860*/  VIADD R8, R0, 0x3 ;  /* 0x0000000300087836 */ /* 0x020fe20000000000 */
[----:B------:R-:W-:Y:S01]  /*22870*/  MOV R21, R123 ;  /* 0x0000007b00157202 */ /* 0x000fe20000000f00 */
[----:B------:R-:W-:Y:S01]  /*22880*/  IMAD.MOV.U32 R16, RZ, RZ, R56 ;  /* 0x000000ffff107224 */ /* 0x000fe200078e0038 */
[----:B------:R-:W-:Y:S01]  /*22890*/  MOV R56, R57 ;  /* 0x0000003900387202 */ /* 0x000fe20000000f00 */
[----:B------:R-:W-:Y:S01]  /*228a0*/  IMAD.MOV.U32 R17, RZ, RZ, R58 ;  /* 0x000000ffff117224 */ /* 0x000fe200078e003a */
[----:B------:R-:W-:Y:S01]  /*228b0*/  ISETP.GE.AND P4, PT, R8, R189, PT ;  /* 0x000000bd0800720c */ /* 0x000fe20003f86270 */
[----:B------:R-:W-:Y:S01]  /*228c0*/  IMAD.MOV.U32 R19, RZ, RZ, R26 ;  /* 0x000000ffff137224 */ /* 0x000fe200078e001a */
[----:B------:R-:W-:Y:S01]  /*228d0*/  MOV R90, R92 ;  /* 0x0000005c005a7202 */ /* 0x000fe20000000f00 */
[----:B------:R-:W-:Y:S01]  /*228e0*/  IMAD.MOV.U32 R20, RZ, RZ, R121 ;  /* 0x000000ffff147224 */ /* 0x000fe200078e0079 */
        /* <DEDUP_REMOVED lines=8> */
[-C--:B------:R-:W-:Y:S01]  /*22970*/  ISETP.GE.AND P5, PT, R0, R189.reuse, PT ;  /* 0x000000bd0000720c */ /* 0x080fe20003fa6270 */
[----:B------:R-:W-:Y:S01]  /*22980*/  IMAD.MOV.U32 R88, RZ, RZ, R124 ;  /* 0x000000ffff587224 */ /* 0x000fe200078e007c */
[C---:B-1----:R-:W-:Y:S01]  /*22990*/  SHF.L.U32 R4, R9.reuse, 0x6, RZ ;  /* 0x0000000609047819 */ /* 0x042fe200000006ff */
[C---:B------:R-:W-:Y:S01]  /*229a0*/  IMAD.SHL.U32 R2, R9.reuse, 0x10, RZ ;  /* 0x0000001009027824 */ /* 0x040fe200078e00ff */
[----:B------:R-:W-:Y:S01]  /*229b0*/  LOP3.LUT R9, R9, 0x60, RZ, 0xc0, !PT ;  /* 0x0000006009097812 */ /* 0x000fe200078ec0ff */
[----:B------:R-:W-:Y:S01]  /*229c0*/  IMAD.MOV.U32 R89, RZ, RZ, R126 ;  /* 0x000000ffff597224 */ /* 0x000fe200078e007e */
[----:B------:R-:W-:Y:S01]  /*229d0*/  LOP3.LUT R7, R4, 0x400, RZ, 0xc0, !PT ;  /* 0x0000040004077812 */ /* 0x000fe200078ec0ff */
[----:B------:R-:W-:Y:S01]  /*229e0*/  VIADD R4, R0, 0x1 ;  /* 0x0000000100047836 */ /* 0x000fe20000000000 */
[----:B------:R-:W-:Y:S01]  /*229f0*/  LOP3.LUT R2, R2, 0xf0, RZ, 0xc0, !PT ;  /* 0x000000f002027812 */ /* 0x000fe200078ec0ff */
[----:B------:R-:W-:Y:S01]  /*22a00*/  IMAD.MOV.U32 R91, RZ, RZ, R94 ;  /* 0x000000ffff5b7224 */ /* 0x000fe200078e005e */
[----:B--2---:R-:W-:Y:S01]  /*22a10*/  LOP3.LUT R176, R176, 0x7f, RZ, 0xc0, !PT ;  /* 0x0000007fb0b07812 */ /* 0x004fe200078ec0ff */
[----:B------:R-:W-:Y:S01]  /*22a20*/  IMAD.MOV.U32 R120, RZ, RZ, R60 ;  /* 0x000000ffff787224 */ /* 0x000fe200078e003c */
[----:B------:R-:W-:Y:S01]  /*22a30*/  IADD3 R2, R7, UR6, R2 ;  /* 0x0000000607027c10 */ /* 0x000fe2000fffe002 */
[----:B------:R-:W-:Y:S01]  /*22a40*/  IMAD.MOV.U32 R122, RZ, RZ, R28 ;  /* 0x000000ffff7a7224 */ /* 0x000fe200078e001c */
[----:B------:R-:W-:Y:S01]  /*22a50*/  ISETP.GE.AND P3, PT, R4, R189, PT ;  /* 0x000000bd0400720c */ /* 0x000fe20003f66270 */
[----:B------:R-:W-:Y:S01]  /*22a60*/  IMAD.MOV.U32 R123, RZ, RZ, R30 ;  /* 0x000000ffff7b7224 */ /* 0x000fe200078e001e */
[----:B------:R-:W-:Y:S01]  /*22a70*/  LEA R4, R176, UR6, 0x4 ;  /* 0x00000006b0047c11 */ /* 0x000fe2000f8e20ff */
[----:B------:R-:W-:Y:S01]  /*22a80*/  BAR.SYNC.DEFER_BLOCKING 0x0 ;  /* 0x0000000000007b1d */ /* 0x000fe20000010000 */
[----:B------:R-:W-:Y:S01]  /*22a90*/  IMAD R2, R9, 0x8, R2 ;  /* 0x0000000809027824 */ /* 0x000fe200078e0202 */
[----:B------:R-:W-:Y:S01]  /*22aa0*/  MOV R94, R29 ;  /* 0x0000001d005e7202 */ /* 0x000fe20000000f00 */
[----:B------:R-:W-:Y:S01]  /*22ab0*/  IMAD.MOV.U32 R92, RZ, RZ, R61 ;  /* 0x000000ffff5c7224 */ /* 0x000fe200078e003d */
[----:B------:R-:W-:Y:S01]  /*22ac0*/  MOV R124, R64 ;  /* 0x00000040007c7202 */ /* 0x000fe20000000f00 */
[----:B------:R-:W-:Y:S01]  /*22ad0*/  IMAD.MOV.U32 R126, RZ, RZ, R32 ;  /* 0x000000ffff7e7224 */ /* 0x000fe200078e0020 */
[----:B------:R-:W-:Y:S01]  /*22ae0*/  ULDC.64 UR6, c[0x0][0x220] ;  /* 0x0000880000067ab9 */ /* 0x000fe20000000a00 */
[----:B------:R-:W-:Y:S01]  /*22af0*/  IMAD.MOV.U32 R152, RZ, RZ, R65 ;  /* 0x000000ffff987224 */ /* 0x000fe200078e0041 */
[----:B------:R-:W-:Y:S01]  /*22b00*/  ISETP.LT.AND P2, PT, R0, R189, !P2 ;  /* 0x000000bd0000720c */ /* 0x000fe20005741270 */
[----:B------:R-:W-:Y:S01]  /*22b10*/  IMAD.MOV.U32 R154, RZ, RZ, R33 ;  /* 0x000000ffff9a7224 */ /* 0x000fe200078e0021 */
[----:B------:R-:W-:Y:S01]  /*22b20*/  ISETP.LT.AND P5, PT, R5, R188, !P5 ;  /* 0x000000bc0500720c */ /* 0x000fe20006fa1270 */
[----:B------:R-:W-:-:S02]  /*22b30*/  IMAD.MOV.U32 R155, RZ, RZ, R35 ;  /* 0x000000ffff9b7224 */ /* 0x000fc400078e0023 */
[----:B------:R-:W-:-:S05]  /*22b40*/  VIADD R6, R0, 0x3f ;  /* 0x0000003f00067836 */ /* 0x000fca0000000000 */
[-C--:B------:R-:W-:Y:S02]  /*22b50*/  ISETP.GE.AND P0, PT, R6, R189.reuse, PT ;  /* 0x000000bd0600720c */ /* 0x080fe40003f06270 */
[----:B------:R-:W-:Y:S01]  /*22b60*/  IADD3 R6, R0, 0x2, RZ ;  /* 0x0000000200067810 */ /* 0x000fe20007ffe0ff */
[----:B------:R-:W-:Y:S01]  /*22b70*/  STSM.16.M88.4 [R2], R12 ;  /* 0x0000000c02007844 */ /* 0x000fe20000000200 */
[----:B------:R-:W-:Y:S02]  /*22b80*/  BAR.SYNC.DEFER_BLOCKING 0x0 ;  /* 0x0000000000007b1d */ /* 0x000fe40000010000 */
[----:B------:R-:W-:-:S06]  /*22b90*/  ISETP.GE.AND P1, PT, R6, R189, PT ;  /* 0x000000bd0600720c */ /* 0x000fcc0003f26270 */
[----:B------:R-:W1:Y:S01]  /*22ba0*/  LDC R6, c[0x0][0x244] ;  /* 0x00009100ff067b82 */ /* 0x000e620000000800 */
[----:B------:R-:W2:Y:S07]  /*22bb0*/  LDS.128 R8, [R4] ;  /* 0x0000000004087984 */ /* 0x000eae0000000c00 */
[----:B------:R-:W-:Y:S01]  /*22bc0*/  BAR.SYNC.DEFER_BLOCKING 0x0 ;  /* 0x0000000000007b1d */ /* 0x000fe20000010000 */
[----:B-1----:R-:W-:-:S05]  /*22bd0*/  IMAD R7, R3, R6, RZ ;  /* 0x0000000603077224 */ /* 0x002fca00078e02ff */
[----:B------:R-:W-:Y:S02]  /*22be0*/  STSM.16.M88.4 [R2], R16 ;  /* 0x0000001002007844 */ /* 0x000fe40000000200 */
[----:B------:R-:W-:Y:S06]  /*22bf0*/  BAR.SYNC.DEFER_BLOCKING 0x0 ;  /* 0x0000000000007b1d */ /* 0x000fec0000010000 */
[----:B------:R-:W1:Y:S02]  /*22c00*/  LDS.128 R12, [R4] ;  /* 0x00000000040c7984 */ /* 0x000e640000000c00 */
[----:B------:R-:W-:Y:S06]  /*22c10*/  BAR.SYNC.DEFER_BLOCKING 0x0 ;  /* 0x0000000000007b1d */ /* 0x000fec0000010000 */
[----:B------:R-:W-:Y:S02]  /*22c20*/  STSM.16.M88.4 [R2], R20 ;  /* 0x0000001402007844 */ /* 0x000fe40000000200 */
[----:B------:R-:W-:Y:S06]  /*22c30*/  BAR.SYNC.DEFER_BLOCKING 0x0 ;  /* 0x0000000000007b1d */ /* 0x000fec0000010000 */
[----:B------:R-:W3:Y:S02]  /*22c40*/  LDS.128 R24, [R4] ;  /* 0x0000000004187984 */ /* 0x000ee40000000c00 */
[----:B------:R-:W-:Y:S06]  /*22c50*/  BAR.SYNC.DEFER_BLOCKING 0x0 ;  /* 0x0000000000007b1d */ /* 0x000fec0000010000 */
[----:B------:R4:W-:Y:S02]  /*22c60*/  STSM.16.M88.4 [R2], R56 ;  /* 0x0000003802007844 */ /* 0x0009e40000000200 */
[----:B------:R-:W-:Y:S01]  /*22c70*/  BAR.SYNC.DEFER_BLOCKING 0x0 ;  /* 0x0000000000007b1d */ /* 0x000fe20000010000 */
[----:B----4-:R-:W-:Y:S01]  /*22c80*/  MOV R56, R125 ;  /* 0x0000007d00387202 */ /* 0x010fe20000000f00 */
[----:B------:R-:W-:Y:S01]  /*22c90*/  IMAD.MOV.U32 R57, RZ, RZ, R127 ;  /* 0x000000ffff397224 */ /* 0x000fe200078e007f */
[----:B------:R-:W-:Y:S01]  /*22ca0*/  MOV R59, R95 ;  /* 0x0000005f003b7202 */ /* 0x000fe20000000f00 */
[----:B------:R-:W-:Y:S01]  /*22cb0*/  IMAD.MOV.U32 R58, RZ, RZ, R93 ;  /* 0x000000ffff3a7224 */ /* 0x000fe200078e005d */
[----:B------:R-:W-:Y:S01]  /*22cc0*/  MOV R127, R34 ;  /* 0x00000022007f7202 */ /* 0x000fe20000000f00 */
[----:B------:R-:W-:-:S02]  /*22cd0*/  IMAD.MOV.U32 R93, RZ, RZ, R63 ;  /* 0x000000ffff5d7224 */ /* 0x000fc400078e003f */
[----:B------:R-:W-:Y:S02]  /*22ce0*/  IMAD.MOV.U32 R95, RZ, RZ, R31 ;  /* 0x000000ffff5f7224 */ /* 0x000fe400078e001f */
[----:B------:R-:W-:Y:S01]  /*22cf0*/  IMAD.MOV.U32 R125, RZ, RZ, R66 ;  /* 0x000000ffff7d7224 */ /* 0x000fe200078e0042 */
[----:B------:R-:W4:Y:S01]  /*22d00*/  LDS.128 R20, [R4] ;  /* 0x0000000004147984 */ /* 0x000f220000000c00 */
[----:B------:R-:W-:Y:S06]  /*22d10*/  BAR.SYNC.DEFER_BLOCKING 0x0 ;  /* 0x0000000000007b1d */ /* 0x000fec0000010000 */
[----:B------:R-:W-:Y:S02]  /*22d20*/  STSM.16.M88.4 [R2], R88 ;  /* 0x0000005802007844 */ /* 0x000fe40000000200 */
[----:B------:R-:W-:Y:S06]  /*22d30*/  BAR.SYNC.DEFER_BLOCKING 0x0 ;  /* 0x0000000000007b1d */ /* 0x000fec0000010000 */
[----:B------:R-:W4:Y:S02]  /*22d40*/  LDS.128 R16, [R4] ;  /* 0x0000000004107984 */ /* 0x000f240000000c00 */
[----:B------:R-:W-:Y:S06]  /*22d50*/  BAR.SYNC.DEFER_BLOCKING 0x0 ;  /* 0x0000000000007b1d */ /* 0x000fec0000010000 */
[----:B------:R2:W-:Y:S02]  /*22d60*/  STSM.16.M88.4 [R2], R120 ;  /* 0x0000007802007844 */ /* 0x0005e40000000200 */
[----:B------:R-:W-:Y:S01]  /*22d70*/  BAR.SYNC.DEFER_BLOCKING 0x0 ;  /* 0x0000000000007b1d */ /* 0x000fe20000010000 */
[----:B--2---:R-:W-:Y:S01]  /*22d80*/  IMAD.MOV.U32 R120, RZ, RZ, R128 ;  /* 0x000000ffff787224 */ /* 0x004fe200078e0080 */
[----:B------:R-:W-:Y:S01]  /*22d90*/  MOV R121, R130 ;  /* 0x0000008200797202 */ /* 0x000fe20000000f00 */
[----:B------:R-:W-:Y:S01]  /*22da0*/  IMAD.MOV.U32 R122, RZ, RZ, R96 ;  /* 0x000000ffff7a7224 */ /* 0x000fe200078e0060 */
[----:B------:R-:W-:Y:S01]  /*22db0*/  MOV R130, R97 ;  /* 0x0000006100827202 */ /* 0x000fe20000000f00 */
[----:B------:R-:W-:-:S02]  /*22dc0*/  IMAD.MOV.U32 R123, RZ, RZ, R98 ;  /* 0x000000ffff7b7224 */ /* 0x000fc400078e0062 */
[----:B------:R-:W-:Y:S02]  /*22dd0*/  IMAD.MOV.U32 R128, RZ, RZ, R129 ;  /* 0x000000ffff807224 */ /* 0x000fe400078e0081 */
[----:B------:R-:W-:Y:S02]  /*22de0*/  IMAD.MOV.U32 R129, RZ, RZ, R131 ;  /* 0x000000ffff817224 */ /* 0x000fe400078e0083 */
[----:B------:R-:W-:Y:S01]  /*22df0*/  IMAD.MOV.U32 R131, RZ, RZ, R99 ;  /* 0x000000ffff837224 */ /* 0x000fe200078e0063 */
[----:B------:R-:W2:Y:S01]  /*22e00*/  LDS.128 R88, [R4] ;  /* 0x0000000004587984 */ /* 0x000ea20000000c00 */
[----:B------:R-:W-:Y:S06]  /*22e10*/  BAR.SYNC.DEFER_BLOCKING 0x0 ;  /* 0x0000000000007b1d */ /* 0x000fec0000010000 */
[----:B------:R-:W-:Y:S02]  /*22e20*/  STSM.16.M88.4 [R2], R56 ;  /* 0x0000003802007844 */ /* 0x000fe40000000200 */
[----:B------:R-:W-:Y:S06]  /*22e30*/  BAR.SYNC.DEFER_BLOCKING 0x0 ;  /* 0x0000000000007b1d */ /* 0x000fec0000010000 */
[----:B------:R-:W2:Y:S02]  /*22e40*/  LDS.128 R60, [R4] ;  /* 0x00000000043c7984 */ /* 0x000ea40000000c00 */
[----:B------:R-:W-:Y:S06]  /*22e50*/  BAR.SYNC.DEFER_BLOCKING 0x0 ;  /* 0x0000000000007b1d */ /* 0x000fec0000010000 */
[----:B------:R-:W-:Y:S02]  /*22e60*/  STSM.16.M88.4 [R2], R92 ;  /* 0x0000005c02007844 */ /* 0x000fe40000000200 */
[----:B------:R-:W-:Y:S06]  /*22e70*/  BAR.SYNC.DEFER_BLOCKING 0x0 ;  /* 0x0000000000007b1d */ /* 0x000fec0000010000 */
[----:B------:R-:W2:Y:S02]  /*22e80*/  LDS.128 R56, [R4] ;  /* 0x0000000004387984 */ /* 0x000ea40000000c00 */
[----:B------:R-:W-:Y:S06]  /*22e90*/  BAR.SYNC.DEFER_BLOCKING 0x0 ;  /* 0x0000000000007b1d */ /* 0x000fec0000010000 */
[----:B------:R1:W-:Y:S02]  /*22ea0*/  STSM.16.M88.4 [R2], R120 ;  /* 0x0000007802007844 */ /* 0x0003e40000000200 */
[----:B------:R-:W-:Y:S01]  /*22eb0*/  BAR.SYNC.DEFER_BLOCKING 0x0 ;  /* 0x0000000000007b1d */ /* 0x000fe20000010000 */
[----:B-1----:R-:W-:Y:S01]  /*22ec0*/  MOV R120, R132 ;  /* 0x0000008400787202 */ /* 0x002fe20000000f00 */
[----:B------:R-:W-:Y:S01]  /*22ed0*/  IMAD.MOV.U32 R121, RZ, RZ, R134 ;  /* 0x000000ffff797224 */ /* 0x000fe200078e0086 */
[----:B------:R-:W-:Y:S01]  /*22ee0*/  MOV R123, R102 ;  /* 0x00000066007b7202 */ /* 0x000fe20000000f00 */
[----:B------:R-:W-:Y:S01]  /*22ef0*/  IMAD.MOV.U32 R122, RZ, RZ, R100 ;  /* 0x000000ffff7a7224 */ /* 0x000fe200078e0064 */
[----:B------:R-:W-:Y:S01]  /*22f00*/  MOV R132, R69 ;  /* 0x0000004500847202 */ /* 0x000fe20000000f00 */
[----:B------:R-:W-:Y:S01]  /*22f10*/  IMAD.MOV.U32 R134, RZ, RZ, R37 ;  /* 0x000000ffff867224 */ /* 0x000fe200078e0025 */
[----:B------:R-:W1:Y:S01]  /*22f20*/  LDS.128 R28, [R4] ;  /* 0x00000000041c7984 */ /* 0x000e620000000c00 */
[----:B------:R-:W-:Y:S06]  /*22f30*/  BAR.SYNC.DEFER_BLOCKING 0x0 ;  /* 0x0000000000007b1d */ /* 0x000fec0000010000 */
[----:B------:R3:W-:Y:S02]  /*22f40*/  STSM.16.M88.4 [R2], R124 ;  /* 0x0000007c02007844 */ /* 0x0007e40000000200 */
[----:B------:R-:W-:Y:S01]  /*22f50*/  BAR.SYNC.DEFER_BLOCKING 0x0 ;  /* 0x0000000000007b1d */ /* 0x000fe20000010000 */
[----:B---3--:R-:W-:Y:S01]  /*22f60*/  IMAD.MOV.U32 R124, RZ, RZ, R68 ;  /* 0x000000ffff7c7224 */ /* 0x008fe200078e0044 */
[----:B------:R-:W-:Y:S01]  /*22f70*/  MOV R126, R36 ;  /* 0x00000024007e7202 */ /* 0x000fe20000000f00 */
[----:B------:R-:W-:-:S02]  /*22f80*/  IMAD.MOV.U32 R125, RZ, RZ, R70 ;  /* 0x000000ffff7d7224 */ /* 0x000fc400078e0046 */
[----:B------:R-:W-:Y:S01]  /*22f90*/  IMAD.MOV.U32 R127, RZ, RZ, R38 ;  /* 0x000000ffff7f7224 */ /* 0x000fe200078e0026 */
[----:B------:R-:W3:Y:S02]  /*22fa0*/  LDS.128 R96, [R4] ;  /* 0x0000000004607984 */ /* 0x000ee40000000c00 */
[----:B------:R-:W-:Y:S06]  /*22fb0*/  BAR.SYNC.DEFER_BLOCKING 0x0 ;  /* 0x0000000000007b1d */ /* 0x000fec0000010000 */
[----:B------:R4:W-:Y:S02]  /*22fc0*/  STSM.16.M88.4 [R2], R128 ;  /* 0x0000008002007844 */ /* 0x0009e40000000200 */
[----:B------:R-:W-:Y:S01]  /*22fd0*/  BAR.SYNC.DEFER_BLOCKING 0x0 ;  /* 0x0000000000007b1d */ /* 0x000fe20000010000 */
[----:B----4-:R-:W-:Y:S01]  /*22fe0*/  IMAD.MOV.U32 R128, RZ, RZ, R133 ;  /* 0x000000ffff807224 */ /* 0x010fe200078e0085 */
[----:B------:R-:W-:Y:S01]  /*22ff0*/  MOV R129, R135 ;  /* 0x0000008700817202 */ /* 0x000fe20000000f00 */
[----:B------:R-:W-:Y:S01]  /*23000*/  IMAD.MOV.U32 R130, RZ, RZ, R101 ;  /* 0x000000ffff827224 */ /* 0x000fe200078e0065 */
[----:B------:R-:W-:Y:S01]  /*23010*/  MOV R135, R39 ;  /* 0x0000002700877202 */ /* 0x000fe20000000f00 */
[----:B------:R-:W-:-:S02]  /*23020*/  IMAD.MOV.U32 R131, RZ, RZ, R103 ;  /* 0x000000ffff837224 */ /* 0x000fc400078e0067 */
[----:B------:R-:W-:Y:S01]  /*23030*/  IMAD.MOV.U32 R133, RZ, RZ, R71 ;  /* 0x000000ffff857224 */ /* 0x000fe200078e0047 */
[----:B------:R-:W4:Y:S01]  /*23040*/  LDS.128 R92, [R4] ;  /* 0x00000000045c7984 */ /* 0x000f220000000c00 */
[----:B------:R-:W-:Y:S06]  /*23050*/  BAR.SYNC.DEFER_BLOCKING 0x0 ;  /* 0x0000000000007b1d */ /* 0x000fec0000010000 */
[----:B------:R2:W-:Y:S02]  /*23060*/  STSM.16.M88.4 [R2], R152 ;  /* 0x0000009802007844 */ /* 0x0005e40000000200 */
[----:B------:R-:W-:Y:S01]  /*23070*/  BAR.SYNC.DEFER_BLOCKING 0x0 ;  /* 0x0000000000007b1d */ /* 0x000fe20000010000 */
[----:B--2---:R-:W-:Y:S01]  /*23080*/  IMAD.MOV.U32 R152, RZ, RZ, R72 ;  /* 0x000000ffff987224 */ /* 0x004fe200078e0048 */
[----:B------:R-:W-:Y:S01]  /*23090*/  MOV R153, R74 ;  /* 0x0000004a00997202 */ /* 0x000fe20000000f00 */
[----:B------:R-:W-:-:S02]  /*230a0*/  IMAD.MOV.U32 R154, RZ, RZ, R40 ;  /* 0x000000ffff9a7224 */ /* 0x000fc400078e0028 */
[----:B------:R-:W-:Y:S01]  /*230b0*/  IMAD.MOV.U32 R155, RZ, RZ, R42 ;  /* 0x000000ffff9b7224 */ /* 0x000fe200078e002a */
        /* <DEDUP_REMOVED lines=8> */
[----:B-1----:R-:W-:Y:S01]  /*23140*/  IMAD.MOV.U32 R124, RZ, RZ, R136 ;  /* 0x000000ffff7c7224 */ /* 0x002fe200078e0088 */
[----:B------:R-:W-:Y:S01]  /*23150*/  MOV R126, R104 ;  /* 0x00000068007e7202 */ /* 0x000fe20000000f00 */
[----:B------:R-:W-:-:S02]  /*23160*/  IMAD.MOV.U32 R125, RZ, RZ, R138 ;  /* 0x000000ffff7d7224 */ /* 0x000fc400078e008a */
[----:B------:R-:W-:Y:S02]  /*23170*/  IMAD.MOV.U32 R127, RZ, RZ, R106 ;  /* 0x000000ffff7f7224 */ /* 0x000fe400078e006a */
[----:B------:R-:W-:Y:S02]  /*23180*/  IMAD.MOV.U32 R136, RZ, RZ, R140 ;  /* 0x000000ffff887224 */ /* 0x000fe400078e008c */
[----:B------:R-:W-:Y:S02]  /*23190*/  IMAD.MOV.U32 R138, RZ, RZ, R108 ;  /* 0x000000ffff8a7224 */ /* 0x000fe400078e006c */
[----:B------:R-:W-:Y:S01]  /*231a0*/  IMAD.MOV.U32 R140, RZ, RZ, R77 ;  /* 0x000000ffff8c7224 */ /* 0x000fe200078e004d */
[----:B------:R-:W1:Y:S01]  /*231b0*/  LDS.128 R120, [R4] ;  /* 0x0000000004787984 */ /* 0x000e620000000c00 */
[----:B------:R-:W-:Y:S06]  /*231c0*/  BAR.SYNC.DEFER_BLOCKING 0x0 ;  /* 0x0000000000007b1d */ /* 0x000fec0000010000 */
[----:B------:R3:W-:Y:S02]  /*231d0*/  STSM.16.M88.4 [R2], R128 ;  /* 0x0000008002007844 */ /* 0x0007e40000000200 */
[----:B------:R-:W-:Y:S01]  /*231e0*/  BAR.SYNC.DEFER_BLOCKING 0x0 ;  /* 0x0000000000007b1d */ /* 0x000fe20000010000 */
[----:B---3--:R-:W-:Y:S01]  /*231f0*/  MOV R128, R137 ;  /* 0x0000008900807202 */ /* 0x008fe20000000f00 */
[----:B------:R-:W-:Y:S01]  /*23200*/  IMAD.MOV.U32 R129, RZ, RZ, R139 ;  /* 0x000000ffff817224 */ /* 0x000fe200078e008b */
[----:B------:R-:W-:Y:S01]  /*23210*/  MOV R131, R107 ;  /* 0x0000006b00837202 */ /* 0x000fe20000000f00 */
[----:B------:R-:W-:Y:S01]  /*23220*/  IMAD.MOV.U32 R130, RZ, RZ, R105 ;  /* 0x000000ffff827224 */ /* 0x000fe200078e0069 */
[----:B------:R-:W-:Y:S01]  /*23230*/  MOV R137, R142 ;  /* 0x0000008e00897202 */ /* 0x000fe20000000f00 */
[----:B------:R-:W-:-:S02]  /*23240*/  IMAD.MOV.U32 R139, RZ, RZ, R110 ;  /* 0x000000ffff8b7224 */ /* 0x000fc400078e006e */
[----:B------:R-:W-:Y:S01]  /*23250*/  IMAD.MOV.U32 R142, RZ, RZ, R45 ;  /* 0x000000ffff8e7224 */ /* 0x000fe200078e002d */
[----:B------:R-:W3:Y:S01]  /*23260*/  LDS.128 R100, [R4] ;  /* 0x0000000004647984 */ /* 0x000ee20000000c00 */
[----:B------:R-:W-:Y:S06]  /*23270*/  BAR.SYNC.DEFER_BLOCKING 0x0 ;  /* 0x0000000000007b1d */ /* 0x000fec0000010000 */
[----:B------:R4:W-:Y:S02]  /*23280*/  STSM.16.M88.4 [R2], R132 ;  /* 0x0000008402007844 */ /* 0x0009e40000000200 */
[----:B------:R-:W-:Y:S01]  /*23290*/  BAR.SYNC.DEFER_BLOCKING 0x0 ;  /* 0x0000000000007b1d */ /* 0x000fe20000010000 */
[----:B----4-:R-:W-:Y:S01]  /*232a0*/  IMAD.MOV.U32 R132, RZ, RZ, R73 ;  /* 0x000000ffff847224 */ /* 0x010fe200078e0049 */
[----:B------:R-:W-:Y:S01]  /*232b0*/  MOV R134, R41 ;  /* 0x0000002900867202 */ /* 0x000fe20000000f00 */
[----:B------:R-:W-:-:S02]  /*232c0*/  IMAD.MOV.U32 R133, RZ, RZ, R75 ;  /* 0x000000ffff857224 */ /* 0x000fc400078e004b */
[----:B------:R-:W-:Y:S01]  /*232d0*/  IMAD.MOV.U32 R135, RZ, RZ, R43 ;  /* 0x000000ffff877224 */ /* 0x000fe200078e002b */
[----:B------:R-:W4:Y:S02]  /*232e0*/  LDS.128 R68, [R4] ;  /* 0x0000000004447984 */ /* 0x000f240000000c00 */
[----:B------:R-:W-:Y:S06]  /*232f0*/  BAR.SYNC.DEFER_BLOCKING 0x0 ;  /* 0x0000000000007b1d */ /* 0x000fec0000010000 */
[----:B------:R-:W-:Y:S02]  /*23300*/  STSM.16.M88.4 [R2], R124 ;  /* 0x0000007c02007844 */ /* 0x000fe40000000200 */
[----:B------:R-:W-:Y:S06]  /*23310*/  BAR.SYNC.DEFER_BLOCKING 0x0 ;  /* 0x0000000000007b1d */ /* 0x000fec0000010000 */
[----:B------:R-:W4:Y:S02]  /*23320*/  LDS.128 R36, [R4] ;  /* 0x0000000004247984 */ /* 0x000f240000000c00 */
[----:B------:R-:W-:Y:S06]  /*23330*/  BAR.SYNC.DEFER_BLOCKING 0x0 ;  /* 0x0000000000007b1d */ /* 0x000fec0000010000 */
[----:B------:R2:W-:Y:S02]  /*23340*/  STSM.16.M88.4 [R2], R152 ;  /* 0x0000009802007844 */ /* 0x0005e40000000200 */
[----:B------:R-:W-:Y:S01]  /*23350*/  BAR.SYNC.DEFER_BLOCKING 0x0 ;  /* 0x0000000000007b1d */ /* 0x000fe20000010000 */
[----:B--2---:R-:W-:Y:S01]  /*23360*/  MOV R152, R76 ;  /* 0x0000004c00987202 */ /* 0x004fe20000000f00 */
[----:B------:R-:W-:Y:S01]  /*23370*/  IMAD.MOV.U32 R153, RZ, RZ, R78 ;  /* 0x000000ffff997224 */ /* 0x000fe200078e004e */
[----:B------:R-:W-:Y:S01]  /*23380*/  MOV R155, R46 ;  /* 0x0000002e009b7202 */ /* 0x000fe20000000f00 */
[----:B------:R-:W-:-:S02]  /*23390*/  IMAD.MOV.U32 R154, RZ, RZ, R44 ;  /* 0x000000ffff9a7224 */ /* 0x000fc400078e002c */
        /* <DEDUP_REMOVED lines=10> */
[----:B------:R-:W-:Y:S01]  /*23440*/  IMAD.MOV.U32 R133, RZ, RZ, R143 ;  /* 0x000000ffff857224 */ /* 0x000fe200078e008f */
[----:B------:R-:W-:Y:S01]  /*23450*/  MOV R141, R79 ;  /* 0x0000004f008d7202 */ /* 0x000fe20000000f00 */
[----:B------:R-:W-:-:S02]  /*23460*/  IMAD.MOV.U32 R135, RZ, RZ, R111 ;  /* 0x000000ffff877224 */ /* 0x000fc400078e006f */
        /* <DEDUP_REMOVED lines=30> */
[----:B------:R-:W-:-:S02]  /*23650*/  IMAD.MOV.U32 R143, RZ, RZ, R115 ;  /* 0x000000ffff8f7224 */ /* 0x000fc400078e0073 */
[----:B------:R-:W-:Y:S02]  /*23660*/  IMAD.MOV.U32 R140, RZ, RZ, R145 ;  /* 0x000000ffff8c7224 */ /* 0x000fe400078e0091 */
[----:B------:R-:W-:Y:S02]  /*23670*/  IMAD.MOV.U32 R145, RZ, RZ, R150 ;  /* 0x000000ffff917224 */ /* 0x000fe400078e0096 */
[----:B------:R-:W-:Y:S02]  /*23680*/  IMAD.MOV.U32 R147, RZ, RZ, R118 ;  /* 0x000000ffff937224 */ /* 0x000fe400078e0076 */
[----:B------:R-:W-:Y:S01]  /*23690*/  IMAD.MOV.U32 R150, RZ, RZ, R53 ;  /* 0x000000ffff967224 */ /* 0x000fe200078e0035 */
[----:B------:R-:W2:Y:S01]  /*236a0*/  LDS.128 R76, [R4] ;  /* 0x00000000044c7984 */ /* 0x000ea20000000c00 */
[----:B------:R-:W-:Y:S06]  /*236b0*/  BAR.SYNC.DEFER_BLOCKING 0x0 ;  /* 0x0000000000007b1d */ /* 0x000fec0000010000 */
[----:B------:R1:W-:Y:S02]  /*236c0*/  STSM.16.M88.4 [R2], R136 ;  /* 0x0000008802007844 */ /* 0x0003e40000000200 */
[----:B------:R-:W-:Y:S01]  /*236d0*/  BAR.SYNC.DEFER_BLOCKING 0x0 ;  /* 0x0000000000007b1d */ /* 0x000fe20000010000 */
[----:B-1----:R-:W-:Y:S01]  /*236e0*/  MOV R136, R81 ;  /* 0x0000005100887202 */ /* 0x002fe20000000f00 */
[----:B------:R-:W-:Y:S01]  /*236f0*/  IMAD.MOV.U32 R137, RZ, RZ, R83 ;  /* 0x000000ffff897224 */ /* 0x000fe200078e0053 */
[----:B------:R-:W-:Y:S01]  /*23700*/  MOV R139, R51 ;  /* 0x00000033008b7202 */ /* 0x000fe20000000f00 */
[----:B------:R-:W-:-:S02]  /*23710*/  IMAD.MOV.U32 R138, RZ, RZ, R49 ;  /* 0x000000ffff8a7224 */ /* 0x000fc400078e0031 */
[----:B------:R-:W1:Y:S02]  /*23720*/  LDS.128 R44, [R4] ;  /* 0x00000000042c7984 */ /* 0x000e640000000c00 */
[----:B------:R-:W-:Y:S06]  /*23730*/  BAR.SYNC.DEFER_BLOCKING 0x0 ;  /* 0x0000000000007b1d */ /* 0x000fec0000010000 */
[----:B------:R-:W-:Y:S02]  /*23740*/  STSM.16.M88.4 [R2], R152 ;  /* 0x0000009802007844 */ /* 0x000fe40000000200 */
[----:B------:R-:W-:Y:S06]  /*23750*/  BAR.SYNC.DEFER_BLOCKING 0x0 ;  /* 0x0000000000007b1d */ /* 0x000fec0000010000 */
[----:B------:R-:W1:Y:S02]  /*23760*/  LDS.128 R112, [R4] ;  /* 0x0000000004707984 */ /* 0x000e640000000c00 */
[----:B------:R-:W-:Y:S06]  /*23770*/  BAR.SYNC.DEFER_BLOCKING 0x0 ;  /* 0x0000000000007b1d */ /* 0x000fec0000010000 */
[----:B------:R3:W-:Y:S02]  /*23780*/  STSM.16.M88.4 [R2], R140 ;  /* 0x0000008c02007844 */ /* 0x0007e40000000200 */
[----:B------:R-:W-:Y:S01]  /*23790*/  BAR.SYNC.DEFER_BLOCKING 0x0 ;  /* 0x0000000000007b1d */ /* 0x000fe20000010000 */
[----:B---3--:R-:W-:Y:S01]  /*237a0*/  IMAD.MOV.U32 R140, RZ, RZ, R84 ;  /* 0x000000ffff8c7224 */ /* 0x008fe200078e0054 */
[----:B------:R-:W-:Y:S01]  /*237b0*/  MOV R141, R86 ;  /* 0x00000056008d7202 */ /* 0x000fe20000000f00 */
[----:B------:R-:W-:Y:S01]  /*237c0*/  IMAD.MOV.U32 R142, RZ, RZ, R52 ;  /* 0x000000ffff8e7224 */ /* 0x000fe200078e0034 */
[----:B------:R-:W-:Y:S01]  /*237d0*/  LEA R52, R6, R7, 0x7 ;  /* 0x0000000706347211 */ /* 0x000fe200078e38ff */
[----:B------:R-:W-:Y:S01]  /*237e0*/  IMAD.MOV.U32 R143, RZ, RZ, R54 ;  /* 0x000000ffff8f7224 */ /* 0x000fe200078e0036 */
[----:B------:R-:W-:-:S04]  /*237f0*/  LEA R6, P6, R7, UR6, 0x2 ;  /* 0x0000000607067c11 */ /* 0x000fc8000f8c10ff */
[----:B------:R-:W-:Y:S01]  /*23800*/  LEA.HI.X.SX32 R7, R7, UR7, 0x2, P6 ;  /* 0x0000000707077c11 */ /* 0x000fe2000b0f16ff */
[----:B------:R-:W3:Y:S01]  /*23810*/  LDS.128 R132, [R4] ;  /* 0x0000000004847984 */ /* 0x000ee20000000c00 */
[----:B------:R-:W-:Y:S06]  /*23820*/  BAR.SYNC.DEFER_BLOCKING 0x0 ;  /* 0x0000000000007b1d */ /* 0x000fec0000010000 */
[----:B------:R4:W-:Y:S02]  /*23830*/  STSM.16.M88.4 [R2], R136 ;  /* 0x0000008802007844 */ /* 0x0009e40000000200 */
[----:B------:R-:W-:Y:S01]  /*23840*/  BAR.SYNC.DEFER_BLOCKING 0x0 ;  /* 0x0000000000007b1d */ /* 0x000fe20000010000 */
[----:B----4-:R-:W-:-:S05]  /*23850*/  LEA R136, P6, R52, UR6, 0x2 ;  /* 0x0000000634887c11 */ /* 0x010fca000f8c10ff */
[----:B------:R-:W-:Y:S02]  /*23860*/  ULDC UR6, c[0x0][0x248] ;  /* 0x0000920000067ab9 */ /* 0x000fe40000000800 */
[----:B------:R-:W-:Y:S01]  /*23870*/  IMAD R139, R0, UR6, RZ ;  /* 0x00000006008b7c24 */ /* 0x000fe2000f8e02ff */
[----:B------:R-:W-:Y:S02]  /*23880*/  LEA.HI.X.SX32 R137, R52, UR7, 0x2, P6 ;  /* 0x0000000734897c11 */ /* 0x000fe4000b0f16ff */
[-C--:B------:R-:W-:Y:S01]  /*23890*/  ISETP.LT.AND P6, PT, R3, R188.reuse, !P3 ;  /* 0x000000bc0300720c */ /* 0x080fe20005fc1270 */
[----:B------:R-:W-:Y:S01]  /*238a0*/  IMAD.WIDE R84, R139, 0x4, R6 ;  /* 0x000000048b547825 */ /* 0x000fe200078e0206 */
[----:B------:R-:W-:Y:S01]  /*238b0*/  ISETP.LT.AND P3, PT, R5, R188, !P3 ;  /* 0x000000bc0500720c */ /* 0x000fe20005f61270 */
[----:B------:R-:W4:Y:S01]  /*238c0*/  LDS.128 R80, [R4] ;  /* 0x0000000004507984 */ /* 0x000f220000000c00 */
[----:B------:R-:W-:Y:S06]  /*238d0*/  BAR.SYNC.DEFER_BLOCKING 0x0 ;  /* 0x0000000000007b1d */ /* 0x000fec0000010000 */
[----:B------:R2:W-:Y:S02]  /*238e0*/  STSM.16.M88.4 [R2], R144 ;  /* 0x0000009002007844 */ /* 0x0005e40000000200 */
[----:B------:R-:W-:Y:S01]  /*238f0*/  BAR.SYNC.DEFER_BLOCKING 0x0 ;  /* 0x0000000000007b1d */ /* 0x000fe20000010000 */
[----:B--2---:R-:W-:Y:S01]  /*23900*/  MOV R146, R117 ;  /* 0x0000007500927202 */ /* 0x004fe20000000f00 */
[----:B------:R-:W-:-:S02]  /*23910*/  IMAD.MOV.U32 R147, RZ, RZ, R119 ;  /* 0x000000ffff937224 */ /* 0x000fc400078e0077 */
[----:B------:R-:W-:Y:S01]  /*23920*/  IMAD.MOV.U32 R144, RZ, RZ, R149 ;  /* 0x000000ffff907224 */ /* 0x000fe200078e0095 */
[----:B------:R-:W-:Y:S01]  /*23930*/  MOV R149, R87 ;  /* 0x0000005700957202 */ /* 0x000fe20000000f00 */
[----:B------:R-:W-:Y:S02]  /*23940*/  IMAD.MOV.U32 R145, RZ, RZ, R151 ;  /* 0x000000ffff917224 */ /* 0x000fe400078e0097 */
[----:B------:R-:W-:Y:S02]  /*23950*/  IMAD.MOV.U32 R151, RZ, RZ, R55 ;  /* 0x000000ffff977224 */ /* 0x000fe400078e0037 */
[C---:B------:R-:W-:Y:S01]  /*23960*/  IMAD.WIDE R86, R139.reuse, 0x4, R136 ;  /* 0x000000048b567825 */ /* 0x040fe200078e0288 */
[----:B------:R-:W2:Y:S01]  /*23970*/  LDS.128 R48, [R4] ;  /* 0x0000000004307984 */ /* 0x000ea20000000c00 */
[----:B------:R-:W-:Y:S06]  /*23980*/  BAR.SYNC.DEFER_BLOCKING 0x0 ;  /* 0x0000000000007b1d */ /* 0x000fec0000010000 */
[----:B------:R1:W-:Y:S02]  /*23990*/  STSM.16.M88.4 [R2], R140 ;  /* 0x0000008c02007844 */ /* 0x0003e40000000200 */
[----:B------:R-:W-:Y:S01]  /*239a0*/  BAR.SYNC.DEFER_BLOCKING 0x0 ;  /* 0x0000000000007b1d */ /* 0x000fe20000010000 */
[----:B-1----:R-:W-:Y:S01]  /*239b0*/  IADD3 R143, R139, UR6, RZ ;  /* 0x000000068b8f7c10 */ /* 0x002fe2000fffe0ff */
[----:B------:R-:W-:-:S04]  /*239c0*/  VIADD R142, R0, 0x4 ;  /* 0x00000004008e7836 */ /* 0x000fc80000000000 */
[----:B------:R-:W-:-:S04]  /*239d0*/  IMAD.WIDE R138, R143, 0x4, R6 ;  /* 0x000000048f8a7825 */ /* 0x000fc800078e0206 */
[C---:B------:R-:W-:Y:S01]  /*239e0*/  IMAD.WIDE R140, R143.reuse, 0x4, R136 ;  /* 0x000000048f8c7825 */ /* 0x040fe200078e0288 */
[----:B------:R-:W1:Y:S03]  /*239f0*/  LDS.128 R116, [R4] ;  /* 0x0000000004747984 */ /* 0x000e660000000c00 */
[----:B------:R-:W-:Y:S01]  /*23a00*/  VIADD R143, R143, UR6 ;  /* 0x000000068f8f7c36 */ /* 0x000fe20008000000 */
[----:B------:R-:W-:Y:S06]  /*23a10*/  BAR.SYNC.DEFER_BLOCKING 0x0 ;  /* 0x0000000000007b1d */ /* 0x000fec0000010000 */
[----:B------:R-:W-:Y:S02]  /*23a20*/  STSM.16.M88.4 [R2], R144 ;  /* 0x0000009002007844 */ /* 0x000fe40000000200 */
[----:B------:R-:W-:Y:S06]  /*23a30*/  BAR.SYNC.DEFER_BLOCKING 0x0 ;  /* 0x0000000000007b1d */ /* 0x000fec0000010000 */
[----:B------:R-:W1:Y:S02]  /*23a40*/  LDS.128 R52, [R4] ;  /* 0x0000000004347984 */ /* 0x000e640000000c00 */
[----:B------:R-:W-:Y:S06]  /*23a50*/  BAR.SYNC.DEFER_BLOCKING 0x0 ;  /* 0x0000000000007b1d */ /* 0x000fec0000010000 */
[----:B------:R3:W-:Y:S02]  /*23a60*/  STSM.16.M88.4 [R2], R148 ;  /* 0x0000009402007844 */ /* 0x0007e40000000200 */
[----:B------:R-:W-:Y:S01]  /*23a70*/  BAR.SYNC.DEFER_BLOCKING 0x0 ;  /* 0x0000000000007b1d */ /* 0x000fe20000010000 */
[----:B---3--:R-:W-:-:S05]  /*23a80*/  IADD3 R2, R0, 0x5, RZ ;  /* 0x0000000500027810 */ /* 0x008fca0007ffe0ff */
[----:B------:R3:W-:Y:S01]  /*23a90*/  @P2 STG.E desc[UR4][R84.64], R8 ;  /* 0x0000000854002986 */ /* 0x0007e2000c101904 */
[----:B------:R-:W-:-:S03]  /*23aa0*/  ISETP.GE.AND P2, PT, R142, R189, PT ;  /* 0x000000bd8e00720c */ /* 0x000fc60003f46270 */
[----:B------:R4:W-:Y:S01]  /*23ab0*/  @P5 STG.E desc[UR4][R86.64], R12 ;  /* 0x0000000c56005986 */ /* 0x0009e2000c101904 */
[-C--:B------:R-:W-:Y:S02]  /*23ac0*/  ISETP.LT.AND P5, PT, R3, R188.reuse, !P1 ;  /* 0x000000bc0300720c */ /* 0x080fe40004fa1270 */
[-C--:B------:R-:W-:Y:S01]  /*23ad0*/  ISETP.LT.AND P1, PT, R5, R188.reuse, !P1 ;  /* 0x000000bc0500720c */ /* 0x080fe20004f21270 */
[----:B------:R2:W-:Y:S01]  /*23ae0*/  @P6 STG.E desc[UR4][R138.64], R24 ;  /* 0x000000188a006986 */ /* 0x0005e2000c101904 */
[-C--:B------:R-:W-:Y:S02]  /*23af0*/  ISETP.LT.AND P6, PT, R3, R188.reuse, !P4 ;  /* 0x000000bc0300720c */ /* 0x080fe400067c1270 */
[----:B------:R-:W-:Y:S01]  /*23b00*/  ISETP.LT.AND P4, PT, R5, R188, !P4 ;  /* 0x000000bc0500720c */ /* 0x000fe20006781270 */
[----:B---3--:R-:W-:Y:S01]  /*23b10*/  IMAD.WIDE R84, R143, 0x4, R6 ;  /* 0x000000048f547825 */ /* 0x008fe200078e0206 */
[----:B------:R3:W-:Y:S01]  /*23b20*/  @P3 STG.E desc[UR4][R140.64], R20 ;  /* 0x000000148c003986 */ /* 0x0007e2000c101904 */
[----:B------:R-:W-:-:S02]  /*23b30*/  ISETP.GE.AND P3, PT, R2, R189, PT ;  /* 0x000000bd0200720c */ /* 0x000fc40003f66270 */
[----:B----4-:R-:W-:Y:S02]  /*23b40*/  IMAD.WIDE R86, R143, 0x4, R136 ;  /* 0x000000048f567825 */ /* 0x010fe400078e0288 */
[----:B------:R4:W-:Y:S01]  /*23b50*/  @P5 STG.E desc[UR4][R84.64], R9 ;  /* 0x0000000954005986 */ /* 0x0009e2000c101904 */
[-C--:B------:R-:W-:Y:S01]  /*23b60*/  ISETP.LT.AND P5, PT, R3, R188.reuse, !P2 ;  /* 0x000000bc0300720c */ /* 0x080fe200057a1270 */
[----:B------:R-:W-:Y:S01]  /*23b70*/  VIADD R143, R143, UR6 ;  /* 0x000000068f8f7c36 */ /* 0x000fe20008000000 */
[----:B------:R-:W-:Y:S01]  /*23b80*/  ISETP.LT.AND P2, PT, R5, R188, !P2 ;  /* 0x000000bc0500720c */ /* 0x000fe20005741270 */
[----:B------:R1:W-:Y:S01]  /*23b90*/  @P1 STG.E desc[UR4][R86.64], R13 ;  /* 0x0000000d56001986 */ /* 0x0003e2000c101904 */
[----:B------:R-:W-:Y:S02]  /*23ba0*/  VIADD R2, R0, 0x6 ;  /* 0x0000000600027836 */ /* 0x000fe40000000000 */
[----:B--2---:R-:W-:-:S03]  /*23bb0*/  IMAD.WIDE R138, R143, 0x4, R6 ;  /* 0x000000048f8a7825 */ /* 0x004fc600078e0206 */
[-C--:B------:R-:W-:Y:S01]  /*23bc0*/  ISETP.GE.AND P1, PT, R2, R189.reuse, PT ;  /* 0x000000bd0200720c */ /* 0x080fe20003f26270 */
[C---:B---3--:R-:W-:Y:S01]  /*23bd0*/  IMAD.WIDE R140, R143.reuse, 0x4, R136 ;  /* 0x000000048f8c7825 */ /* 0x048fe200078e0288 */
[----:B------:R-:W-:Y:S01]  /*23be0*/  IADD3 R143, R143, UR6, RZ ;  /* 0x000000068f8f7c10 */ /* 0x000fe2000fffe0ff */
[----:B------:R2:W-:Y:S01]  /*23bf0*/  @P6 STG.E desc[UR4][R138.64], R25 ;  /* 0x000000198a006986 */ /* 0x0005e2000c101904 */
[-C--:B------:R-:W-:Y:S01]  /*23c00*/  ISETP.LT.AND P6, PT, R3, R188.reuse, !P3 ;  /* 0x000000bc0300720c */ /* 0x080fe20005fc1270 */
[----:B------:R-:W-:Y:S01]  /*23c10*/  VIADD R2, R0, 0x7 ;  /* 0x0000000700027836 */ /* 0x000fe20000000000 */
[-C--:B------:R-:W-:Y:S01]  /*23c20*/  ISETP.LT.AND P3, PT, R5, R188.reuse, !P3 ;  /* 0x000000bc0500720c */ /* 0x080fe20005f61270 */
[C---:B----4-:R-:W-:Y:S01]  /*23c30*/  IMAD.WIDE R8, R143.reuse, 0x4, R6 ;  /* 0x000000048f087825 */ /* 0x050fe200078e0206 */
[----:B------:R3:W-:Y:S02]  /*23c40*/  @P4 STG.E desc[UR4][R140.64], R21 ;  /* 0x000000158c004986 */ /* 0x0007e4000c101904 */
[----:B------:R-:W-:Y:S01]  /*23c50*/  ISETP.GE.AND P4, PT, R2, R189, PT ;  /* 0x000000bd0200720c */ /* 0x000fe20003f86270 */
[----:B-1----:R-:W-:Y:S01]  /*23c60*/  IMAD.WIDE R12, R143, 0x4, R136 ;  /* 0x000000048f0c7825 */ /* 0x002fe200078e0288 */
[----:B------:R1:W-:Y:S01]  /*23c70*/  @P5 STG.E desc[UR4][R8.64], R10 ;  /* 0x0000000a08005986 */ /* 0x0003e2000c101904 */
[----:B------:R-:W-:-:S02]  /*23c80*/  ISETP.LT.AND P5, PT, R3, R188, !P1 ;  /* 0x000000bc0300720c */ /* 0x000fc40004fa1270 */
[----:B------:R-:W-:Y:S01]  /*23c90*/  VIADD R143, R143, UR6 ;  /* 0x000000068f8f7c36 */ /* 0x000fe20008000000 */
[----:B------:R4:W-:Y:S01]  /*23ca0*/  @P2 STG.E desc[UR4][R12.64], R14 ;  /* 0x0000000e0c002986 */ /* 0x0009e2000c101904 */
[----:B------:R-:W-:Y:S02]  /*23cb0*/  ISETP.LT.AND P1, PT, R5, R188, !P1 ;  /* 0x000000bc0500720c */ /* 0x000fe40004f21270 */
[----:B--2---:R-:W-:Y:S01]  /*23cc0*/  IMAD.WIDE R24, R143, 0x4, R136 ;  /* 0x000000048f187825 */ /* 0x004fe200078e0288 */
[----:B------:R-:W-:-:S03]  /*23cd0*/  IADD3 R2, R0, 0x8, RZ ;  /* 0x0000000800027810 */ /* 0x000fc60007ffe0ff */
[----:B---3--:R-:W-:Y:S01]  /*23ce0*/  IMAD.WIDE R20, R143, 0x4, R6 ;  /* 0x000000048f147825 */ /* 0x008fe200078e0206 */
[----:B------:R-:W-:-:S03]  /*23cf0*/  ISETP.GE.AND P2, PT, R2, R189, PT ;  /* 0x000000bd0200720c */ /* 0x000fc60003f46270 */
[----:B------:R-:W-:Y:S01]  /*23d00*/  VIADD R143, R143, UR6 ;  /* 0x000000068f8f7c36 */ /* 0x000fe20008000000 */
[----:B------:R2:W-:Y:S01]  /*23d10*/  @P6 STG.E desc[UR4][R20.64], R26 ;  /* 0x0000001a14006986 */ /* 0x0005e2000c101904 */
[-C--:B------:R-:W-:Y:S01]  /*23d20*/  ISETP.LT.AND P6, PT, R3, R188.reuse, !P4 ;  /* 0x000000bc0300720c */ /* 0x080fe200067c1270 */
[----:B------:R-:W-:Y:S01]  /*23d30*/  VIADD R2, R0, 0x9 ;  /* 0x0000000900027836 */ /* 0x000fe20000000000 */
[-C--:B------:R-:W-:Y:S01]  /*23d40*/  ISETP.LT.AND P4, PT, R5, R188.reuse, !P4 ;  /* 0x000000bc0500720c */ /* 0x080fe20006781270 */
[C---:B-1----:R-:W-:Y:S01]  /*23d50*/  IMAD.WIDE R8, R143.reuse, 0x4, R6 ;  /* 0x000000048f087825 */ /* 0x042fe200078e0206 */
[----:B------:R1:W-:Y:S02]  /*23d60*/  @P3 STG.E desc[UR4][R24.64], R22 ;  /* 0x0000001618003986 */ /* 0x0003e4000c101904 */
[-C--:B------:R-:W-:Y:S01]  /*23d70*/  ISETP.GE.AND P3, PT, R2, R189.reuse, PT ;  /* 0x000000bd0200720c */ /* 0x080fe20003f66270 */
[C---:B----4-:R-:W-:Y:S01]  /*23d80*/  IMAD.WIDE R12, R143.reuse, 0x4, R136 ;  /* 0x000000048f0c7825 */ /* 0x050fe200078e0288 */
[----:B------:R-:W-:Y:S01]  /*23d90*/  IADD3 R143, R143, UR6, RZ ;  /* 0x000000068f8f7c10 */ /* 0x000fe2000fffe0ff */
[----:B------:R3:W-:Y:S01]  /*23da0*/  @P5 STG.E desc[UR4][R8.64], R11 ;  /* 0x0000000b08005986 */ /* 0x0007e2000c101904 */
[-C--:B------:R-:W-:Y:S01]  /*23db0*/  ISETP.LT.AND P5, PT, R3, R188.reuse, !P2 ;  /* 0x000000bc0300720c */ /* 0x080fe200057a1270 */
[----:B------:R-:W-:Y:S01]  /*23dc0*/  VIADD R2, R0, 0xa ;  /* 0x0000000a00027836 */ /* 0x000fe20000000000 */
[-C--:B------:R-:W-:Y:S01]  /*23dd0*/  ISETP.LT.AND P2, PT, R5, R188.reuse, !P2 ;  /* 0x000000bc0500720c */ /* 0x080fe20005741270 */
[C---:B--2---:R-:W-:Y:S01]  /*23de0*/  IMAD.WIDE R20, R143.reuse, 0x4, R6 ;  /* 0x000000048f147825 */ /* 0x044fe200078e0206 */
[----:B------:R2:W-:Y:S02]  /*23df0*/  @P1 STG.E desc[UR4][R12.64], R15 ;  /* 0x0000000f0c001986 */ /* 0x0005e4000c101904 */
[----:B------:R-:W-:Y:S01]  /*23e00*/  ISETP.GE.AND P1, PT, R2, R189, PT ;  /* 0x000000bd0200720c */ /* 0x000fe20003f26270 */
[----:B-1----:R-:W-:Y:S01]  /*23e10*/  IMAD.WIDE R24, R143, 0x4, R136 ;  /* 0x000000048f187825 */ /* 0x002fe200078e0288 */
[----:B------:R-:W-:Y:S01]  /*23e20*/  @P6 STG.E desc[UR4][R20.64], R27 ;  /* 0x0000001b14006986 */ /* 0x000fe2000c101904 */
[----:B------:R-:W-:-:S02]  /*23e30*/  ISETP.LT.AND P6, PT, R3, R188, !P3 ;  /* 0x000000bc0300720c */ /* 0x000fc40005fc1270 */
[----:B------:R-:W-:Y:S01]  /*23e40*/  VIADD R143, R143, UR6 ;  /* 0x000000068f8f7c36 */ /* 0x000fe20008000000 */
[----:B------:R-:W-:Y:S01]  /*23e50*/  IADD3 R2, R0, 0xb, RZ ;  /* 0x0000000b00027810 */ /* 0x000fe20007ffe0ff */
[----:B------:R-:W-:Y:S01]  /*23e60*/  @P4 STG.E desc[UR4][R24.64], R23 ;  /* 0x0000001718004986 */ /* 0x000fe2000c101904 */
[-C--:B------:R-:W-:Y:S01]  /*23e70*/  ISETP.LT.AND P3, PT, R5, R188.reuse, !P3 ;  /* 0x000000bc0500720c */ /* 0x080fe20005f61270 */
[C---:B---3--:R-:W-:Y:S01]  /*23e80*/  IMAD.WIDE R8, R143.reuse, 0x4, R6 ;  /* 0x000000048f087825 */ /* 0x048fe200078e0206 */
[----:B------:R-:W-:Y:S01]  /*23e90*/  ISETP.GE.AND P4, PT, R2, R189, PT ;  /* 0x000000bd0200720c */ /* 0x000fe20003f86270 */
[----:B------:R-:W1:Y:S02]  /*23ea0*/  LDS.128 R24, [R4] ;  /* 0x0000000004187984 */ /* 0x000e640000000c00 */
[----:B------:R-:W-:Y:S02]  /*23eb0*/  IMAD.WIDE R10, R143, 0x4, R136 ;  /* 0x000000048f0a7825 */ /* 0x000fe400078e0288 */
[----:B------:R3:W-:Y:S01]  /*23ec0*/  @P5 STG.E desc[UR4][R8.64], R16 ;  /* 0x0000001008005986 */ /* 0x0007e2000c101904 */
[-C--:B------:R-:W-:Y:S01]  /*23ed0*/  ISETP.LT.AND P5, PT, R3, R188.reuse, !P1 ;  /* 0x000000bc0300720c */ /* 0x080fe20004fa1270 */
[----:B------:R-:W-:Y:S01]  /*23ee0*/  VIADD R143, R143, UR6 ;  /* 0x000000068f8f7c36 */ /* 0x000fe20008000000 */
[----:B------:R-:W-:Y:S01]  /*23ef0*/  ISETP.LT.AND P1, PT, R5, R188, !P1 ;  /* 0x000000bc0500720c */ /* 0x000fe20004f21270 */
[----:B------:R4:W-:Y:S01]  /*23f00*/  @P2 STG.E desc[UR4][R10.64], R88 ;  /* 0x000000580a002986 */ /* 0x0009e2000c101904 */
[----:B------:R-:W-:-:S02]  /*23f10*/  VIADD R2, R0, 0xc ;  /* 0x0000000c00027836 */ /* 0x000fc40000000000 */
[----:B--2---:R-:W-:-:S03]  /*23f20*/  IMAD.WIDE R12, R143, 0x4, R6 ;  /* 0x000000048f0c7825 */ /* 0x004fc600078e0206 */
[-C--:B------:R-:W-:Y:S01]  /*23f30*/  ISETP.GE.AND P2, PT, R2, R189.reuse, PT ;  /* 0x000000bd0200720c */ /* 0x080fe20003f46270 */
[C---:B------:R-:W-:Y:S01]  /*23f40*/  IMAD.WIDE R14, R143.reuse, 0x4, R136 ;  /* 0x000000048f0e7825 */ /* 0x040fe200078e0288 */
[----:B------:R-:W-:Y:S01]  /*23f50*/  IADD3 R143, R143, UR6, RZ ;  /* 0x000000068f8f7c10 */ /* 0x000fe2000fffe0ff */
[----:B------:R2:W-:Y:S01]  /*23f60*/  @P6 STG.E desc[UR4][R12.64], R60 ;  /* 0x0000003c0c006986 */ /* 0x0005e2000c101904 */
[-C--:B------:R-:W-:Y:S01]  /*23f70*/  ISETP.LT.AND P6, PT, R3, R188.reuse, !P4 ;  /* 0x000000bc0300720c */ /* 0x080fe200067c1270 */
[----:B------:R-:W-:Y:S01]  /*23f80*/  VIADD R2, R0, 0xd ;  /* 0x0000000d00027836 */ /* 0x000fe20000000000 */
[-C--:B------:R-:W-:Y:S01]  /*23f90*/  ISETP.LT.AND P4, PT, R5, R188.reuse, !P4 ;  /* 0x000000bc0500720c */ /* 0x080fe20006781270 */
[C---:B---3--:R-:W-:Y:S01]  /*23fa0*/  IMAD.WIDE R8, R143.reuse, 0x4, R6 ;  /* 0x000000048f087825 */ /* 0x048fe200078e0206 */
[----:B------:R3:W-:Y:S02]  /*23fb0*/  @P3 STG.E desc[UR4][R14.64], R56 ;  /* 0x000000380e003986 */ /* 0x0007e4000c101904 */
[----:B------:R-:W-:Y:S01]  /*23fc0*/  ISETP.GE.AND P3, PT, R2, R189, PT ;  /* 0x000000bd0200720c */ /* 0x000fe20003f66270 */
[----:B----4-:R-:W-:Y:S01]  /*23fd0*/  IMAD.WIDE R10, R143, 0x4, R136 ;  /* 0x000000048f0a7825 */ /* 0x010fe200078e0288 */
        /* <DEDUP_REMOVED lines=8> */
[----:B------:R2:W-:Y:S01]  /*24060*/  @P6 STG.E desc[UR4][R12.64], R61 ;  /* 0x0000003d0c006986 */ /* 0x0005e2000c101904 */
[-C--:B------:R-:W-:Y:S02]  /*24070*/  ISETP.LT.AND P6, PT, R3, R188.reuse, !P3 ;  /* 0x000000bc0300720c */ /* 0x080fe40005fc1270 */
[----:B------:R-:W-:Y:S01]  /*24080*/  VIADD R143, R143, UR6 ;  /* 0x000000068f8f7c36 */ /* 0x000fe20008000000 */
[-C--:B------:R-:W-:Y:S01]  /*24090*/  ISETP.GE.AND P1, PT, R2, R189.reuse, PT ;  /* 0x000000bd0200720c */ /* 0x080fe20003f26270 */
[----:B------:R-:W-:Y:S01]  /*240a0*/  VIADD R2, R0, 0xf ;  /* 0x0000000f00027836 */ /* 0x000fe20000000000 */
[----:B------:R3:W-:Y:S01]  /*240b0*/  @P4 STG.E desc[UR4][R14.64], R57 ;  /* 0x000000390e004986 */ /* 0x0007e2000c101904 */
[----:B----4-:R-:W-:Y:S01]  /*240c0*/  IMAD.WIDE R8, R143, 0x4, R6 ;  /* 0x000000048f087825 */ /* 0x010fe200078e0206 */
[-C--:B------:R-:W-:Y:S02]  /*240d0*/  ISETP.LT.AND P3, PT, R5, R188.reuse, !P3 ;  /* 0x000000bc0500720c */ /* 0x080fe40005f61270 */
[-C--:B------:R-:W-:Y:S01]  /*240e0*/  ISETP.GE.AND P4, PT, R2, R189.reuse, PT ;  /* 0x000000bd0200720c */ /* 0x080fe20003f86270 */
[C---:B-1----:R-:W-:Y:S01]  /*240f0*/  IMAD.WIDE R10, R143.reuse, 0x4, R136 ;  /* 0x000000048f0a7825 */ /* 0x042fe200078e0288 */
        /* <DEDUP_REMOVED lines=8> */
[----:B---3--:R-:W-:Y:S01]  /*24180*/  IMAD.WIDE R14, R143, 0x4, R136 ;  /* 0x000000048f0e7825 */ /* 0x008fe200078e0288 */
[----:B------:R3:W-:Y:S01]  /*24190*/  @P6 STG.E desc[UR4][R12.64], R62 ;  /* 0x0000003e0c006986 */ /* 0x0007e2000c101904 */
[----:B------:R-:W-:-:S02]  /*241a0*/  ISETP.LT.AND P6, PT, R3, R188, !P4 ;  /* 0x000000bc0300720c */ /* 0x000fc400067c1270 */
[----:B------:R-:W-:Y:S01]  /*241b0*/  VIADD R143, R143, UR6 ;  /* 0x000000068f8f7c36 */ /* 0x000fe20008000000 */
[----:B------:R-:W-:Y:S01]  /*241c0*/  IADD3 R2, R0, 0x11, RZ ;  /* 0x0000001100027810 */ /* 0x000fe20007ffe0ff */
[----:B------:R4:W-:Y:S01]  /*241d0*/  @P3 STG.E desc[UR4][R14.64], R58 ;  /* 0x0000003a0e003986 */ /* 0x0009e2000c101904 */
[----:B------:R-:W-:Y:S01]  /*241e0*/  ISETP.LT.AND P4, PT, R5, R188, !P4 ;  /* 0x000000bc0500720c */ /* 0x000fe20006781270 */
[----:B-1----:R-:W-:Y:S01]  /*241f0*/  IMAD.WIDE R8, R143, 0x4, R6 ;  /* 0x000000048f087825 */ /* 0x002fe200078e0206 */
[----:B------:R-:W-:-:S03]  /*24200*/  ISETP.GE.AND P3, PT, R2, R189, PT ;  /* 0x000000bd0200720c */ /* 0x000fc60003f66270 */
[----:B--2---:R-:W-:Y:S01]  /*24210*/  IMAD.WIDE R10, R143, 0x4, R136 ;  /* 0x000000048f0a7825 */ /* 0x004fe200078e0288 */
[----:B------:R1:W-:Y:S01]  /*24220*/  @P5 STG.E desc[UR4][R8.64], R19 ;  /* 0x0000001308005986 */ /* 0x0003e2000c101904 */
[-C--:B------:R-:W-:Y:S02]  /*24230*/  ISETP.LT.AND P5, PT, R3, R188.reuse, !P2 ;  /* 0x000000bc0300720c */ /* 0x080fe400057a1270 */
[----:B------:R-:W-:Y:S01]  /*24240*/  VIADD R143, R143, UR6 ;  /* 0x000000068f8f7c36 */ /* 0x000fe20008000000 */
[----:B------:R2:W-:Y:S01]  /*24250*/  @P1 STG.E desc[UR4][R10.64], R91 ;  /* 0x0000005b0a001986 */ /* 0x0005e2000c101904 */
[----:B------:R-:W-:Y:S01]  /*24260*/  VIADD R2, R0, 0x12 ;  /* 0x0000001200027836 */ /* 0x000fe20000000000 */
[----:B------:R-:W-:Y:S01]  /*24270*/  ISETP.LT.AND P2, PT, R5, R188, !P2 ;  /* 0x000000bc0500720c */ /* 0x000fe20005741270 */
[----:B---3--:R-:W-:-:S03]  /*24280*/  IMAD.WIDE R12, R143, 0x4, R6 ;  /* 0x000000048f0c7825 */ /* 0x008fc600078e0206 */
[-C--:B------:R-:W-:Y:S01]  /*24290*/  ISETP.GE.AND P1, PT, R2, R189.reuse, PT ;  /* 0x000000bd0200720c */ /* 0x080fe20003f26270 */
[C---:B----4-:R-:W-:Y:S01]  /*242a0*/  IMAD.WIDE R14, R143.reuse, 0x4, R136 ;  /* 0x000000048f0e7825 */ /* 0x050fe200078e0288 */
[----:B------:R-:W-:Y:S01]  /*242b0*/  IADD3 R143, R143, UR6, RZ ;  /* 0x000000068f8f7c10 */ /* 0x000fe2000fffe0ff */
[----:B------:R3:W-:Y:S01]  /*242c0*/  @P6 STG.E desc[UR4][R12.64], R63 ;  /* 0x0000003f0c006986 */ /* 0x0007e2000c101904 */
[-C--:B------:R-:W-:Y:S01]  /*242d0*/  ISETP.LT.AND P6, PT, R3, R188.reuse, !P3 ;  /* 0x000000bc0300720c */ /* 0x080fe20005fc1270 */
[----:B------:R-:W-:Y:S01]  /*242e0*/  VIADD R2, R0, 0x13 ;  /* 0x0000001300027836 */ /* 0x000fe20000000000 */
[-C--:B------:R-:W-:Y:S01]  /*242f0*/  ISETP.LT.AND P3, PT, R5, R188.reuse, !P3 ;  /* 0x000000bc0500720c */ /* 0x080fe20005f61270 */
[C---:B-1----:R-:W-:Y:S01]  /*24300*/  IMAD.WIDE R8, R143.reuse, 0x4, R6 ;  /* 0x000000048f087825 */ /* 0x042fe200078e0206 */
[----:B------:R1:W-:Y:S02]  /*24310*/  @P4 STG.E desc[UR4][R14.64], R59 ;  /* 0x0000003b0e004986 */ /* 0x0003e4000c101904 */
[----:B------:R-:W-:Y:S01]  /*24320*/  ISETP.GE.AND P4, PT, R2, R189, PT ;  /* 0x000000bd0200720c */ /* 0x000fe20003f86270 */
[----:B--2---:R-:W-:Y:S01]  /*24330*/  IMAD.WIDE R10, R143, 0x4, R136 ;  /* 0x000000048f0a7825 */ /* 0x004fe200078e0288 */
[----:B------:R2:W-:Y:S01]  /*24340*/  @P5 STG.E desc[UR4][R8.64], R28 ;  /* 0x0000001c08005986 */ /* 0x0005e2000c101904 */
[----:B------:R-:W-:-:S02]  /*24350*/  ISETP.LT.AND P5, PT, R3, R188, !P1 ;  /* 0x000000bc0300720c */ /* 0x000fc40004fa1270 */
[----:B------:R-:W-:Y:S01]  /*24360*/  VIADD R143, R143, UR6 ;  /* 0x000000068f8f7c36 */ /* 0x000fe20008000000 */
[----:B------:R4:W-:Y:S01]  /*24370*/  @P2 STG.E desc[UR4][R10.64], R96 ;  /* 0x000000600a002986 */ /* 0x0009e2000c101904 */
[----:B------:R-:W-:Y:S02]  /*24380*/  ISETP.LT.AND P1, PT, R5, R188, !P1 ;  /* 0x000000bc0500720c */ /* 0x000fe40004f21270 */
[----:B---3--:R-:W-:Y:S01]  /*24390*/  IMAD.WIDE R12, R143, 0x4, R6 ;  /* 0x000000048f0c7825 */ /* 0x008fe200078e0206 */
[----:B------:R-:W-:-:S03]  /*243a0*/  IADD3 R2, R0, 0x14, RZ ;  /* 0x0000001400027810 */ /* 0x000fc60007ffe0ff */
[----:B-1----:R-:W-:Y:S01]  /*243b0*/  IMAD.WIDE R14, R143, 0x4, R136 ;  /* 0x000000048f0e7825 */ /* 0x002fe200078e0288 */
[----:B------:R1:W-:Y:S01]  /*243c0*/  @P6 STG.E desc[UR4][R12.64], R92 ;  /* 0x0000005c0c006986 */ /* 0x0003e2000c101904 */
[-C--:B------:R-:W-:Y:S02]  /*243d0*/  ISETP.LT.AND P6, PT, R3, R188.reuse, !P4 ;  /* 0x000000bc0300720c */ /* 0x080fe400067c1270 */
[----:B------:R-:W-:Y:S01]  /*243e0*/  VIADD R143, R143, UR6 ;  /* 0x000000068f8f7c36 */ /* 0x000fe20008000000 */
[-C--:B------:R-:W-:Y:S01]  /*243f0*/  ISETP.GE.AND P2, PT, R2, R189.reuse, PT ;  /* 0x000000bd0200720c */ /* 0x080fe20003f46270 */
[----:B------:R-:W-:Y:S01]  /*24400*/  VIADD R2, R0, 0x15 ;  /* 0x0000001500027836 */ /* 0x000fe20000000000 */
[----:B------:R3:W-:Y:S01]  /*24410*/  @P3 STG.E desc[UR4][R14.64], R64 ;  /* 0x000000400e003986 */ /* 0x0007e2000c101904 */
[----:B--2---:R-:W-:Y:S01]  /*24420*/  IMAD.WIDE R8, R143, 0x4, R6 ;  /* 0x000000048f087825 */ /* 0x004fe200078e0206 */
[-C--:B------:R-:W-:Y:S02]  /*24430*/  ISETP.LT.AND P4, PT, R5, R188.reuse, !P4 ;  /* 0x000000bc0500720c */ /* 0x080fe40006781270 */
        /* <DEDUP_REMOVED lines=17> */
[----:B--2---:R-:W-:Y:S01]  /*24550*/  IMAD.WIDE R8, R143, 0x4, R6 ;  /* 0x000000048f087825 */ /* 0x004fe200078e0206 */
[----:B------:R-:W-:-:S03]  /*24560*/  ISETP.GE.AND P4, PT, R2, R189, PT ;  /* 0x000000bd0200720c */ /* 0x000fc60003f86270 */
[----:B-1----:R-:W-:Y:S01]  /*24570*/  IMAD.WIDE R10, R143, 0x4, R136 ;  /* 0x000000048f0a7825 */ /* 0x002fe200078e0288 */
        /* <DEDUP_REMOVED lines=83> */
[----:B------:R-:W-:Y:S01]  /*24ab0*/  ISETP.LT.AND P4, PT, R5, R188, !P4 ;  /* 0x000000bc0500720c */ /* 0x000fe20006781270 */
[----:B------:R3:W-:Y:S01]  /*24ac0*/  @P3 STG.E desc[UR4][R14.64], R70 ;  /* 0x000000460e003986 */ /* 0x0007e2000c101904 */
[----:B------:R-:W-:Y:S01]  /*24ad0*/  ISETP.GE.AND P2, PT, R2, R189, PT ;  /* 0x000000bd0200720c */ /* 0x000fe20003f46270 */
[----:B--2---:R-:W-:-:S04]  /*24ae0*/  IMAD.WIDE R8, R143, 0x4, R6 ;  /* 0x000000048f087825 */ /* 0x004fc800078e0206 */
        /* <DEDUP_REMOVED lines=10> */
[----:B------:R3:W-:Y:S02]  /*24b90*/  @P6 STG.E desc[UR4][R12.64], R103 ;  /* 0x000000670c006986 */ /* 0x0007e4000c101904 */
[-C--:B------:R-:W-:Y:S01]  /*24ba0*/  ISETP.LT.AND P6, PT, R5, R188.reuse, !P3 ;  /* 0x000000bc0500720c */ /* 0x080fe20005fc1270 */
[----:B------:R-:W-:Y:S01]  /*24bb0*/  VIADD R143, R143, UR6 ;  /* 0x000000068f8f7c36 */ /* 0x000fe20008000000 */
[----:B------:R4:W-:Y:S01]  /*24bc0*/  @P4 STG.E desc[UR4][R14.64], R71 ;  /* 0x000000470e004986 */ /* 0x0009e2000c101904 */
[----:B------:R-:W-:Y:S01]  /*24bd0*/  VIADD R2, R0, 0x22 ;  /* 0x0000002200027836 */ /* 0x000fe20000000000 */
[----:B------:R-:W-:Y:S01]  /*24be0*/  ISETP.LT.AND P4, PT, R3, R188, !P3 ;  /* 0x000000bc0300720c */ /* 0x000fe20005f81270 */
[----:B--2---:R-:W-:-:S03]  /*24bf0*/  IMAD.WIDE R8, R143, 0x4, R6 ;  /* 0x000000048f087825 */ /* 0x004fc600078e0206 */
[-C--:B------:R-:W-:Y:S01]  /*24c00*/  ISETP.GE.AND P1, PT, R2, R189.reuse, PT ;  /* 0x000000bd0200720c */ /* 0x080fe20003f26270 */
[----:B-1----:R-:W-:Y:S01]  /*24c10*/  IMAD.WIDE R10, R143, 0x4, R136 ;  /* 0x000000048f0a7825 */ /* 0x002fe200078e0288 */
[----:B------:R-:W-:Y:S01]  /*24c20*/  IADD3 R2, R0, 0x23, RZ ;  /* 0x0000002300027810 */ /* 0x000fe20007ffe0ff */
[----:B------:R1:W-:Y:S01]  /*24c30*/  @P5 STG.E desc[UR4][R8.64], R36 ;  /* 0x0000002408005986 */ /* 0x0003e2000c101904 */
[-C--:B------:R-:W-:Y:S01]  /*24c40*/  ISETP.LT.AND P5, PT, R5, R188.reuse, !P1 ;  /* 0x000000bc0500720c */ /* 0x080fe20004fa1270 */
[----:B------:R-:W-:Y:S01]  /*24c50*/  VIADD R143, R143, UR6 ;  /* 0x000000068f8f7c36 */ /* 0x000fe20008000000 */
[----:B------:R-:W-:Y:S01]  /*24c60*/  ISETP.GE.AND P3, PT, R2, R189, PT ;  /* 0x000000bd0200720c */ /* 0x000fe20003f66270 */
[----:B------:R2:W-:Y:S01]  /*24c70*/  @P2 STG.E desc[UR4][R10.64], R124 ;  /* 0x0000007c0a002986 */ /* 0x0005e2000c101904 */
[----:B------:R-:W-:Y:S01]  /*24c80*/  ISETP.LT.AND P2, PT, R3, R188, !P1 ;  /* 0x000000bc0300720c */ /* 0x000fe20004f41270 */
[----:B---3--:R-:W-:-:S04]  /*24c90*/  IMAD.WIDE R12, R143, 0x4, R6 ;  /* 0x000000048f0c7825 */ /* 0x008fc800078e0206 */
[C---:B----4-:R-:W-:Y:S01]  /*24ca0*/  IMAD.WIDE R14, R143.reuse, 0x4, R136 ;  /* 0x000000048f0e7825 */ /* 0x050fe200078e0288 */
[----:B------:R-:W-:Y:S01]  /*24cb0*/  IADD3 R143, R143, UR6, RZ ;  /* 0x000000068f8f7c10 */ /* 0x000fe2000fffe0ff */
[----:B------:R3:W-:Y:S01]  /*24cc0*/  @P4 STG.E desc[UR4][R12.64], R104 ;  /* 0x000000680c004986 */ /* 0x0007e2000c101904 */
[-C--:B------:R-:W-:Y:S01]  /*24cd0*/  ISETP.LT.AND P4, PT, R3, R188.reuse, !P3 ;  /* 0x000000bc0300720c */ /* 0x080fe20005f81270 */
[----:B------:R-:W-:Y:S02]  /*24ce0*/  VIADD R2, R0, 0x24 ;  /* 0x0000002400027836 */ /* 0x000fe40000000000 */
        /* <DEDUP_REMOVED lines=14> */
[----:B------:R3:W-:Y:S01]  /*24dd0*/  @P4 STG.E desc[UR4][R12.64], R105 ;  /* 0x000000690c004986 */ /* 0x0007e2000c101904 */
[----:B------:R-:W-:Y:S02]  /*24de0*/  IADD3 R2, R0, 0x26, RZ ;  /* 0x0000002600027810 */ /* 0x000fe40007ffe0ff */
[----:B------:R-:W-:Y:S01]  /*24df0*/  VIADD R143, R143, UR6 ;  /* 0x000000068f8f7c36 */ /* 0x000fe20008000000 */
[-C--:B------:R-:W-:Y:S01]  /*24e00*/  ISETP.LT.AND P4, PT, R3, R188.reuse, !P3 ;  /* 0x000000bc0300720c */ /* 0x080fe20005f81270 */
[----:B------:R4:W-:Y:S01]  /*24e10*/  @P6 STG.E desc[UR4][R14.64], R73 ;  /* 0x000000490e006986 */ /* 0x0009e2000c101904 */
[----:B------:R-:W-:Y:S01]  /*24e20*/  ISETP.LT.AND P6, PT, R5, R188, !P3 ;  /* 0x000000bc0500720c */ /* 0x000fe20005fc1270 */
[----:B-1----:R-:W-:Y:S01]  /*24e30*/  IMAD.WIDE R8, R143, 0x4, R6 ;  /* 0x000000048f087825 */ /* 0x002fe200078e0206 */
[----:B------:R-:W-:-:S03]  /*24e40*/  ISETP.GE.AND P1, PT, R2, R189, PT ;  /* 0x000000bd0200720c */ /* 0x000fc60003f26270 */
[C---:B--2---:R-:W-:Y:S01]  /*24e50*/  IMAD.WIDE R10, R143.reuse, 0x4, R136 ;  /* 0x000000048f0a7825 */ /* 0x044fe200078e0288 */
[----:B------:R-:W-:Y:S01]  /*24e60*/  IADD3 R143, R143, UR6, RZ ;  /* 0x000000068f8f7c10 */ /* 0x000fe2000fffe0ff */
[----:B------:R1:W-:Y:S01]  /*24e70*/  @P2 STG.E desc[UR4][R8.64], R38 ;  /* 0x0000002608002986 */ /* 0x0003e2000c101904 */
[-C--:B------:R-:W-:Y:S01]  /*24e80*/  ISETP.LT.AND P2, PT, R3, R188.reuse, !P1 ;  /* 0x000000bc0300720c */ /* 0x080fe20004f41270 */
[----:B------:R-:W-:Y:S02]  /*24e90*/  VIADD R2, R0, 0x27 ;  /* 0x0000002700027836 */ /* 0x000fe40000000000 */
[----:B---3--:R-:W-:Y:S01]  /*24ea0*/  IMAD.WIDE R12, R143, 0x4, R6 ;  /* 0x000000048f0c7825 */ /* 0x008fe200078e0206 */
[----:B------:R2:W-:Y:S01]  /*24eb0*/  @P5 STG.E desc[UR4][R10.64], R126 ;  /* 0x0000007e0a005986 */ /* 0x0005e2000c101904 */
[-C--:B------:R-:W-:Y:S02]  /*24ec0*/  ISETP.LT.AND P5, PT, R5, R188.reuse, !P1 ;  /* 0x000000bc0500720c */ /* 0x080fe40004fa1270 */
[----:B------:R-:W-:Y:S01]  /*24ed0*/  ISETP.GE.AND P3, PT, R2, R189, PT ;  /* 0x000000bd0200720c */ /* 0x000fe20003f66270 */
[----:B----4-:R-:W-:Y:S01]  /*24ee0*/  IMAD.WIDE R14, R143, 0x4, R136 ;  /* 0x000000048f0e7825 */ /* 0x010fe200078e0288 */
[----:B------:R3:W-:Y:S02]  /*24ef0*/  @P4 STG.E desc[UR4][R12.64], R106 ;  /* 0x0000006a0c004986 */ /* 0x0007e4000c101904 */
[-C--:B------:R-:W-:Y:S01]  /*24f00*/  ISETP.LT.AND P4, PT, R3, R188.reuse, !P3 ;  /* 0x000000bc0300720c */ /* 0x080fe20005f81270 */
[----:B------:R-:W-:Y:S01]  /*24f10*/  VIADD R143, R143, UR6 ;  /* 0x000000068f8f7c36 */ /* 0x000fe20008000000 */
[----:B------:R4:W-:Y:S01]  /*24f20*/  @P6 STG.E desc[UR4][R14.64], R74 ;  /* 0x0000004a0e006986 */ /* 0x0009e2000c101904 */
[----:B------:R-:W-:Y:S01]  /*24f30*/  VIADD R2, R0, 0x28 ;  /* 0x0000002800027836 */ /* 0x000fe20000000000 */
[----:B------:R-:W-:Y:S01]  /*24f40*/  ISETP.LT.AND P6, PT, R5, R188, !P3 ;  /* 0x000000bc0500720c */ /* 0x000fe20005fc1270 */
[----:B-1----:R-:W-:-:S03]  /*24f50*/  IMAD.WIDE R8, R143, 0x4, R6 ;  /* 0x000000048f087825 */ /* 0x002fc600078e0206 */
[-C--:B------:R-:W-:Y:S01]  /*24f60*/  ISETP.GE.AND P1, PT, R2, R189.reuse, PT ;  /* 0x000000bd0200720c */ /* 0x080fe20003f26270 */
[----:B--2---:R-:W-:Y:S01]  /*24f70*/  IMAD.WIDE R10, R143, 0x4, R136 ;  /* 0x000000048f0a7825 */ /* 0x004fe200078e0288 */
        /* <DEDUP_REMOVED lines=125> */
[C---:B--2---:R-:W-:Y:S01]  /*25750*/  IMAD.WIDE R10, R143.reuse, 0x4, R136 ;  /* 0x000000048f0a7825 */ /* 0x044fe200078e0288 */
[----:B------:R1:W-:Y:S03]  /*25760*/  @P2 STG.E desc[UR4][R8.64], R46 ;  /* 0x0000002e08002986 */ /* 0x0003e6000c101904 */
[----:B------:R-:W-:Y:S01]  /*25770*/  VIADD R143, R143, UR6 ;  /* 0x000000068f8f7c36 */ /* 0x000fe20008000000 */
[----:B------:R2:W-:Y:S01]  /*25780*/  @P5 STG.E desc[UR4][R10.64], R114 ;  /* 0x000000720a005986 */ /* 0x0005e2000c101904 */
[----:B------:R-:W-:Y:S01]  /*25790*/  VIADD R2, R0, 0x37 ;  /* 0x0000003700027836 */ /* 0x000fe20000000000 */
[-C--:B------:R-:W-:Y:S01]  /*257a0*/  ISETP.LT.AND P5, PT, R3, R188.reuse, !P1 ;  /* 0x000000bc0300720c */ /* 0x080fe20004fa1270 */
[----:B---3--:R-:W-:Y:S01]  /*257b0*/  IMAD.WIDE R12, R143, 0x4, R6 ;  /* 0x000000048f0c7825 */ /* 0x008fe200078e0206 */
[-C--:B------:R-:W-:Y:S02]  /*257c0*/  ISETP.LT.AND P1, PT, R5, R188.reuse, !P1 ;  /* 0x000000bc0500720c */ /* 0x080fe40004f21270 */
[-C--:B------:R-:W-:Y:S01]  /*257d0*/  ISETP.GE.AND P3, PT, R2, R189.reuse, PT ;  /* 0x000000bd0200720c */ /* 0x080fe20003f66270 */
[----:B----4-:R-:W-:Y:S01]  /*257e0*/  IMAD.WIDE R14, R143, 0x4, R136 ;  /* 0x000000048f0e7825 */ /* 0x010fe200078e0288 */
[----:B------:R-:W-:Y:S01]  /*257f0*/  IADD3 R2, R0, 0x38, RZ ;  /* 0x0000003800027810 */ /* 0x000fe20007ffe0ff */
[----:B------:R3:W-:Y:S01]  /*25800*/  @P4 STG.E desc[UR4][R12.64], R134 ;  /* 0x000000860c004986 */ /* 0x0007e2000c101904 */
[-C--:B------:R-:W-:Y:S01]  /*25810*/  ISETP.LT.AND P4, PT, R3, R188.reuse, !P3 ;  /* 0x000000bc0300720c */ /* 0x080fe20005f81270 */
[----:B------:R-:W-:Y:S01]  /*25820*/  VIADD R143, R143, UR6 ;  /* 0x000000068f8f7c36 */ /* 0x000fe20008000000 */
[----:B------:R-:W-:Y:S01]  /*25830*/  ISETP.GE.AND P2, PT, R2, R189, PT ;  /* 0x000000bd0200720c */ /* 0x000fe20003f46270 */
[----:B------:R4:W-:Y:S01]  /*25840*/  @P6 STG.E desc[UR4][R14.64], R82 ;  /* 0x000000520e006986 */ /* 0x0009e2000c101904 */
[----:B------:R-:W-:Y:S01]  /*25850*/  ISETP.LT.AND P6, PT, R5, R188, !P3 ;  /* 0x000000bc0500720c */ /* 0x000fe20005fc1270 */
[----:B------:R-:W-:Y:S01]  /*25860*/  VIADD R2, R0, 0x39 ;  /* 0x0000003900027836 */ /* 0x000fe20000000000 */
[C---:B------:R-:W-:Y:S01]  /*25870*/  IADD3 R17, R143.reuse, UR6, RZ ;  /* 0x000000068f117c10 */ /* 0x040fe2000fffe0ff */
[----:B-1----:R-:W-:-:S03]  /*25880*/  IMAD.WIDE R8, R143, 0x4, R6 ;  /* 0x000000048f087825 */ /* 0x002fc600078e0206 */
[----:B------:R-:W-:Y:S01]  /*25890*/  ISETP.GE.AND P3, PT, R2, R189, PT ;  /* 0x000000bd0200720c */ /* 0x000fe20003f66270 */
[----:B--2---:R-:W-:Y:S01]  /*258a0*/  IMAD.WIDE R10, R143, 0x4, R136 ;  /* 0x000000048f0a7825 */ /* 0x004fe200078e0288 */
[----:B------:R1:W-:Y:S01]  /*258b0*/  @P5 STG.E desc[UR4][R8.64], R47 ;  /* 0x0000002f08005986 */ /* 0x0003e2000c101904 */
[-C--:B------:R-:W-:Y:S02]  /*258c0*/  ISETP.LT.AND P5, PT, R3, R188.reuse, !P2 ;  /* 0x000000bc0300720c */ /* 0x080fe400057a1270 */
[----:B---3--:R-:W-:Y:S01]  /*258d0*/  IMAD.WIDE R12, R17, 0x4, R6 ;  /* 0x00000004110c7825 */ /* 0x008fe200078e0206 */
[----:B------:R2:W-:Y:S01]  /*258e0*/  @P1 STG.E desc[UR4][R10.64], R115 ;  /* 0x000000730a001986 */ /* 0x0005e2000c101904 */
[-C--:B------:R-:W-:Y:S02]  /*258f0*/  ISETP.LT.AND P2, PT, R5, R188.reuse, !P2 ;  /* 0x000000bc0500720c */ /* 0x080fe40005741270 */
[----:B------:R-:W-:Y:S01]  /*25900*/  VIADD R2, R0, 0x3a ;  /* 0x0000003a00027836 */ /* 0x000fe20000000000 */
[----:B------:R3:W-:Y:S01]  /*25910*/  @P4 STG.E desc[UR4][R12.64], R135 ;  /* 0x000000870c004986 */ /* 0x0007e2000c101904 */
[----:B----4-:R-:W-:Y:S01]  /*25920*/  IMAD.WIDE R14, R17, 0x4, R136 ;  /* 0x00000004110e7825 */ /* 0x010fe200078e0288 */
[----:B------:R-:W-:-:S02]  /*25930*/  ISETP.LT.AND P4, PT, R3, R188, !P3 ;  /* 0x000000bc0300720c */ /* 0x000fc40005f81270 */
[-C--:B------:R-:W-:Y:S01]  /*25940*/  ISETP.GE.AND P1, PT, R2, R189.reuse, PT ;  /* 0x000000bd0200720c */ /* 0x080fe20003f26270 */
[----:B------:R-:W-:Y:S01]  /*25950*/  VIADD R17, R17, UR6 ;  /* 0x0000000611117c36 */ /* 0x000fe20008000000 */
[----:B------:R4:W-:Y:S01]  /*25960*/  @P6 STG.E desc[UR4][R14.64], R83 ;  /* 0x000000530e006986 */ /* 0x0009e2000c101904 */
[----:B------:R-:W-:Y:S02]  /*25970*/  IADD3 R2, R0, 0x3b, RZ ;  /* 0x0000003b00027810 */ /* 0x000fe40007ffe0ff */
[----:B------:R-:W-:Y:S01]  /*25980*/  ISETP.LT.AND P6, PT, R5, R188, !P3 ;  /* 0x000000bc0500720c */ /* 0x000fe20005fc1270 */
[C---:B------:R-:W-:Y:S01]  /*25990*/  VIADD R19, R17.reuse, UR6 ;  /* 0x0000000611137c36 */ /* 0x040fe20008000000 */
[----:B------:R-:W-:Y:S01]  /*259a0*/  ISETP.GE.AND P3, PT, R2, R189, PT ;  /* 0x000000bd0200720c */ /* 0x000fe20003f66270 */
[----:B-1----:R-:W-:-:S04]  /*259b0*/  IMAD.WIDE R8, R17, 0x4, R6 ;  /* 0x0000000411087825 */ /* 0x002fc800078e0206 */
[----:B--2---:R-:W-:Y:S01]  /*259c0*/  IMAD.WIDE R10, R17, 0x4, R136 ;  /* 0x00000004110a7825 */ /* 0x004fe200078e0288 */
[----:B------:R1:W-:Y:S01]  /*259d0*/  @P5 STG.E desc[UR4][R8.64], R48 ;  /* 0x0000003008005986 */ /* 0x0003e2000c101904 */
[-C--:B------:R-:W-:Y:S02]  /*259e0*/  ISETP.LT.AND P5, PT, R3, R188.reuse, !P1 ;  /* 0x000000bc0300720c */ /* 0x080fe40004fa1270 */
[----:B------:R-:W-:Y:S01]  /*259f0*/  VIADD R2, R0, 0x3c ;  /* 0x0000003c00027836 */ /* 0x000fe20000000000 */
[----:B------:R2:W-:Y:S01]  /*25a00*/  @P2 STG.E desc[UR4][R10.64], R116 ;  /* 0x000000740a002986 */ /* 0x0005e2000c101904 */
[----:B---3--:R-:W-:Y:S01]  /*25a10*/  IMAD.WIDE R12, R19, 0x4, R6 ;  /* 0x00000004130c7825 */ /* 0x008fe200078e0206 */
[-C--:B------:R-:W-:Y:S02]  /*25a20*/  ISETP.LT.AND P1, PT, R5, R188.reuse, !P1 ;  /* 0x000000bc0500720c */ /* 0x080fe40004f21270 */
[----:B------:R-:W-:Y:S01]  /*25a30*/  ISETP.GE.AND P2, PT, R2, R189, PT ;  /* 0x000000bd0200720c */ /* 0x000fe20003f46270 */
[C---:B----4-:R-:W-:Y:S01]  /*25a40*/  IMAD.WIDE R14, R19.reuse, 0x4, R136 ;  /* 0x00000004130e7825 */ /* 0x050fe200078e0288 */
[----:B------:R-:W-:Y:S01]  /*25a50*/  IADD3 R19, R19, UR6, RZ ;  /* 0x0000000613137c10 */ /* 0x000fe2000fffe0ff */
[----:B------:R3:W-:Y:S01]  /*25a60*/  @P4 STG.E desc[UR4][R12.64], R52 ;  /* 0x000000340c004986 */ /* 0x0007e2000c101904 */
[-C--:B------:R-:W-:Y:S01]  /*25a70*/  ISETP.LT.AND P4, PT, R3, R188.reuse, !P3 ;  /* 0x000000bc0300720c */ /* 0x080fe20005f81270 */
[----:B------:R-:W-:Y:S01]  /*25a80*/  VIADD R2, R0, 0x3d ;  /* 0x0000003d00027836 */ /* 0x000fe20000000000 */
[-C--:B------:R-:W-:Y:S01]  /*25a90*/  ISETP.LT.AND P3, PT, R5, R188.reuse, !P3 ;  /* 0x000000bc0500720c */ /* 0x080fe20005f61270 */
[----:B------:R-:W-:Y:S01]  /*25aa0*/  VIADD R17, R19, UR6 ;  /* 0x0000000613117c36 */ /* 0x000fe20008000000 */
[----:B------:R4:W-:Y:S01]  /*25ab0*/  @P6 STG.E desc[UR4][R14.64], R24 ;  /* 0x000000180e006986 */ /* 0x0009e2000c101904 */
[-C--:B------:R-:W-:Y:S01]  /*25ac0*/  ISETP.LT.AND P6, PT, R3, R188.reuse, !P2 ;  /* 0x000000bc0300720c */ /* 0x080fe200057c1270 */
[----:B-1----:R-:W-:Y:S01]  /*25ad0*/  IMAD.WIDE R8, R19, 0x4, R6 ;  /* 0x0000000413087825 */ /* 0x002fe200078e0206 */
[----:B------:R-:W-:-:S02]  /*25ae0*/  ISETP.LT.AND P2, PT, R5, R188, !P2 ;  /* 0x000000bc0500720c */ /* 0x000fc40005741270 */
[----:B------:R-:W-:Y:S01]  /*25af0*/  IADD3 R21, R17, UR6, RZ ;  /* 0x0000000611157c10 */ /* 0x000fe2000fffe0ff */
[----:B--2---:R-:W-:Y:S01]  /*25b00*/  IMAD.WIDE R10, R19, 0x4, R136 ;  /* 0x00000004130a7825 */ /* 0x004fe200078e0288 */
[----:B------:R1:W-:Y:S01]  /*25b10*/  @P5 STG.E desc[UR4][R8.64], R49 ;  /* 0x0000003108005986 */ /* 0x0003e2000c101904 */
[----:B------:R-:W-:Y:S02]  /*25b20*/  ISETP.GE.AND P5, PT, R2, R189, PT ;  /* 0x000000bd0200720c */ /* 0x000fe40003fa6270 */
[C---:B---3--:R-:W-:Y:S01]  /*25b30*/  IMAD.WIDE R12, R17.reuse, 0x4, R6 ;  /* 0x00000004110c7825 */ /* 0x048fe200078e0206 */
[----:B------:R-:W-:Y:S03]  /*25b40*/  @P1 STG.E desc[UR4][R10.64], R117 ;  /* 0x000000750a001986 */ /* 0x000fe6000c101904 */
[----:B------:R-:W-:Y:S01]  /*25b50*/  VIADD R0, R0, 0x3e ;  /* 0x0000003e00007836 */ /* 0x000fe20000000000 */
[----:B------:R-:W-:Y:S01]  /*25b60*/  @P4 STG.E desc[UR4][R12.64], R53 ;  /* 0x000000350c004986 */ /* 0x000fe2000c101904 */
[----:B----4-:R-:W-:-:S03]  /*25b70*/  IMAD.WIDE R14, R17, 0x4, R136 ;  /* 0x00000004110e7825 */ /* 0x010fc600078e0288 */
[----:B------:R-:W-:Y:S01]  /*25b80*/  ISETP.GE.AND P1, PT, R0, R189, PT ;  /* 0x000000bd0000720c */ /* 0x000fe20003f26270 */
[----:B------:R-:W-:Y:S01]  /*25b90*/  IMAD.WIDE R16, R21, 0x4, R6 ;  /* 0x0000000415107825 */ /* 0x000fe200078e0206 */
[----:B------:R2:W-:Y:S01]  /*25ba0*/  @P3 STG.E desc[UR4][R14.64], R25 ;  /* 0x000000190e003986 */ /* 0x0005e2000c101904 */
[-C--:B------:R-:W-:Y:S02]  /*25bb0*/  ISETP.LT.AND P3, PT, R3, R188.reuse, !P0 ;  /* 0x000000bc0300720c */ /* 0x080fe40004761270 */
[----:B-1----:R-:W-:Y:S01]  /*25bc0*/  VIADD R9, R21, UR6 ;  /* 0x0000000615097c36 */ /* 0x002fe20008000000 */
[----:B------:R1:W-:Y:S01]  /*25bd0*/  @P6 STG.E desc[UR4][R16.64], R50 ;  /* 0x0000003210006986 */ /* 0x0003e2000c101904 */
[-C--:B------:R-:W-:Y:S02]  /*25be0*/  ISETP.LT.AND P6, PT, R3, R188.reuse, !P5 ;  /* 0x000000bc0300720c */ /* 0x080fe40006fc1270 */
[-C--:B------:R-:W-:Y:S02]  /*25bf0*/  ISETP.LT.AND P5, PT, R5, R188.reuse, !P5 ;  /* 0x000000bc0500720c */ /* 0x080fe40006fa1270 */
[----:B------:R-:W-:Y:S01]  /*25c00*/  ISETP.LT.AND P4, PT, R3, R188, !P1 ;  /* 0x000000bc0300720c */ /* 0x000fe20004f81270 */
[----:B------:R-:W-:Y:S01]  /*25c10*/  IMAD.WIDE R2, R21, 0x4, R136 ;  /* 0x0000000415027825 */ /* 0x000fe200078e0288 */
[----:B------:R-:W-:-:S02]  /*25c20*/  IADD3 R19, R9, UR6, RZ ;  /* 0x0000000609137c10 */ /* 0x000fc4000fffe0ff */
[CC--:B------:R-:W-:Y:S02]  /*25c30*/  ISETP.LT.AND P1, PT, R5.reuse, R188.reuse, !P1 ;  /* 0x000000bc0500720c */ /* 0x0c0fe40004f21270 */
[----:B------:R-:W-:Y:S01]  /*25c40*/  ISETP.LT.AND P0, PT, R5, R188, !P0 ;  /* 0x000000bc0500720c */ /* 0x000fe20004701270 */
[----:B--2---:R-:W-:Y:S01]  /*25c50*/  VIADD R15, R19, UR6 ;  /* 0x00000006130f7c36 */ /* 0x004fe20008000000 */
[----:B------:R1:W-:Y:S01]  /*25c60*/  @P2 STG.E desc[UR4][R2.64], R118 ;  /* 0x0000007602002986 */ /* 0x0003e2000c101904 */
[----:B------:R-:W-:-:S04]  /*25c70*/  IMAD.WIDE R4, R9, 0x4, R6 ;  /* 0x0000000409047825 */ /* 0x000fc800078e0206 */
[----:B------:R-:W-:Y:S01]  /*25c80*/  IMAD.WIDE R8, R9, 0x4, R136 ;  /* 0x0000000409087825 */ /* 0x000fe200078e0288 */
[----:B------:R1:W-:Y:S03]  /*25c90*/  @P6 STG.E desc[UR4][R4.64], R54 ;  /* 0x0000003604006986 */ /* 0x0003e6000c101904 */
[C---:B------:R-:W-:Y:S01]  /*25ca0*/  IMAD.WIDE R10, R19.reuse, 0x4, R6 ;  /* 0x00000004130a7825 */ /* 0x040fe200078e0206 */
[----:B------:R1:W-:Y:S03]  /*25cb0*/  @P5 STG.E desc[UR4][R8.64], R26 ;  /* 0x0000001a08005986 */ /* 0x0003e6000c101904 */
[----:B------:R-:W-:Y:S01]  /*25cc0*/  IMAD.WIDE R12, R19, 0x4, R136 ;  /* 0x00000004130c7825 */ /* 0x000fe200078e0288 */
[----:B------:R1:W-:Y:S03]  /*25cd0*/  @P4 STG.E desc[UR4][R10.64], R51 ;  /* 0x000000330a004986 */ /* 0x0003e6000c101904 */
[C---:B------:R-:W-:Y:S01]  /*25ce0*/  IMAD.WIDE R6, R15.reuse, 0x4, R6 ;  /* 0x000000040f067825 */ /* 0x040fe200078e0206 */
[----:B------:R1:W-:Y:S03]  /*25cf0*/  @P1 STG.E desc[UR4][R12.64], R119 ;  /* 0x000000770c001986 */ /* 0x0003e6000c101904 */
[----:B------:R-:W-:Y:S01]  /*25d00*/  IMAD.WIDE R136, R15, 0x4, R136 ;  /* 0x000000040f887825 */ /* 0x000fe200078e0288 */
[----:B------:R1:W-:Y:S01]  /*25d10*/  @P3 STG.E desc[UR4][R6.64], R55 ;  /* 0x0000003706003986 */ /* 0x0003e2000c101904 */
[----:B------:R-:W-:Y:S05]  /*25d20*/  @!P0 EXIT ;  /* 0x000000000000894d */ /* 0x000fea0003800000 */
[----:B------:R-:W-:Y:S01]  /*25d30*/  STG.E desc[UR4][R136.64], R27 ;  /* 0x0000001b88007986 */ /* 0x000fe2000c101904 */
[----:B------:R-:W-:Y:S05]  /*25d40*/  EXIT ;  /* 0x000000000000794d */ /* 0x000fea0003800000 */
.L_x_2:
[----:B------:R-:W-:-:S00]  /*25d50*/  BRA `(.L_x_2) ;  /* 0xfffffffc00fc7947 */ /* 0x000fc0000383ffff */
[----:B------:R-:W-:-:S00]  /*25d60*/  NOP ;  /* 0x0000000000007918 */ /* 0x000fc00000000000 */
        /* <DEDUP_REMOVED lines=9> */
.L_x_3:


//--------------------- .nv.shared.matmul_kernel  --------------------------
	.section	.nv.shared.matmul_kernel,"aw",@nobits
	.sectionflags	@""
	.align	16
	.zero		1024


//--------------------- .nv.shared.reserved.0     --------------------------
	.section	.nv.shared.reserved.0,"aw",@nobits
	.weak		__nv_reservedSMEM_offset_0_alias
	.size		__nv_reservedSMEM_offset_0_alias, 0, 0
	.other		__nv_reservedSMEM_offset_0_alias,@"STO_CUDA_RESERVED_SHARED STV_DEFAULT"
__nv_reservedSMEM_offset_0_alias:
	.zero		0


//--------------------- .nv.constant0.matmul_kernel --------------------------
	.section	.nv.constant0.matmul_kernel,"a",@progbits
	.sectionflags	@""
	.align	4
.nv.constant0.matmul_kernel:
	.zero		608


//--------------------- SYMBOLS --------------------------

	.type		.nv.reservedSmem.offset0,@object
	.size		.nv.reservedSmem.offset0,0x4
